def matmul_kernel(
    a_ptr,
    b_ptr,
    c_ptr,
    M,
    N,
    K,
    stride_am,
    stride_ak,
    stride_bk,
    stride_bn,
    stride_cm,
    stride_cn,
    BLOCK_M: tl.constexpr,
    BLOCK_N: tl.constexpr,
    BLOCK_K: tl.constexpr,
    GROUP_M: tl.constexpr,
):
    pid = tl.program_id(axis=0)
    num_pid_m = tl.cdiv(M, BLOCK_M)
    num_pid_n = tl.cdiv(N, BLOCK_N)
    num_pid_in_group = GROUP_M * num_pid_n
    group_id = pid // num_pid_in_group
    first_pid_m = group_id * GROUP_M
    group_size_m = min(num_pid_m - first_pid_m, GROUP_M)
    pid_m = first_pid_m + ((pid % num_pid_in_group) % group_size_m)
    pid_n = (pid % num_pid_in_group) // group_size_m

    offs_am = (pid_m * BLOCK_M + tl.arange(0, BLOCK_M)) % M
    offs_bn = (pid_n * BLOCK_N + tl.arange(0, BLOCK_N)) % N
    offs_k = tl.arange(0, BLOCK_K)
    a_ptrs = a_ptr + offs_am[:, None] * stride_am + offs_k[None, :] * stride_ak
    b_ptrs = b_ptr + offs_k[:, None] * stride_bk + offs_bn[None, :] * stride_bn

    acc = tl.zeros((BLOCK_M, BLOCK_N), dtype=tl.float32)
    for kk in range(0, tl.cdiv(K, BLOCK_K)):
        a = tl.load(a_ptrs, mask=offs_k[None, :] < K - kk * BLOCK_K, other=0.0)
        b = tl.load(b_ptrs, mask=offs_k[:, None] < K - kk * BLOCK_K, other=0.0)
        acc = tl.dot(a, b, acc)
        a_ptrs += BLOCK_K * stride_ak
        b_ptrs += BLOCK_K * stride_bk

    c = acc.to(c_ptr.dtype.element_ty)
    offs_cm = pid_m * BLOCK_M + tl.arange(0, BLOCK_M)
    offs_cn = pid_n * BLOCK_N + tl.arange(0, BLOCK_N)
    c_ptrs = c_ptr + offs_cm[:, None] * stride_cm + offs_cn[None, :] * stride_cn
    mask = (offs_cm[:, None] < M) & (offs_cn[None, :] < N)
    tl.store(c_ptrs, c, mask=mask)

# config = {"BLOCK_K": 128, "BLOCK_M": 512, "BLOCK_N": 512, "GROUP_M": 8, "arch": "sm_90", "dtype": "fp8e5m2", "num_ctas": 2, "num_stages": 3, "num_warps": 4}
# arch = sm_90


// ===== COMPILED SASS (sm_90a) =====

	.target	sm_90a

	.elftype	@"ET_EXEC"


//--------------------- .note.nv.tkinfo           --------------------------
	.section	.note.nv.tkinfo,"",@"SHT_NOTE"
	.sectionflags	@"SHF_NOTE_NV_TKINFO"
	.tkinfo
        /*0018*/ 	.word	0x00000002
        /*0030*/ 	.string	""
        /*0030*/ 	.string	"ptxas"
        /*0030*/ 	.string	"Cuda compilation tools, release 13.0, V13.0.88"
        /*0030*/ 	.string	"Build cuda_13.0.r13.0/compiler.36424714_0"
        /*0030*/ 	.string	"-v  -suppress-debug-info  -lineinfo  -arch sm_90a "



//--------------------- .note.nv.cuinfo           --------------------------
	.section	.note.nv.cuinfo,"",@"SHT_NOTE"
	.sectionflags	@"SHF_NOTE_NV_CUINFO"
        /*0018*/ 	.short	0x0002
        /*001a*/ 	.short	0x005a
        /*001c*/ 	.short	0x0082
	.zero		2


//--------------------- .nv.info                  --------------------------
	.section	.nv.info,"",@"SHT_CUDA_INFO"
	.align	4


	//----- nvinfo : EIATTR_REGCOUNT
	.align		4
        /*0000*/ 	.byte	0x04, 0x2f
        /*0002*/ 	.short	(.L_1 - .L_0)
	.align		4
.L_0:
        /*0004*/ 	.word	index@(matmul_kernel)
        /*0008*/ 	.word	0x000000ff


	//----- nvinfo : EIATTR_FRAME_SIZE
	.align		4
.L_1:
        /*000c*/ 	.byte	0x04, 0x11
        /*000e*/ 	.short	(.L_3 - .L_2)
	.align		4
.L_2:
        /*0010*/ 	.word	index@(matmul_kernel)
        /*0014*/ 	.word	0x000038f8


	//----- nvinfo : EIATTR_MIN_STACK_SIZE
	.align		4
.L_3:
        /*0018*/ 	.byte	0x04, 0x12
        /*001a*/ 	.short	(.L_5 - .L_4)
	.align		4
.L_4:
        /*001c*/ 	.word	index@(matmul_kernel)
        /*0020*/ 	.word	0x000038f8
.L_5:


//--------------------- .nv.compat                --------------------------
	.section	.nv.compat,"",@"SHT_CUDA_COMPAT_INFO"
	.align	4
        /*0000*/ 	.byte	0x02, 0x09, 0x01, 0x00, 0x02, 0x02, 0x04, 0x00, 0x02, 0x05, 0x05, 0x00, 0x03, 0x07, 0x01, 0x01
        /*0010*/ 	.byte	0x02, 0x03, 0x00, 0x00, 0x02, 0x06, 0x01, 0x00, 0x04, 0x0b, 0x08, 0x00, 0x00, 0x00, 0x00, 0x00
        /*0020*/ 	.byte	0x00, 0x00, 0x00, 0x00


//--------------------- .nv.info.matmul_kernel    --------------------------
	.section	.nv.info.matmul_kernel,"",@"SHT_CUDA_INFO"
	.sectionflags	@""
	.align	4


	//----- nvinfo : EIATTR_CUDA_API_VERSION
	.align		4
        /*0000*/ 	.byte	0x04, 0x37
        /*0002*/ 	.short	(.L_7 - .L_6)
.L_6:
        /*0004*/ 	.word	0x00000082


	//----- nvinfo : EIATTR_KPARAM_INFO
	.align		4
.L_7:
        /*0008*/ 	.byte	0x04, 0x17
        /*000a*/ 	.short	(.L_9 - .L_8)
.L_8:
        /*000c*/ 	.word	0x00000000
        /*0010*/ 	.short	0x000d
        /*0012*/ 	.short	0x0048
        /*0014*/ 	.byte	0x00, 0xf4, 0x21, 0x00


	//----- nvinfo : EIATTR_KPARAM_INFO
	.align		4
.L_9:
        /*0018*/ 	.byte	0x04, 0x17
        /*001a*/ 	.short	(.L_11 - .L_10)
.L_10:
        /*001c*/ 	.word	0x00000000
        /*0020*/ 	.short	0x000c
        /*0022*/ 	.short	0x0040
        /*0024*/ 	.byte	0x00, 0xf4, 0x21, 0x00


	//----- nvinfo : EIATTR_KPARAM_INFO
	.align		4
.L_11:
        /*0028*/ 	.byte	0x04, 0x17
        /*002a*/ 	.short	(.L_13 - .L_12)
.L_12:
        /*002c*/ 	.word	0x00000000
        /*0030*/ 	.short	0x000b
        /*0032*/ 	.short	0x0038
        /*0034*/ 	.byte	0x00, 0xf0, 0x11, 0x00


	//----- nvinfo : EIATTR_KPARAM_INFO
	.align		4
.L_13:
        /*0038*/ 	.byte	0x04, 0x17
        /*003a*/ 	.short	(.L_15 - .L_14)
.L_14:
        /*003c*/ 	.word	0x00000000
        /*0040*/ 	.short	0x000a
        /*0042*/ 	.short	0x0034
        /*0044*/ 	.byte	0x00, 0xf0, 0x11, 0x00


	//----- nvinfo : EIATTR_KPARAM_INFO
	.align		4
.L_15:
        /*0048*/ 	.byte	0x04, 0x17
        /*004a*/ 	.short	(.L_17 - .L_16)
.L_16:
        /*004c*/ 	.word	0x00000000
        /*0050*/ 	.short	0x0009
        /*0052*/ 	.short	0x0030
        /*0054*/ 	.byte	0x00, 0xf0, 0x11, 0x00


	//----- nvinfo : EIATTR_KPARAM_INFO
	.align		4
.L_17:
        /*0058*/ 	.byte	0x04, 0x17
        /*005a*/ 	.short	(.L_19 - .L_18)
.L_18:
        /*005c*/ 	.word	0x00000000
        /*0060*/ 	.short	0x0008
        /*0062*/ 	.short	0x002c
        /*0064*/ 	.byte	0x00, 0xf0, 0x11, 0x00


	//----- nvinfo : EIATTR_KPARAM_INFO
	.align		4
.L_19:
        /*0068*/ 	.byte	0x04, 0x17
        /*006a*/ 	.short	(.L_21 - .L_20)
.L_20:
        /*006c*/ 	.word	0x00000000
        /*0070*/ 	.short	0x0007
        /*0072*/ 	.short	0x0028
        /*0074*/ 	.byte	0x00, 0xf0, 0x11, 0x00


	//----- nvinfo : EIATTR_KPARAM_INFO
	.align		4
.L_21:
        /*0078*/ 	.byte	0x04, 0x17
        /*007a*/ 	.short	(.L_23 - .L_22)
.L_22:
        /*007c*/ 	.word	0x00000000
        /*0080*/ 	.short	0x0006
        /*0082*/ 	.short	0x0024
        /*0084*/ 	.byte	0x00, 0xf0, 0x11, 0x00


	//----- nvinfo : EIATTR_KPARAM_INFO
	.align		4
.L_23:
        /*0088*/ 	.byte	0x04, 0x17
        /*008a*/ 	.short	(.L_25 - .L_24)
.L_24:
        /*008c*/ 	.word	0x00000000
        /*0090*/ 	.short	0x0005
        /*0092*/ 	.short	0x0020
        /*0094*/ 	.byte	0x00, 0xf0, 0x11, 0x00


	//----- nvinfo : EIATTR_KPARAM_INFO
	.align		4
.L_25:
        /*0098*/ 	.byte	0x04, 0x17
        /*009a*/ 	.short	(.L_27 - .L_26)
.L_26:
        /*009c*/ 	.word	0x00000000
        /*00a0*/ 	.short	0x0004
        /*00a2*/ 	.short	0x001c
        /*00a4*/ 	.byte	0x00, 0xf0, 0x11, 0x00


	//----- nvinfo : EIATTR_KPARAM_INFO
	.align		4
.L_27:
        /*00a8*/ 	.byte	0x04, 0x17
        /*00aa*/ 	.short	(.L_29 - .L_28)
.L_28:
        /*00ac*/ 	.word	0x00000000
        /*00b0*/ 	.short	0x0003
        /*00b2*/ 	.short	0x0018
        /*00b4*/ 	.byte	0x00, 0xf0, 0x11, 0x00


	//----- nvinfo : EIATTR_KPARAM_INFO
	.align		4
.L_29:
        /*00b8*/ 	.byte	0x04, 0x17
        /*00ba*/ 	.short	(.L_31 - .L_30)
.L_30:
        /*00bc*/ 	.word	0x00000000
        /*00c0*/ 	.short	0x0002
        /*00c2*/ 	.short	0x0010
        /*00c4*/ 	.byte	0x00, 0xf4, 0x21, 0x00


	//----- nvinfo : EIATTR_KPARAM_INFO
	.align		4
.L_31:
        /*00c8*/ 	.byte	0x04, 0x17
        /*00ca*/ 	.short	(.L_33 - .L_32)
.L_32:
        /*00cc*/ 	.word	0x00000000
        /*00d0*/ 	.short	0x0001
        /*00d2*/ 	.short	0x0008
        /*00d4*/ 	.byte	0x00, 0xf4, 0x21, 0x00


	//----- nvinfo : EIATTR_KPARAM_INFO
	.align		4
.L_33:
        /*00d8*/ 	.byte	0x04, 0x17
        /*00da*/ 	.short	(.L_35 - .L_34)
.L_34:
        /*00dc*/ 	.word	0x00000000
        /*00e0*/ 	.short	0x0000
        /*00e2*/ 	.short	0x0000
        /*00e4*/ 	.byte	0x00, 0xf4, 0x21, 0x00


	//----- nvinfo : EIATTR_EXPLICIT_CLUSTER
	.align		4
.L_35:
        /*00e8*/ 	.byte	0x01, 0x3e
	.zero		2


	//----- nvinfo : EIATTR_CTA_PER_CLUSTER
	.align		4
        /*00ec*/ 	.byte	0x04, 0x3d
        /*00ee*/ 	.short	(.L_37 - .L_36)
.L_36:
        /*00f0*/ 	.word	0x00000002
        /*00f4*/ 	.word	0x00000001
        /*00f8*/ 	.word	0x00000001


	//----- nvinfo : EIATTR_SPARSE_MMA_MASK
	.align		4
.L_37:
        /*00fc*/ 	.byte	0x03, 0x50
        /*00fe*/ 	.short	0x0000


	//----- nvinfo : EIATTR_MAXREG_COUNT
	.align		4
        /*0100*/ 	.byte	0x03, 0x1b
        /*0102*/ 	.short	0x00ff


	//----- nvinfo : EIATTR_NUM_BARRIERS
	.align		4
        /*0104*/ 	.byte	0x02, 0x4c
        /*0106*/ 	.byte	0x01
	.zero		1


	//----- nvinfo : EIATTR_ANNOTATIONS
	.align		4
        /*0108*/ 	.byte	0x04, 0x55
        /*010a*/ 	.short	(.L_39 - .L_38)


	//   ....[0]....
.L_38:
        /*010c*/ 	.word	0x00000001
        /*0110*/ 	.byte	0x90, 0x05, 0x00, 0x00, 0x01, 0x00, 0x00, 0x00, 0xc0, 0x05, 0x00, 0x00, 0x01, 0x00, 0x00, 0x00
        /* <DEDUP_REMOVED lines=838> */
        /*3580*/ 	.byte	0xe0, 0xe4, 0x01, 0x00, 0x01, 0x00, 0x00, 0x00, 0x00, 0xe5, 0x01, 0x00


	//----- nvinfo : EIATTR_MERCURY_ISA_VERSION
	.align		4
.L_39:
        /*358c*/ 	.byte	0x03, 0x5f
        /*358e*/ 	.short	0x0101


	//----- nvinfo : EIATTR_EXIT_INSTR_OFFSETS
	.align		4
        /*3590*/ 	.byte	0x04, 0x1c
        /*3592*/ 	.short	(.L_41 - .L_40)


	//   ....[0]....
.L_40:
        /*3594*/ 	.word	0x000cc0e0


	//   ....[1]....
        /*3598*/ 	.word	0x000cc110


	//----- nvinfo : EIATTR_REQNTID
	.align		4
.L_41:
        /*359c*/ 	.byte	0x04, 0x10
        /*359e*/ 	.short	(.L_43 - .L_42)
.L_42:
        /*35a0*/ 	.word	0x00000080
        /*35a4*/ 	.word	0x00000001
        /*35a8*/ 	.word	0x00000001


	//----- nvinfo : EIATTR_CBANK_PARAM_SIZE
	.align		4
.L_43:
        /*35ac*/ 	.byte	0x03, 0x19
        /*35ae*/ 	.short	0x0050


	//----- nvinfo : EIATTR_PARAM_CBANK
	.align		4
        /*35b0*/ 	.byte	0x04, 0x0a
        /*35b2*/ 	.short	(.L_45 - .L_44)
	.align		4
.L_44:
        /*35b4*/ 	.word	index@(.nv.constant0.matmul_kernel)
        /*35b8*/ 	.short	0x0210
        /*35ba*/ 	.short	0x0050


	//----- nvinfo : EIATTR_SW_WAR
	.align		4
.L_45:
        /*35bc*/ 	.byte	0x04, 0x36
        /*35be*/ 	.short	(.L_47 - .L_46)
.L_46:
        /*35c0*/ 	.word	0x00000008
.L_47:


//--------------------- .nv.callgraph             --------------------------
	.section	.nv.callgraph,"",@"SHT_CUDA_CALLGRAPH"
	.align	4
	.sectionentsize	8
	.align		4
        /*0000*/ 	.word	0x00000000
	.align		4
        /*0004*/ 	.word	0xffffffff
	.align		4
        /*0008*/ 	.word	0x00000000
	.align		4
        /*000c*/ 	.word	0xfffffffe
	.align		4
        /*0010*/ 	.word	0x00000000
	.align		4
        /*0014*/ 	.word	0xfffffffd
	.align		4
        /*0018*/ 	.word	0x00000000
	.align		4
        /*001c*/ 	.word	0xfffffffc


//--------------------- .text.matmul_kernel       --------------------------
	.section	.text.matmul_kernel,"ax",@progbits
	.align	128
        .global         matmul_kernel
        .type           matmul_kernel,@function
        .size           matmul_kernel,(.L_x_4 - matmul_kernel)
        .other          matmul_kernel,@"STO_CUDA_ENTRY STV_DEFAULT"
matmul_kernel:
.text.matmul_kernel:
[----:B------:R-:W0:Y:S08]  /*0000*/  LDC R1, c[0x0][0x28] ;  /* 0x00000a00ff017b82 */ /* 0x000e300000000800 */
[----:B------:R-:W1:Y:S01]  /*0010*/  LDC.64 R4, c[0x0][0x228] ;  /* 0x00008a00ff047b82 */ /* 0x000e620000000a00 */
[----:B0-----:R-:W-:Y:S01]  /*0020*/  VIADD R1, R1, 0xffffc708 ;  /* 0xffffc70801017836 */ /* 0x001fe20000000000 */
[----:B------:R-:W0:Y:S01]  /*0030*/  S2R R126, SR_TID.X ;  /* 0x00000000007e7919 */ /* 0x000e220000002100 */
[----:B------:R-:W-:-:S05]  /*0040*/  ULDC.64 UR10, c[0x0][0x208] ;  /* 0x00008200000a7ab9 */ /* 0x000fca0000000a00 */
[----:B------:R-:W2:Y:S08]  /*0050*/  S2UR UR4, SR_CTAID.X ;  /* 0x00000000000479c3 */ /* 0x000eb00000002500 */
[----:B------:R-:W3:Y:S01]  /*0060*/  S2UR UR7, SR_CgaCtaId ;  /* 0x00000000000779c3 */ /* 0x000ee20000008800 */
[----:B-1----:R-:W-:-:S05]  /*0070*/  VIADD R0, R5, 0x1ff ;  /* 0x000001ff05007836 */ /* 0x002fca0000000000 */
[----:B------:R-:W-:Y:S02]  /*0080*/  SHF.R.S32.HI R3, RZ, 0x1f, R0 ;  /* 0x0000001fff037819 */ /* 0x000fe40000011400 */
[----:B--2---:R-:W-:Y:S01]  /*0090*/  I2FP.F32.U32 R7, UR4 ;  /* 0x0000000400077c45 */ /* 0x004fe20008201000 */
[----:B------:R-:W-:Y:S01]  /*00a0*/  ULDC UR4, c[0x0][0x150] ;  /* 0x0000540000047ab9 */ /* 0x000fe20000000800 */
[----:B------:R-:W-:Y:S02]  /*00b0*/  LEA.HI R3, R3, R0, RZ, 0x9 ;  /* 0x0000000003037211 */ /* 0x000fe400078f48ff */
[----:B0-----:R-:W-:Y:S01]  /*00c0*/  LOP3.LUT R29, R126, 0x7f, RZ, 0xc0, !PT ;  /* 0x0000007f7e1d7812 */ /* 0x001fe200078ec0ff */
[----:B------:R-:W-:Y:S01]  /*00d0*/  FMUL R7, R7, UR4 ;  /* 0x0000000407077c20 */ /* 0x000fe20008400000 */
[----:B------:R-:W-:Y:S01]  /*00e0*/  SHF.R.S32.HI R3, RZ, 0x9, R3 ;  /* 0x00000009ff037819 */ /* 0x000fe20000011403 */
[----:B------:R-:W-:Y:S01]  /*00f0*/  UMOV UR4, 0x400 ;  /* 0x0000040000047882 */ /* 0x000fe20000000000 */
[----:B---3--:R-:W-:-:S02]  /*0100*/  USHF.L.U32 UR6, UR7, 0x8, URZ ;  /* 0x0000000807067899 */ /* 0x008fc4000800063f */
[----:B------:R-:W-:Y:S01]  /*0110*/  ULEA UR4, UR7, UR4, 0x18 ;  /* 0x0000000407047291 */ /* 0x000fe2000f8ec03f */
[----:B------:R-:W-:Y:S01]  /*0120*/  IMAD.SHL.U32 R6, R3, 0x8, RZ ;  /* 0x0000000803067824 */ /* 0x000fe200078e00ff */
[----:B------:R-:W0:Y:S01]  /*0130*/  F2I.U32.TRUNC.NTZ R7, R7 ;  /* 0x0000000700077305 */ /* 0x000e22000020f000 */
[----:B------:R-:W-:-:S03]  /*0140*/  ULOP3.LUT UR6, UR6, 0x100, URZ, 0xc0, !UPT ;  /* 0x0000010006067892 */ /* 0x000fc6000f8ec03f */
[----:B------:R-:W-:-:S04]  /*0150*/  IABS R9, R6 ;  /* 0x0000000600097213 */ /* 0x000fc80000000000 */
[----:B------:R-:W1:Y:S01]  /*0160*/  I2F.RP R0, R9 ;  /* 0x0000000900007306 */ /* 0x000e620000209400 */
[----:B0-----:R-:W-:-:S07]  /*0170*/  IABS R13, R7 ;  /* 0x00000007000d7213 */ /* 0x001fce0000000000 */
[----:B-1----:R-:W0:Y:S02]  /*0180*/  MUFU.RCP R0, R0 ;  /* 0x0000000000007308 */ /* 0x002e240000001000 */
[----:B0-----:R-:W-:Y:S01]  /*0190*/  VIADD R2, R0, 0xffffffe ;  /* 0x0ffffffe00027836 */ /* 0x001fe20000000000 */
[----:B------:R-:W-:-:S05]  /*01a0*/  IABS R0, R6 ;  /* 0x0000000600007213 */ /* 0x000fca0000000000 */
[----:B------:R0:W1:Y:S01]  /*01b0*/  F2I.FTZ.U32.TRUNC.NTZ R3, R2 ;  /* 0x0000000200037305 */ /* 0x000062000021f000 */
[----:B------:R-:W-:Y:S02]  /*01c0*/  IMAD.MOV R0, RZ, RZ, -R0 ;  /* 0x000000ffff007224 */ /* 0x000fe400078e0a00 */
[----:B0-----:R-:W-:Y:S02]  /*01d0*/  IMAD.MOV.U32 R2, RZ, RZ, RZ ;  /* 0x000000ffff027224 */ /* 0x001fe400078e00ff */
[----:B-1----:R-:W-:-:S04]  /*01e0*/  IMAD.MOV R8, RZ, RZ, -R3 ;  /* 0x000000ffff087224 */ /* 0x002fc800078e0a03 */
[----:B------:R-:W-:-:S04]  /*01f0*/  IMAD R11, R8, R9, RZ ;  /* 0x00000009080b7224 */ /* 0x000fc800078e02ff */
[----:B------:R-:W-:-:S06]  /*0200*/  IMAD.HI.U32 R2, R3, R11, R2 ;  /* 0x0000000b03027227 */ /* 0x000fcc00078e0002 */
[----:B------:R-:W-:-:S04]  /*0210*/  IMAD.HI.U32 R2, R2, R13, RZ ;  /* 0x0000000d02027227 */ /* 0x000fc800078e00ff */
[----:B------:R-:W-:-:S05]  /*0220*/  IMAD R0, R2, R0, R13 ;  /* 0x0000000002007224 */ /* 0x000fca00078e020d */
[----:B------:R-:W-:-:S13]  /*0230*/  ISETP.GT.U32.AND P1, PT, R9, R0, PT ;  /* 0x000000000900720c */ /* 0x000fda0003f24070 */
[----:B------:R-:W-:Y:S02]  /*0240*/  @!P1 IMAD.IADD R0, R0, 0x1, -R9 ;  /* 0x0000000100009824 */ /* 0x000fe400078e0a09 */
[----:B------:R-:W-:Y:S01]  /*0250*/  @!P1 VIADD R2, R2, 0x1 ;  /* 0x0000000102029836 */ /* 0x000fe20000000000 */
[----:B------:R-:W-:Y:S02]  /*0260*/  ISETP.NE.AND P1, PT, R6, RZ, PT ;  /* 0x000000ff0600720c */ /* 0x000fe40003f25270 */
[----:B------:R-:W-:Y:S02]  /*0270*/  ISETP.GE.U32.AND P0, PT, R0, R9, PT ;  /* 0x000000090000720c */ /* 0x000fe40003f06070 */
[----:B------:R-:W-:-:S04]  /*0280*/  LOP3.LUT R0, R7, R6, RZ, 0x3c, !PT ;  /* 0x0000000607007212 */ /* 0x000fc800078e3cff */
[----:B------:R-:W-:Y:S01]  /*0290*/  ISETP.GE.AND P2, PT, R0, RZ, PT ;  /* 0x000000ff0000720c */ /* 0x000fe20003f46270 */
[----:B------:R-:W-:-:S05]  /*02a0*/  VIADD R0, R4, 0x1ff ;  /* 0x000001ff04007836 */ /* 0x000fca0000000000 */
[----:B------:R-:W-:Y:S01]  /*02b0*/  SHF.R.S32.HI R3, RZ, 0x1f, R0 ;  /* 0x0000001fff037819 */ /* 0x000fe20000011400 */
[----:B------:R-:W-:-:S03]  /*02c0*/  @P0 VIADD R2, R2, 0x1 ;  /* 0x0000000102020836 */ /* 0x000fc60000000000 */
[----:B------:R-:W-:-:S03]  /*02d0*/  LEA.HI R3, R3, R0, RZ, 0x9 ;  /* 0x0000000003037211 */ /* 0x000fc600078f48ff */
[----:B------:R-:W-:Y:S01]  /*02e0*/  @!P2 IMAD.MOV R2, RZ, RZ, -R2 ;  /* 0x000000ffff02a224 */ /* 0x000fe200078e0a02 */
[----:B------:R-:W-:-:S05]  /*02f0*/  @!P1 LOP3.LUT R2, RZ, R6, RZ, 0x33, !PT ;  /* 0x00000006ff029212 */ /* 0x000fca00078e33ff */
[----:B------:R-:W-:Y:S02]  /*0300*/  IMAD.SHL.U32 R8, R2, 0x8, RZ ;  /* 0x0000000802087824 */ /* 0x000fe400078e00ff */
[----:B------:R-:W-:-:S03]  /*0310*/  IMAD.MOV R2, RZ, RZ, -R2 ;  /* 0x000000ffff027224 */ /* 0x000fc600078e0a02 */
[----:B------:R-:W-:Y:S01]  /*0320*/  LEA.HI.SX32 R3, R3, -R8, 0x17 ;  /* 0x8000000803037211 */ /* 0x000fe200078fbaff */
[----:B------:R-:W-:-:S03]  /*0330*/  IMAD R6, R6, R2, R7 ;  /* 0x0000000206067224 */ /* 0x000fc600078e0207 */
[----:B------:R-:W-:Y:S02]  /*0340*/  VIMNMX R13, R3, 0x8, PT ;  /* 0x00000008030d7848 */ /* 0x000fe40003fe0100 */
[----:B------:R-:W-:Y:S02]  /*0350*/  IABS R11, R6 ;  /* 0x00000006000b7213 */ /* 0x000fe40000000000 */
[----:B------:R-:W-:-:S04]  /*0360*/  IABS R9, R13 ;  /* 0x0000000d00097213 */ /* 0x000fc80000000000 */
[----:B------:R-:W0:Y:S08]  /*0370*/  I2F.RP R0, R9 ;  /* 0x0000000900007306 */ /* 0x000e300000209400 */
[----:B0-----:R-:W0:Y:S02]  /*0380*/  MUFU.RCP R0, R0 ;  /* 0x0000000000007308 */ /* 0x001e240000001000 */
[----:B0-----:R-:W-:-:S06]  /*0390*/  VIADD R3, R0, 0xffffffe ;  /* 0x0ffffffe00037836 */ /* 0x001fcc0000000000 */
[----:B------:R-:W0:Y:S02]  /*03a0*/  F2I.FTZ.U32.TRUNC.NTZ R3, R3 ;  /* 0x0000000300037305 */ /* 0x000e24000021f000 */
[----:B0-----:R-:W-:-:S04]  /*03b0*/  IMAD.MOV R10, RZ, RZ, -R3 ;  /* 0x000000ffff0a7224 */ /* 0x001fc800078e0a03 */
[----:B------:R-:W-:Y:S01]  /*03c0*/  IMAD.MOV.U32 R2, RZ, RZ, R10 ;  /* 0x000000ffff027224 */ /* 0x000fe200078e000a */
[----:B------:R-:W-:-:S03]  /*03d0*/  IABS R10, R13 ;  /* 0x0000000d000a7213 */ /* 0x000fc60000000000 */
[----:B------:R-:W-:Y:S02]  /*03e0*/  IMAD R7, R2, R9, RZ ;  /* 0x0000000902077224 */ /* 0x000fe400078e02ff */
[----:B------:R-:W-:Y:S02]  /*03f0*/  IMAD.MOV.U32 R2, RZ, RZ, RZ ;  /* 0x000000ffff027224 */ /* 0x000fe400078e00ff */
[----:B------:R-:W-:Y:S02]  /*0400*/  IMAD.MOV R0, RZ, RZ, -R10 ;  /* 0x000000ffff007224 */ /* 0x000fe400078e0a0a */
[----:B------:R-:W-:Y:S02]  /*0410*/  IMAD.HI.U32 R2, R3, R7, R2 ;  /* 0x0000000703027227 */ /* 0x000fe400078e0002 */
[----:B------:R-:W0:Y:S04]  /*0420*/  LDC R3, c[0x0][0x230] ;  /* 0x00008c00ff037b82 */ /* 0x000e280000000800 */
[----:B------:R-:W-:-:S04]  /*0430*/  IMAD.HI.U32 R2, R2, R11, RZ ;  /* 0x0000000b02027227 */ /* 0x000fc800078e00ff */
[----:B------:R-:W-:-:S05]  /*0440*/  IMAD R0, R2, R0, R11 ;  /* 0x0000000002007224 */ /* 0x000fca00078e020b */
[----:B------:R-:W-:Y:S01]  /*0450*/  ISETP.GT.U32.AND P1, PT, R9, R0, PT ;  /* 0x000000000900720c */ /* 0x000fe20003f24070 */
[----:B0-----:R-:W-:-:S12]  /*0460*/  VIADD R12, R3, 0x7f ;  /* 0x0000007f030c7836 */ /* 0x001fd80000000000 */
[----:B------:R-:W-:Y:S02]  /*0470*/  @!P1 IMAD.IADD R0, R0, 0x1, -R9 ;  /* 0x0000000100009824 */ /* 0x000fe400078e0a09 */
[----:B------:R-:W-:Y:S01]  /*0480*/  @!P1 VIADD R2, R2, 0x1 ;  /* 0x0000000102029836 */ /* 0x000fe20000000000 */
[----:B------:R-:W-:Y:S02]  /*0490*/  ISETP.NE.AND P1, PT, R13, RZ, PT ;  /* 0x000000ff0d00720c */ /* 0x000fe40003f25270 */
[----:B------:R-:W-:Y:S02]  /*04a0*/  ISETP.GE.U32.AND P0, PT, R0, R9, PT ;  /* 0x000000090000720c */ /* 0x000fe40003f06070 */
[----:B------:R-:W-:-:S04]  /*04b0*/  LOP3.LUT R0, R6, R13, RZ, 0x3c, !PT ;  /* 0x0000000d06007212 */ /* 0x000fc800078e3cff */
[----:B------:R-:W-:-:S07]  /*04c0*/  ISETP.GE.AND P2, PT, R0, RZ, PT ;  /* 0x000000ff0000720c */ /* 0x000fce0003f46270 */
[----:B------:R-:W-:Y:S01]  /*04d0*/  @P0 VIADD R2, R2, 0x1 ;  /* 0x0000000102020836 */ /* 0x000fe20000000000 */
[----:B------:R-:W-:-:S05]  /*04e0*/  ISETP.GT.AND P0, PT, R12, 0x7f, PT ;  /* 0x0000007f0c00780c */ /* 0x000fca0003f04270 */
[----:B------:R-:W-:Y:S01]  /*04f0*/  @!P2 IMAD.MOV R2, RZ, RZ, -R2 ;  /* 0x000000ffff02a224 */ /* 0x000fe200078e0a02 */
[----:B------:R-:W-:-:S05]  /*0500*/  @!P1 LOP3.LUT R2, RZ, R13, RZ, 0x33, !PT ;  /* 0x0000000dff029212 */ /* 0x000fca00078e33ff */
[----:B------:R-:W-:-:S04]  /*0510*/  IMAD.MOV R0, RZ, RZ, -R2 ;  /* 0x000000ffff007224 */ /* 0x000fc800078e0a02 */
[----:B------:R-:W-:-:S04]  /*0520*/  IMAD R0, R13, R0, R6 ;  /* 0x000000000d007224 */ /* 0x000fc800078e0206 */
[----:B------:R-:W-:-:S05]  /*0530*/  IMAD.IADD R0, R8, 0x1, R0 ;  /* 0x0000000108007824 */ /* 0x000fca00078e0200 */
[----:B------:R-:W-:Y:S01]  /*0540*/  R2UR UR5, R0 ;  /* 0x00000000000572ca */ /* 0x000fe200000e0000 */
[----:B------:R-:W-:-:S04]  /*0550*/  IMAD.SHL.U32 R0, R2, 0x200, RZ ;  /* 0x0000020002007824 */ /* 0x000fc800078e00ff */
[C---:B------:R-:W-:Y:S02]  /*0560*/  VIADD R3, R0.reuse, 0x1 ;  /* 0x0000000100037836 */ /* 0x040fe40000000000 */
[C---:B------:R-:W-:Y:S02]  /*0570*/  VIADD R2, R0.reuse, 0x2 ;  /* 0x0000000200027836 */ /* 0x040fe40000000000 */
[C---:B------:R-:W-:Y:S01]  /*0580*/  VIADD R6, R0.reuse, 0x3 ;  /* 0x0000000300067836 */ /* 0x040fe20000000000 */
[----:B------:R0:W-:Y:S01]  /*0590*/  STL [R1+0x800], R3 ;  /* 0x0008000301007387 */ /* 0x0001e20000100800 */
[C---:B------:R-:W-:Y:S02]  /*05a0*/  VIADD R7, R0.reuse, 0xfd ;  /* 0x000000fd00077836 */ /* 0x040fe40000000000 */
[C---:B------:R-:W-:Y:S01]  /*05b0*/  VIADD R8, R0.reuse, 0x10a ;  /* 0x0000010a00087836 */ /* 0x040fe20000000000 */
[----:B------:R1:W-:Y:S01]  /*05c0*/  STL [R1+0x7fc], R2 ;  /* 0x0007fc0201007387 */ /* 0x0003e20000100800 */
[----:B------:R-:W-:Y:S01]  /*05d0*/  ULEA UR5, UR5, UR6, 0x9 ;  /* 0x0000000605057291 */ /* 0x000fe2000f8e483f */
[----:B------:R-:W-:-:S02]  /*05e0*/  VIADD R250, R0, 0xf0 ;  /* 0x000000f000fa7836 */ /* 0x000fc40000000000 */
[----:B------:R2:W-:Y:S01]  /*05f0*/  STL [R1+0x7f8], R6 ;  /* 0x0007f80601007387 */ /* 0x0005e20000100800 */
[C---:B------:R-:W-:Y:S02]  /*0600*/  VIADD R251, R0.reuse, 0x101 ;  /* 0x0000010100fb7836 */ /* 0x040fe40000000000 */
[C---:B0-----:R-:W-:Y:S02]  /*0610*/  VIADD R3, R0.reuse, 0x4 ;  /* 0x0000000400037836 */ /* 0x041fe40000000000 */
[C---:B------:R-:W-:Y:S02]  /*0620*/  VIADD R252, R0.reuse, 0x111 ;  /* 0x0000011100fc7836 */ /* 0x040fe40000000000 */
[C---:B-1----:R-:W-:Y:S01]  /*0630*/  VIADD R2, R0.reuse, 0x5 ;  /* 0x0000000500027836 */ /* 0x042fe20000000000 */
[----:B------:R0:W-:Y:S01]  /*0640*/  STL [R1+0x7f4], R3 ;  /* 0x0007f40301007387 */ /* 0x0001e20000100800 */
[C---:B------:R-:W-:Y:S02]  /*0650*/  VIADD R11, R0.reuse, 0x112 ;  /* 0x00000112000b7836 */ /* 0x040fe40000000000 */
[C---:B--2---:R-:W-:Y:S01]  /*0660*/  VIADD R6, R0.reuse, 0x6 ;  /* 0x0000000600067836 */ /* 0x044fe20000000000 */
[----:B------:R1:W-:Y:S01]  /*0670*/  STL [R1+0x7f0], R2 ;  /* 0x0007f00201007387 */ /* 0x0003e20000100800 */
[----:B------:R-:W-:-:S02]  /*0680*/  VIADD R10, R0, 0x113 ;  /* 0x00000113000a7836 */ /* 0x000fc40000000000 */
[C---:B------:R-:W-:Y:S01]  /*0690*/  VIADD R9, R0.reuse, 0x114 ;  /* 0x0000011400097836 */ /* 0x040fe20000000000 */
[----:B------:R2:W-:Y:S01]  /*06a0*/  STL [R1+0x7ec], R6 ;  /* 0x0007ec0601007387 */ /* 0x0005e20000100800 */
[C---:B------:R-:W-:Y:S02]  /*06b0*/  VIADD R14, R0.reuse, 0x116 ;  /* 0x00000116000e7836 */ /* 0x040fe40000000000 */
[C---:B0-----:R-:W-:Y:S02]  /*06c0*/  VIADD R3, R0.reuse, 0x7 ;  /* 0x0000000700037836 */ /* 0x041fe40000000000 */
[C---:B------:R-:W-:Y:S02]  /*06d0*/  VIADD R13, R0.reuse, 0x117 ;  /* 0x00000117000d7836 */ /* 0x040fe40000000000 */
[C---:B-1----:R-:W-:Y:S01]  /*06e0*/  VIADD R2, R0.reuse, 0x8 ;  /* 0x0000000800027836 */ /* 0x042fe20000000000 */
[----:B------:R0:W-:Y:S01]  /*06f0*/  STL [R1+0x7e8], R3 ;  /* 0x0007e80301007387 */ /* 0x0001e20000100800 */
[----:B------:R-:W-:-:S02]  /*0700*/  VIADD R12, R0, 0x118 ;  /* 0x00000118000c7836 */ /* 0x000fc40000000000 */
[C---:B--2---:R-:W-:Y:S01]  /*0710*/  VIADD R6, R0.reuse, 0x9 ;  /* 0x0000000900067836 */ /* 0x044fe20000000000 */
[----:B------:R1:W-:Y:S01]  /*0720*/  STL [R1+0x7e4], R2 ;  /* 0x0007e40201007387 */ /* 0x0003e20000100800 */
[C---:B------:R-:W-:Y:S02]  /*0730*/  VIADD R16, R0.reuse, 0x119 ;  /* 0x0000011900107836 */ /* 0x040fe40000000000 */
[C---:B------:R-:W-:Y:S01]  /*0740*/  VIADD R15, R0.reuse, 0x11a ;  /* 0x0000011a000f7836 */ /* 0x040fe20000000000 */
[----:B------:R2:W-:Y:S01]  /*0750*/  STL [R1+0x7e0], R6 ;  /* 0x0007e00601007387 */ /* 0x0005e20000100800 */
[C---:B------:R-:W-:Y:S02]  /*0760*/  VIADD R19, R0.reuse, 0x11b ;  /* 0x0000011b00137836 */ /* 0x040fe40000000000 */
[C---:B0-----:R-:W-:Y:S02]  /*0770*/  VIADD R3, R0.reuse, 0xa ;  /* 0x0000000a00037836 */ /* 0x041fe40000000000 */
[----:B------:R-:W-:-:S02]  /*0780*/  VIADD R18, R0, 0x11c ;  /* 0x0000011c00127836 */ /* 0x000fc40000000000 */
[C---:B-1----:R-:W-:Y:S01]  /*0790*/  VIADD R2, R0.reuse, 0xb ;  /* 0x0000000b00027836 */ /* 0x042fe20000000000 */
[----:B------:R0:W-:Y:S01]  /*07a0*/  STL [R1+0x7dc], R3 ;  /* 0x0007dc0301007387 */ /* 0x0001e20000100800 */
[C---:B------:R-:W-:Y:S02]  /*07b0*/  VIADD R17, R0.reuse, 0x11d ;  /* 0x0000011d00117836 */ /* 0x040fe40000000000 */
[C---:B--2---:R-:W-:Y:S01]  /*07c0*/  VIADD R6, R0.reuse, 0xc ;  /* 0x0000000c00067836 */ /* 0x044fe20000000000 */
[----:B------:R1:W-:Y:S01]  /*07d0*/  STL [R1+0x7d8], R2 ;  /* 0x0007d80201007387 */ /* 0x0003e20000100800 */
[C---:B------:R-:W-:Y:S02]  /*07e0*/  VIADD R22, R0.reuse, 0x11e ;  /* 0x0000011e00167836 */ /* 0x040fe40000000000 */
[C---:B------:R-:W-:Y:S01]  /*07f0*/  VIADD R21, R0.reuse, 0x11f ;  /* 0x0000011f00157836 */ /* 0x040fe20000000000 */
[----:B------:R2:W-:Y:S01]  /*0800*/  STL [R1+0x7d4], R6 ;  /* 0x0007d40601007387 */ /* 0x0005e20000100800 */
[----:B------:R-:W-:-:S02]  /*0810*/  VIADD R20, R0, 0x120 ;  /* 0x0000012000147836 */ /* 0x000fc40000000000 */
        /* <DEDUP_REMOVED lines=490> */
[----:B------:R1:W-:Y:S04]  /*26c0*/  STL [R1+0x5b0], R2 ;  /* 0x0005b00201007387 */ /* 0x0003e80000100800 */
[----:B------:R2:W-:Y:S01]  /*26d0*/  STL [R1+0x5a0], R6 ;  /* 0x0005a00601007387 */ /* 0x0005e20000100800 */
[----:B0-----:R-:W-:-:S02]  /*26e0*/  VIADD R3, R0, 0x94 ;  /* 0x0000009400037836 */ /* 0x001fc40000000000 */
[----:B-1----:R-:W-:-:S03]  /*26f0*/  VIADD R2, R0, 0x95 ;  /* 0x0000009500027836 */ /* 0x002fc60000000000 */
[----:B------:R0:W-:Y:S01]  /*2700*/  STL [R1+0x59c], R3 ;  /* 0x00059c0301007387 */ /* 0x0001e20000100800 */
[----:B--2---:R-:W-:-:S03]  /*2710*/  VIADD R6, R0, 0x96 ;  /* 0x0000009600067836 */ /* 0x004fc60000000000 */
[----:B------:R1:W-:Y:S04]  /*2720*/  STL [R1+0x58c], R2 ;  /* 0x00058c0201007387 */ /* 0x0003e80000100800 */
[----:B------:R2:W-:Y:S01]  /*2730*/  STL [R1+0x588], R6 ;  /* 0x0005880601007387 */ /* 0x0005e20000100800 */
[C---:B0-----:R-:W-:Y:S02]  /*2740*/  VIADD R3, R0.reuse, 0x97 ;  /* 0x0000009700037836 */ /* 0x041fe40000000000 */
        /* <DEDUP_REMOVED lines=186> */
[C---:B-1----:R-:W-:Y:S02]  /*32f0*/  VIADD R2, R0.reuse, 0xf5 ;  /* 0x000000f500027836 */ /* 0x042fe40000000000 */
[----:B--2---:R-:W-:-:S03]  /*3300*/  VIADD R6, R0, 0xf7 ;  /* 0x000000f700067836 */ /* 0x004fc60000000000 */
[----:B------:R0:W-:Y:S04]  /*3310*/  STL [R1+0x13c], R2 ;  /* 0x00013c0201007387 */ /* 0x0001e80000100800 */
        /* <DEDUP_REMOVED lines=12> */
[----:B------:R1:W-:Y:S01]  /*33e0*/  STL [R1+0xf0], R7 ;  /* 0x0000f00701007387 */ /* 0x0003e20000100800 */
[C---:B0-----:R-:W-:Y:S02]  /*33f0*/  VIADD R2, R0.reuse, 0xfe ;  /* 0x000000fe00027836 */ /* 0x041fe40000000000 */
[----:B-1----:R-:W-:-:S03]  /*3400*/  VIADD R7, R0, 0x102 ;  /* 0x0000010200077836 */ /* 0x002fc60000000000 */
[----:B------:R0:W-:Y:S04]  /*3410*/  STL [R1+0xec], R2 ;  /* 0x0000ec0201007387 */ /* 0x0001e80000100800 */
[----:B------:R1:W-:Y:S01]  /*3420*/  STL [R1+0xe8], R6 ;  /* 0x0000e80601007387 */ /* 0x0003e20000100800 */
[C---:B0-----:R-:W-:Y:S02]  /*3430*/  VIADD R2, R0.reuse, 0x100 ;  /* 0x0000010000027836 */ /* 0x041fe40000000000 */
[----:B-1----:R-:W-:-:S03]  /*3440*/  VIADD R6, R0, 0x103 ;  /* 0x0000010300067836 */ /* 0x002fc60000000000 */
[----:B------:R0:W-:Y:S04]  /*3450*/  STL [R1+0xe4], R2 ;  /* 0x0000e40201007387 */ /* 0x0001e80000100800 */
[----:B------:R1:W-:Y:S04]  /*3460*/  STL [R1+0xdc], R7 ;  /* 0x0000dc0701007387 */ /* 0x0003e80000100800 */
[----:B------:R2:W-:Y:S01]  /*3470*/  STL [R1+0xd8], R6 ;  /* 0x0000d80601007387 */ /* 0x0005e20000100800 */
[C---:B0-----:R-:W-:Y:S02]  /*3480*/  VIADD R2, R0.reuse, 0x104 ;  /* 0x0000010400027836 */ /* 0x041fe40000000000 */
[----:B-1----:R-:W-:-:S03]  /*3490*/  VIADD R7, R0, 0x107 ;  /* 0x0000010700077836 */ /* 0x002fc60000000000 */
[----:B------:R0:W-:Y:S01]  /*34a0*/  STL [R1+0xd0], R2 ;  /* 0x0000d00201007387 */ /* 0x0001e20000100800 */
[----:B--2---:R-:W-:-:S05]  /*34b0*/  VIADD R6, R0, 0x105 ;  /* 0x0000010500067836 */ /* 0x004fca0000000000 */
[----:B------:R1:W-:Y:S01]  /*34c0*/  STL [R1+0xc8], R6 ;  /* 0x0000c80601007387 */ /* 0x0003e20000100800 */
[----:B0-----:R-:W-:-:S05]  /*34d0*/  VIADD R2, R0, 0x106 ;  /* 0x0000010600027836 */ /* 0x001fca0000000000 */
[----:B------:R0:W-:Y:S01]  /*34e0*/  STL [R1+0xc4], R2 ;  /* 0x0000c40201007387 */ /* 0x0001e20000100800 */
[----:B-1----:R-:W-:-:S03]  /*34f0*/  VIADD R6, R0, 0x108 ;  /* 0x0000010800067836 */ /* 0x002fc60000000000 */
[----:B------:R1:W-:Y:S04]  /*3500*/  STL [R1+0xf4], R7 ;  /* 0x0000f40701007387 */ /* 0x0003e80000100800 */
[----:B------:R2:W-:Y:S01]  /*3510*/  STL [R1+0xbc], R6 ;  /* 0x0000bc0601007387 */ /* 0x0005e20000100800 */
[----:B0-----:R-:W-:-:S03]  /*3520*/  VIADD R2, R0, 0x109 ;  /* 0x0000010900027836 */ /* 0x001fc60000000000 */
[----:B------:R0:W-:Y:S01]  /*3530*/  STL [R1+0xa4], R8 ;  /* 0x0000a40801007387 */ /* 0x0001e20000100800 */
[C---:B-1----:R-:W-:Y:S02]  /*3540*/  VIADD R7, R0.reuse, 0x10c ;  /* 0x0000010c00077836 */ /* 0x042fe40000000000 */
[C---:B--2---:R-:W-:Y:S02]  /*3550*/  VIADD R6, R0.reuse, 0x10b ;  /* 0x0000010b00067836 */ /* 0x044fe40000000000 */
[----:B0-----:R-:W-:-:S03]  /*3560*/  VIADD R8, R0, 0x10e ;  /* 0x0000010e00087836 */ /* 0x001fc60000000000 */
[----:B------:R0:W-:Y:S04]  /*3570*/  STL [R1+0x8c], R6 ;  /* 0x00008c0601007387 */ /* 0x0001e80000100800 */
[----:B------:R1:W-:Y:S01]  /*3580*/  STL [R1+0xc], R7 ;  /* 0x00000c0701007387 */ /* 0x0003e20000100800 */
[C---:B0-----:R-:W-:Y:S02]  /*3590*/  VIADD R6, R0.reuse, 0x10d ;  /* 0x0000010d00067836 */ /* 0x041fe40000000000 */
[----:B-1----:R-:W-:-:S03]  /*35a0*/  VIADD R7, R0, 0x10f ;  /* 0x0000010f00077836 */ /* 0x002fc60000000000 */
[----:B------:R0:W-:Y:S04]  /*35b0*/  STL [R1+0x8], R6 ;  /* 0x0000080601007387 */ /* 0x0001e80000100800 */
[----:B------:R1:W-:Y:S04]  /*35c0*/  STL [R1+0x4], R8 ;  /* 0x0000040801007387 */ /* 0x0003e80000100800 */
[----:B------:R-:W-:Y:S01]  /*35d0*/  STL [R1+0x10], R7 ;  /* 0x0000100701007387 */ /* 0x000fe20000100800 */
[C---:B0-----:R-:W-:Y:S02]  /*35e0*/  VIADD R6, R0.reuse, 0x110 ;  /* 0x0000011000067836 */ /* 0x041fe40000000000 */
[----:B-1----:R-:W-:-:S03]  /*35f0*/  VIADD R8, R0, 0x115 ;  /* 0x0000011500087836 */ /* 0x002fc60000000000 */
[----:B------:R0:W-:Y:S02]  /*3600*/  STL [R1], R6 ;  /* 0x0000000601007387 */ /* 0x0001e40000100800 */
[----:B0-----:R-:W-:Y:S02]  /*3610*/  VIADD R6, R29, UR5 ;  /* 0x000000051d067c36 */ /* 0x001fe40008000000 */
[----:B------:R-:W-:Y:S02]  /*3620*/  VIADD R29, R0, 0x1ff ;  /* 0x000001ff001d7836 */ /* 0x000fe40000000000 */
[----:B------:R-:W-:Y:S01]  /*3630*/  VIADD R7, R6, 0x80 ;  /* 0x0000008006077836 */ /* 0x000fe20000000000 */
[----:B------:R-:W-:Y:S06]  /*3640*/  @P0 BRA `(.L_x_0) ;  /* 0x0000003c000c0947 */ /* 0x000fec0003800000 */
[----:B------:R-:W-:Y:S01]  /*3650*/  IMAD.SHL.U32 R2, R126, 0x10, RZ ;  /* 0x000000107e027824 */ /* 0x000fe200078e00ff */
[----:B------:R0:W-:Y:S01]  /*3660*/  STL [R1+0xc00], RZ ;  /* 0x000c00ff01007387 */ /* 0x0001e20000100800 */
[----:B------:R-:W-:Y:S02]  /*3670*/  CS2R R24, SRZ ;  /* 0x0000000000187805 */ /* 0x000fe4000001ff00 */
[----:B------:R-:W-:Y:S02]  /*3680*/  CS2R R26, SRZ ;  /* 0x00000000001a7805 */ /* 0x000fe4000001ff00 */
[----:B------:R-:W-:Y:S01]  /*3690*/  CS2R R28, SRZ ;  /* 0x00000000001c7805 */ /* 0x000fe2000001ff00 */
[----:B------:R0:W-:Y:S01]  /*36a0*/  STL [R1+0x29a0], R2 ;  /* 0x0029a00201007387 */ /* 0x0001e20000100800 */
[----:B------:R-:W-:Y:S02]  /*36b0*/  CS2R R30, SRZ ;  /* 0x00000000001e7805 */ /* 0x000fe4000001ff00 */
[----:B------:R-:W-:-:S02]  /*36c0*/  CS2R R32, SRZ ;  /* 0x0000000000207805 */ /* 0x000fc4000001ff00 */
[----:B------:R-:W-:Y:S01]  /*36d0*/  CS2R R34, SRZ ;  /* 0x0000000000227805 */ /* 0x000fe2000001ff00 */
[----:B------:R0:W-:Y:S01]  /*36e0*/  STL [R1+0xc04], RZ ;  /* 0x000c04ff01007387 */ /* 0x0001e20000100800 */
[----:B------:R-:W-:Y:S02]  /*36f0*/  CS2R R36, SRZ ;  /* 0x0000000000247805 */ /* 0x000fe4000001ff00 */
[----:B------:R-:W-:Y:S02]  /*3700*/  CS2R R38, SRZ ;  /* 0x0000000000267805 */ /* 0x000fe4000001ff00 */
[----:B------:R-:W-:Y:S01]  /*3710*/  CS2R R40, SRZ ;  /* 0x0000000000287805 */ /* 0x000fe2000001ff00 */
[----:B------:R0:W-:Y:S01]  /*3720*/  STL [R1+0xc08], RZ ;  /* 0x000c08ff01007387 */ /* 0x0001e20000100800 */
        /* <DEDUP_REMOVED lines=72> */
[----:B------:R-:W-:-:S03]  /*3bb0*/  CS2R R150, SRZ ;  /* 0x0000000000967805 */ /* 0x000fc6000001ff00 */
[----:B------:R0:W-:Y:S04]  /*3bc0*/  STL [R1+0xc54], RZ ;  /* 0x000c54ff01007387 */ /* 0x0001e80000100800 */
        /* <DEDUP_REMOVED lines=746> */
[----:B------:R0:W-:Y:S04]  /*6a70*/  STL [R1], RZ ;  /* 0x000000ff01007387 */ /* 0x0001e80000100800 */
        /* <DEDUP_REMOVED lines=126> */
[----:B------:R0:W-:Y:S01]  /*7260*/  STL [R1+0x1fc], RZ ;  /* 0x0001fcff01007387 */ /* 0x0001e20000100800 */
[----:B------:R-:W-:Y:S05]  /*7270*/  BRA `(.L_x_1) ;  /* 0x000006ac00d47947 */ /* 0x000fea0003800000 */
.L_x_0:
[----:B------:R-:W-:Y:S01]  /*7280*/  STL [R1+0x2cb4], R20 ;  /* 0x002cb41401007387 */ /* 0x000fe20000100800 */
[----:B------:R-:W-:Y:S01]  /*7290*/  ISETP.GE.AND P3, PT, R30, RZ, PT ;  /* 0x000000ff1e00720c */ /* 0x000fe20003f66270 */
[----:B------:R-:W-:Y:S01]  /*72a0*/  ULDC UR49, c[0x0][0x240] ;  /* 0x0000900000317ab9 */ /* 0x000fe20000000800 */
[----:B------:R-:W-:Y:S01]  /*72b0*/  ISETP.GE.AND P4, PT, R6, RZ, PT ;  /* 0x000000ff0600720c */ /* 0x000fe20003f86270 */
[----:B------:R0:W-:Y:S01]  /*72c0*/  STL [R1+0x2cb0], R21 ;  /* 0x002cb01501007387 */ /* 0x0001e20000100800 */
[----:B------:R-:W-:Y:S01]  /*72d0*/  ISETP.GE.AND P2, PT, R29, RZ, PT ;  /* 0x000000ff1d00720c */ /* 0x000fe20003f46270 */
[----:B------:R-:W-:Y:S01]  /*72e0*/  ULDC UR5, c[0x0][0x234] ;  /* 0x00008d0000057ab9 */ /* 0x000fe20000000800 */
[----:B------:R-:W-:Y:S01]  /*72f0*/  ULDC.64 UR6, c[0x0][0x210] ;  /* 0x0000840000067ab9 */ /* 0x000fe20000000a00 */
[----:B------:R-:W-:Y:S01]  /*7300*/  ULDC.64 UR8, c[0x0][0x218] ;  /* 0x0000860000087ab9 */ /* 0x000fe20000000a00 */
[----:B------:R-:W-:Y:S01]  /*7310*/  ULDC UR47, c[0x0][0x238] ;  /* 0x00008e00002f7ab9 */ /* 0x000fe20000000800 */
[----:B------:R-:W-:Y:S01]  /*7320*/  ULDC UR45, c[0x0][0x238] ;  /* 0x00008e00002d7ab9 */ /* 0x000fe20000000800 */
[----:B------:R-:W-:Y:S01]  /*7330*/  ULDC UR41, c[0x0][0x238] ;  /* 0x00008e0000297ab9 */ /* 0x000fe20000000800 */
[----:B------:R-:W-:Y:S01]  /*7340*/  ULDC UR39, c[0x0][0x238] ;  /* 0x00008e0000277ab9 */ /* 0x000fe20000000800 */
[----:B------:R-:W-:Y:S01]  /*7350*/  ULDC UR21, c[0x0][0x238] ;  /* 0x00008e0000157ab9 */ /* 0x000fe20000000800 */
[----:B0-----:R-:W2:Y:S01]  /*7360*/  LDL.LU R21, [R1+0xdc] ;  /* 0x0000dc0001157983 */ /* 0x001ea20000300800 */
[----:B------:R-:W-:Y:S01]  /*7370*/  ULDC UR20, c[0x0][0x238] ;  /* 0x00008e0000147ab9 */ /* 0x000fe20000000800 */
[----:B------:R-:W-:Y:S01]  /*7380*/  ULDC UR36, c[0x0][0x238] ;  /* 0x00008e0000247ab9 */ /* 0x000fe20000000800 */
[----:B------:R-:W-:Y:S01]  /*7390*/  ULDC UR51, c[0x0][0x238] ;  /* 0x00008e0000337ab9 */ /* 0x000fe20000000800 */
[----:B------:R-:W-:Y:S01]  /*73a0*/  STL [R1+0x2cac], R22 ;  /* 0x002cac1601007387 */ /* 0x000fe20000100800 */
[----:B------:R-:W-:Y:S01]  /*73b0*/  ULDC UR17, c[0x0][0x238] ;  /* 0x00008e0000117ab9 */ /* 0x000fe20000000800 */
[----:B------:R-:W-:Y:S01]  /*73c0*/  ULDC UR27, c[0x0][0x238] ;  /* 0x00008e00001b7ab9 */ /* 0x000fe20000000800 */
[----:B------:R-:W-:Y:S01]  /*73d0*/  ULDC UR38, c[0x0][0x238] ;  /* 0x00008e0000267ab9 */ /* 0x000fe20000000800 */
[----:B------:R0:W-:Y:S01]  /*73e0*/  STL [R1+0x2ca8], R17 ;  /* 0x002ca81101007387 */ /* 0x0001e20000100800 */
[----:B------:R-:W-:Y:S01]  /*73f0*/  ULDC UR33, c[0x0][0x238] ;  /* 0x00008e0000217ab9 */ /* 0x000fe20000000800 */
        /* <DEDUP_REMOVED lines=8> */
[----:B0-----:R-:W3:Y:S01]  /*7480*/  LDL.LU R17, [R1+0x25c] ;  /* 0x00025c0001117983 */ /* 0x001ee20000300800 */
[----:B------:R-:W-:Y:S01]  /*7490*/  ULDC UR37, c[0x0][0x238] ;  /* 0x00008e0000257ab9 */ /* 0x000fe20000000800 */
[----:B------:R-:W-:Y:S01]  /*74a0*/  ULDC UR16, c[0x0][0x238] ;  /* 0x00008e0000107ab9 */ /* 0x000fe20000000800 */
[----:B------:R-:W-:Y:S01]  /*74b0*/  ULDC UR30, c[0x0][0x238] ;  /* 0x00008e00001e7ab9 */ /* 0x000fe20000000800 */
[----:B------:R-:W4:Y:S01]  /*74c0*/  LDL.LU R22, [R1+0x588] ;  /* 0x0005880001167983 */ /* 0x000f220000300800 */
[----:B------:R-:W-:Y:S01]  /*74d0*/  ULDC UR43, c[0x0][0x238] ;  /* 0x00008e00002b7ab9 */ /* 0x000fe20000000800 */
[----:B------:R-:W-:Y:S01]  /*74e0*/  ULDC UR19, c[0x0][0x238] ;  /* 0x00008e0000137ab9 */ /* 0x000fe20000000800 */
[----:B------:R-:W-:Y:S01]  /*74f0*/  ULDC UR29, c[0x0][0x238] ;  /* 0x00008e00001d7ab9 */ /* 0x000fe20000000800 */
[----:B------:R-:W-:Y:S01]  /*7500*/  STL [R1+0x2ca4], R18 ;  /* 0x002ca41201007387 */ /* 0x000fe20000100800 */
        /* <DEDUP_REMOVED lines=28> */
[----:B------:R-:W-:-:S03]  /*76d0*/  ULDC UR53, c[0x0][0x238] ;  /* 0x00008e0000357ab9 */ /* 0x000fc60000000800 */
[----:B------:R-:W-:Y:S04]  /*76e0*/  STL [R1+0x2c84], R9 ;  /* 0x002c840901007387 */ /* 0x000fe80000100800 */
[----:B------:R-:W-:Y:S01]  /*76f0*/  STL [R1+0x2c80], R10 ;  /* 0x002c800a01007387 */ /* 0x000fe20000100800 */
[----:B0-----:R-:W-:Y:S01]  /*7700*/  IMAD.MOV.U32 R8, RZ, RZ, R250 ;  /* 0x000000ffff087224 */ /* 0x001fe200078e00fa */
[----:B------:R-:W-:Y:S02]  /*7710*/  IABS R250, R4 ;  /* 0x0000000400fa7213 */ /* 0x000fe40000000000 */
[----:B------:R-:W-:Y:S02]  /*7720*/  STL [R1+0x2c7c], R11 ;  /* 0x002c7c0b01007387 */ /* 0x000fe40000100800 */
[----:B------:R-:W0:Y:S02]  /*7730*/  I2F.RP R126, R250 ;  /* 0x000000fa007e7306 */ /* 0x000e240000209400 */
[----:B------:R1:W-:Y:S04]  /*7740*/  STL [R1+0x2c78], R252 ;  /* 0x002c78fc01007387 */ /* 0x0003e80000100800 */
[----:B-1----:R-:W3:Y:S04]  /*7750*/  LDL.LU R252, [R1+0x138] ;  /* 0x0001380001fc7983 */ /* 0x002ee80000300800 */
[----:B------:R-:W3:Y:S04]  /*7760*/  LDL.LU R10, [R1] ;  /* 0x00000000010a7983 */ /* 0x000ee80000300800 */
[----:B------:R-:W3:Y:S04]  /*7770*/  LDL.LU R12, [R1+0xd0] ;  /* 0x0000d000010c7983 */ /* 0x000ee80000300800 */
[----:B------:R-:W3:Y:S04]  /*7780*/  LDL.LU R11, [R1+0x580] ;  /* 0x00058000010b7983 */ /* 0x000ee80000300800 */
[----:B------:R-:W3:Y:S04]  /*7790*/  LDL.LU R15, [R1+0x8] ;  /* 0x00000800010f7983 */ /* 0x000ee80000300800 */
[----:B------:R-:W3:Y:S04]  /*77a0*/  LDL.LU R14, [R1+0x13c] ;  /* 0x00013c00010e7983 */ /* 0x000ee80000300800 */
[----:B------:R-:W3:Y:S04]  /*77b0*/  LDL.LU R19, [R1+0x3ec] ;  /* 0x0003ec0001137983 */ /* 0x000ee80000300800 */
[----:B------:R-:W3:Y:S01]  /*77c0*/  LDL.LU R18, [R1+0xf4] ;  /* 0x0000f40001127983 */ /* 0x000ee20000300800 */
[----:B0-----:R-:W0:Y:S03]  /*77d0*/  MUFU.RCP R126, R126 ;  /* 0x0000007e007e7308 */ /* 0x001e260000001000 */
[----:B------:R-:W3:Y:S01]  /*77e0*/  LDL.LU R9, [R1+0x14c] ;  /* 0x00014c0001097983 */ /* 0x000ee20000300800 */
[----:B------:R-:W-:-:S02]  /*77f0*/  IMAD.MOV.U32 R16, RZ, RZ, R3 ;  /* 0x000000ffff107224 */ /* 0x000fc400078e0003 */
[----:B------:R-:W-:Y:S01]  /*7800*/  IMAD.MOV.U32 R13, RZ, RZ, R251 ;  /* 0x000000ffff0d7224 */ /* 0x000fe200078e00fb */
[----:B------:R1:W-:Y:S01]  /*7810*/  STL [R1+0x2c74], R0 ;  /* 0x002c740001007387 */ /* 0x0003e20000100800 */
[----:B------:R-:W-:Y:S01]  /*7820*/  IABS R251, R7 ;  /* 0x0000000700fb7213 */ /* 0x000fe20000000000 */
[----:B-1----:R-:W-:Y:S01]  /*7830*/  IMAD.MOV.U32 R0, RZ, RZ, R2 ;  /* 0x000000ffff007224 */ /* 0x002fe200078e0002 */
[----:B------:R-:W-:Y:S01]  /*7840*/  IABS R2, R5 ;  /* 0x0000000500027213 */ /* 0x000fe20000000000 */
[----:B0-----:R-:W-:-:S03]  /*7850*/  VIADD R126, R126, 0xffffffe ;  /* 0x0ffffffe7e7e7836 */ /* 0x001fc60000000000 */
[----:B------:R-:W0:Y:S08]  /*7860*/  I2F.RP R128, R2 ;  /* 0x0000000200807306 */ /* 0x000e300000209400 */
[----:B------:R1:W1:Y:S08]  /*7870*/  F2I.FTZ.U32.TRUNC.NTZ R127, R126 ;  /* 0x0000007e007f7305 */ /* 0x000270000021f000 */
[----:B0-----:R-:W0:Y:S01]  /*7880*/  MUFU.RCP R128, R128 ;  /* 0x0000008000807308 */ /* 0x001e220000001000 */
[----:B-1----:R-:W-:-:S02]  /*7890*/  IMAD.MOV.U32 R126, RZ, RZ, RZ ;  /* 0x000000ffff7e7224 */ /* 0x002fc400078e00ff */
[----:B------:R-:W-:-:S04]  /*78a0*/  IMAD.MOV R3, RZ, RZ, -R127 ;  /* 0x000000ffff037224 */ /* 0x000fc800078e0a7f */
[----:B------:R-:W-:-:S04]  /*78b0*/  IMAD R3, R3, R250, RZ ;  /* 0x000000fa03037224 */ /* 0x000fc800078e02ff */
[----:B------:R-:W-:-:S04]  /*78c0*/  IMAD.HI.U32 R127, R127, R3, R126 ;  /* 0x000000037f7f7227 */ /* 0x000fc800078e007e */
[----:B0-----:R-:W-:Y:S02]  /*78d0*/  VIADD R128, R128, 0xffffffe ;  /* 0x0ffffffe80807836 */ /* 0x001fe40000000000 */
[----:B------:R-:W-:Y:S02]  /*78e0*/  IMAD.MOV.U32 R126, RZ, RZ, R251 ;  /* 0x000000ffff7e7224 */ /* 0x000fe400078e00fb */
[----:B------:R0:W1:Y:S02]  /*78f0*/  F2I.FTZ.U32.TRUNC.NTZ R129, R128 ;  /* 0x0000008000817305 */ /* 0x000064000021f000 */
[----:B0-----:R-:W-:-:S05]  /*7900*/  IABS R128, R6 ;  /* 0x0000000600807213 */ /* 0x001fca0000000000 */
[----:B------:R-:W-:Y:S02]  /*7910*/  IMAD.MOV.U32 R3, RZ, RZ, R128 ;  /* 0x000000ffff037224 */ /* 0x000fe400078e0080 */
[----:B-1----:R-:W-:Y:S02]  /*7920*/  IMAD.MOV R20, RZ, RZ, -R129 ;  /* 0x000000ffff147224 */ /* 0x002fe400078e0a81 */
[----:B------:R-:W-:-:S04]  /*7930*/  IMAD.HI.U32 R251, R127, R3, RZ ;  /* 0x000000037ffb7227 */ /* 0x000fc800078e00ff */
[----:B------:R-:W-:-:S04]  /*7940*/  IMAD.HI.U32 R127, R127, R126, RZ ;  /* 0x0000007e7f7f7227 */ /* 0x000fc800078e00ff */
[----:B------:R-:W-:Y:S02]  /*7950*/  IMAD.MOV R251, RZ, RZ, -R251 ;  /* 0x000000fffffb7224 */ /* 0x000fe400078e0afb */
[----:B------:R-:W-:Y:S02]  /*7960*/  IMAD.MOV R128, RZ, RZ, -R127 ;  /* 0x000000ffff807224 */ /* 0x000fe400078e0a7f */
[C---:B------:R-:W-:Y:S01]  /*7970*/  IMAD R127, R250.reuse, R251, R3 ;  /* 0x000000fbfa7f7224 */ /* 0x040fe200078e0203 */
[----:B------:R-:W-:Y:S01]  /*7980*/  IABS R251, R29 ;  /* 0x0000001d00fb7213 */ /* 0x000fe20000000000 */
[----:B------:R-:W-:Y:S02]  /*7990*/  IMAD R126, R250, R128, R126 ;  /* 0x00000080fa7e7224 */ /* 0x000fe400078e027e */
[----:B------:R-:W-:Y:S01]  /*79a0*/  IMAD R3, R20, R2, RZ ;  /* 0x0000000214037224 */ /* 0x000fe200078e02ff */
[C---:B------:R-:W-:Y:S01]  /*79b0*/  ISETP.GT.U32.AND P0, PT, R250.reuse, R127, PT ;  /* 0x0000007ffa00720c */ /* 0x040fe20003f04070 */
[----:B------:R-:W-:Y:S01]  /*79c0*/  IMAD.MOV.U32 R128, RZ, RZ, RZ ;  /* 0x000000ffff807224 */ /* 0x000fe200078e00ff */
[----:B------:R-:W3:Y:S01]  /*79d0*/  LDL.LU R20, [R1+0x2cb4] ;  /* 0x002cb40001147983 */ /* 0x000ee20000300800 */
[----:B------:R-:W-:-:S02]  /*79e0*/  ISETP.GT.U32.AND P1, PT, R250, R126, PT ;  /* 0x0000007efa00720c */ /* 0x000fc40003f24070 */
[----:B------:R-:W-:Y:S01]  /*79f0*/  IMAD.HI.U32 R3, R129, R3, R128 ;  /* 0x0000000381037227 */ /* 0x000fe200078e0080 */
[----:B------:R-:W-:-:S03]  /*7a00*/  IABS R129, R30 ;  /* 0x0000001e00817213 */ /* 0x000fc60000000000 */
[----:B------:R-:W-:Y:S01]  /*7a10*/  IMAD.MOV.U32 R128, RZ, RZ, R251 ;  /* 0x000000ffff807224 */ /* 0x000fe200078e00fb */
[----:B------:R-:W-:Y:S01]  /*7a20*/  IABS R251, R31 ;  /* 0x0000001f00fb7213 */ /* 0x000fe20000000000 */
[----:B------:R-:W-:-:S04]  /*7a30*/  IMAD.HI.U32 R30, R3, R129, RZ ;  /* 0x00000081031e7227 */ /* 0x000fc800078e00ff */
[----:B------:R-:W-:Y:S01]  /*7a40*/  @!P0 IMAD.IADD R127, R127, 0x1, -R250 ;  /* 0x000000017f7f8824 */ /* 0x000fe200078e0afa */
[----:B------:R-:W-:Y:S01]  /*7a50*/  ISETP.GE.AND P0, PT, R31, RZ, PT ;  /* 0x000000ff1f00720c */ /* 0x000fe20003f06270 */
[----:B------:R-:W-:Y:S01]  /*7a60*/  IMAD.MOV R30, RZ, RZ, -R30 ;  /* 0x000000ffff1e7224 */ /* 0x000fe200078e0a1e */
[----:B------:R-:W2:Y:S01]  /*7a70*/  LDL.LU R31, [R1+0xc8] ;  /* 0x0000c800011f7983 */ /* 0x000ea20000300800 */
[----:B------:R-:W-:-:S04]  /*7a80*/  IMAD.HI.U32 R29, R3, R128, RZ ;  /* 0x00000080031d7227 */ /* 0x000fc800078e00ff */
[----:B------:R-:W-:Y:S02]  /*7a90*/  IMAD R129, R2, R30, R129 ;  /* 0x0000001e02817224 */ /* 0x000fe400078e0281 */
[----:B------:R-:W-:Y:S01]  /*7aa0*/  IMAD.HI.U32 R30, R3, R251, RZ ;  /* 0x000000fb031e7227 */ /* 0x000fe200078e00ff */
[----:B------:R2:W-:Y:S03]  /*7ab0*/  STL [R1+0x2b34], R6 ;  /* 0x002b340601007387 */ /* 0x0005e60000100800 */
[----:B------:R-:W-:Y:S02]  /*7ac0*/  IMAD.MOV R30, RZ, RZ, -R30 ;  /* 0x000000ffff1e7224 */ /* 0x000fe400078e0a1e */
[----:B------:R-:W-:Y:S01]  /*7ad0*/  @!P1 IMAD.IADD R126, R126, 0x1, -R250 ;  /* 0x000000017e7e9824 */ /* 0x000fe200078e0afa */
[----:B------:R-:W-:Y:S01]  /*7ae0*/  ISETP.GT.U32.AND P1, PT, R250, R127, PT ;  /* 0x0000007ffa00720c */ /* 0x000fe20003f24070 */
[----:B------:R-:W-:-:S02]  /*7af0*/  IMAD R251, R2, R30, R251 ;  /* 0x0000001e02fb7224 */ /* 0x000fc400078e02fb */
[----:B------:R-:W-:Y:S01]  /*7b00*/  IMAD.MOV R29, RZ, RZ, -R29 ;  /* 0x000000ffff1d7224 */ /* 0x000fe200078e0a1d */
[----:B------:R-:W-:Y:S01]  /*7b10*/  ISETP.GT.U32.AND P5, PT, R250, R126, PT ;  /* 0x0000007efa00720c */ /* 0x000fe20003fa4070 */
[----:B--2---:R-:W-:Y:S01]  /*7b20*/  IMAD.MOV.U32 R6, RZ, RZ, R31 ;  /* 0x000000ffff067224 */ /* 0x004fe200078e001f */
[----:B------:R-:W-:-:S05]  /*7b30*/  IABS R31, R33 ;  /* 0x00000021001f7213 */ /* 0x000fca0000000000 */
[----:B------:R-:W-:Y:S02]  /*7b40*/  IMAD.MOV.U32 R30, RZ, RZ, R31 ;  /* 0x000000ffff1e7224 */ /* 0x000fe400078e001f */
[----:B------:R-:W2:Y:S01]  /*7b50*/  LDL.LU R31, [R1+0xa4] ;  /* 0x0000a400011f7983 */ /* 0x000ea20000300800 */
[----:B------:R-:W-:-:S05]  /*7b60*/  IMAD R128, R2, R29, R128 ;  /* 0x0000001d02807224 */ /* 0x000fca00078e0280 */
[----:B------:R-:W-:Y:S01]  /*7b70*/  ISETP.GT.U32.AND P6, PT, R2, R128, PT ;  /* 0x000000800200720c */ /* 0x000fe20003fc4070 */
[--C-:B------:R-:W-:Y:S01]  /*7b80*/  @!P1 IMAD.IADD R127, R127, 0x1, -R250.reuse ;  /* 0x000000017f7f9824 */ /* 0x100fe200078e0afa */
[----:B------:R-:W-:Y:S01]  /*7b90*/  ISETP.GE.AND P1, PT, R7, RZ, PT ;  /* 0x000000ff0700720c */ /* 0x000fe20003f26270 */
[----:B------:R-:W-:Y:S01]  /*7ba0*/  @!P5 IMAD.IADD R126, R126, 0x1, -R250 ;  /* 0x000000017e7ed824 */ /* 0x000fe200078e0afa */
[C---:B------:R-:W-:Y:S01]  /*7bb0*/  ISETP.GT.U32.AND P5, PT, R2.reuse, R129, PT ;  /* 0x000000810200720c */ /* 0x040fe20003fa4070 */
[----:B------:R-:W-:Y:S01]  /*7bc0*/  @!P4 IMAD.MOV R127, RZ, RZ, -R127 ;  /* 0x000000ffff7fc224 */ /* 0x000fe200078e0a7f */
[----:B------:R-:W-:-:S07]  /*7bd0*/  ISETP.GT.U32.AND P4, PT, R2, R251, PT ;  /* 0x000000fb0200720c */ /* 0x000fce0003f84070 */
[----:B------:R-:W-:Y:S01]  /*7be0*/  @!P6 IMAD.IADD R128, R128, 0x1, -R2 ;  /* 0x000000018080e824 */ /* 0x000fe200078e0a02 */
[----:B------:R-:W-:-:S04]  /*7bf0*/  IABS R29, R32 ;  /* 0x00000020001d7213 */ /* 0x000fc80000000000 */
[----:B------:R-:W-:Y:S01]  /*7c00*/  ISETP.GT.U32.AND P6, PT, R2, R128, PT ;  /* 0x000000800200720c */ /* 0x000fe20003fc4070 */
[----:B------:R-:W-:Y:S01]  /*7c10*/  STL [R1+0x2b38], R7 ;  /* 0x002b380701007387 */ /* 0x000fe20000100800 */
[----:B------:R-:W-:Y:S01]  /*7c20*/  @!P1 IMAD.MOV R126, RZ, RZ, -R126 ;  /* 0x000000ffff7e9224 */ /* 0x000fe200078e0a7e */
[----:B------:R-:W-:Y:S01]  /*7c30*/  ISETP.GE.AND P1, PT, R32, RZ, PT ;  /* 0x000000ff2000720c */ /* 0x000fe20003f26270 */
[----:B------:R-:W-:Y:S01]  /*7c40*/  @!P5 IMAD.IADD R129, R129, 0x1, -R2 ;  /* 0x000000018181d824 */ /* 0x000fe200078e0a02 */
[----:B------:R-:W-:Y:S01]  /*7c50*/  ISETP.NE.AND P5, PT, R4, RZ, PT ;  /* 0x000000ff0400720c */ /* 0x000fe20003fa5270 */
[----:B------:R-:W-:Y:S01]  /*7c60*/  IMAD.HI.U32 R32, R3, R29, RZ ;  /* 0x0000001d03207227 */ /* 0x000fe200078e00ff */
[----:B------:R-:W-:-:S03]  /*7c70*/  LOP3.LUT R4, RZ, R4, RZ, 0x33, !PT ;  /* 0x00000004ff047212 */ /* 0x000fc600078e33ff */
[----:B------:R-:W-:Y:S01]  /*7c80*/  IMAD.MOV R32, RZ, RZ, -R32 ;  /* 0x000000ffff207224 */ /* 0x000fe200078e0a20 */
[----:B------:R-:W-:Y:S01]  /*7c90*/  SEL R127, R4, R127, !P5 ;  /* 0x0000007f047f7207 */ /* 0x000fe20006800000 */
[--C-:B------:R-:W-:Y:S01]  /*7ca0*/  @!P4 IMAD.IADD R251, R251, 0x1, -R2.reuse ;  /* 0x00000001fbfbc824 */ /* 0x100fe200078e0a02 */
[----:B------:R-:W-:Y:S01]  /*7cb0*/  ISETP.GT.U32.AND P4, PT, R2, R129, PT ;  /* 0x000000810200720c */ /* 0x000fe20003f84070 */
[----:B------:R-:W-:Y:S02]  /*7cc0*/  @!P6 IMAD.IADD R128, R128, 0x1, -R2 ;  /* 0x000000018080e824 */ /* 0x000fe400078e0a02 */
[----:B------:R-:W-:Y:S01]  /*7cd0*/  IMAD R29, R2, R32, R29 ;  /* 0x00000020021d7224 */ /* 0x000fe200078e021d */
[----:B------:R-:W-:Y:S01]  /*7ce0*/  SEL R4, R4, R126, !P5 ;  /* 0x0000007e04047207 */ /* 0x000fe20006800000 */
[----:B------:R0:W-:Y:S01]  /*7cf0*/  STL [R1+0x808], R127 ;  /* 0x0008087f01007387 */ /* 0x0001e20000100800 */
[C---:B------:R-:W-:Y:S02]  /*7d00*/  ISETP.GT.U32.AND P5, PT, R2.reuse, R251, PT ;  /* 0x000000fb0200720c */ /* 0x040fe40003fa4070 */
[----:B------:R-:W-:Y:S01]  /*7d10*/  ISETP.GT.U32.AND P6, PT, R2, R29, PT ;  /* 0x0000001d0200720c */ /* 0x000fe20003fc4070 */
[----:B0-----:R-:W-:Y:S01]  /*7d20*/  IMAD.MOV.U32 R127, RZ, RZ, R128 ;  /* 0x000000ffff7f7224 */ /* 0x001fe200078e0080 */
[----:B------:R0:W-:Y:S03]  /*7d30*/  STL [R1+0x804], R4 ;  /* 0x0008040401007387 */ /* 0x0001e60000100800 */
[----:B------:R-:W-:-:S02]  /*7d40*/  @!P2 IMAD.MOV R127, RZ, RZ, -R127 ;  /* 0x000000ffff7fa224 */ /* 0x000fc400078e0a7f */
[----:B------:R-:W-:-:S03]  /*7d50*/  @!P4 IMAD.IADD R129, R129, 0x1, -R2 ;  /* 0x000000018181c824 */ /* 0x000fc600078e0a02 */
[----:B------:R1:W-:Y:S01]  /*7d60*/  STL [R1+0x5c8], R127 ;  /* 0x0005c87f01007387 */ /* 0x0003e20000100800 */
[----:B0-----:R-:W-:Y:S01]  /*7d70*/  IABS R4, R36 ;  /* 0x0000002400047213 */ /* 0x001fe20000000000 */
[----:B------:R-:W-:Y:S01]  /*7d80*/  @!P5 IMAD.IADD R251, R251, 0x1, -R2 ;  /* 0x00000001fbfbd824 */ /* 0x000fe200078e0a02 */
[----:B------:R-:W-:-:S03]  /*7d90*/  ISETP.GE.AND P5, PT, R33, RZ, PT ;  /* 0x000000ff2100720c */ /* 0x000fc60003fa6270 */
[----:B------:R-:W-:Y:S01]  /*7da0*/  IMAD.HI.U32 R128, R3, R4, RZ ;  /* 0x0000000403807227 */ /* 0x000fe200078e00ff */
[----:B-1----:R-:W-:-:S05]  /*7db0*/  IABS R127, R37 ;  /* 0x00000025007f7213 */ /* 0x002fca0000000000 */
[----:B------:R-:W-:Y:S02]  /*7dc0*/  IMAD.MOV.U32 R33, RZ, RZ, R127 ;  /* 0x000000ffff217224 */ /* 0x000fe400078e007f */
[----:B------:R-:W-:-:S05]  /*7dd0*/  @!P6 IMAD.IADD R29, R29, 0x1, -R2 ;  /* 0x000000011d1de824 */ /* 0x000fca00078e0a02 */
[----:B------:R-:W-:-:S13]  /*7de0*/  ISETP.GT.U32.AND P6, PT, R2, R29, PT ;  /* 0x0000001d0200720c */ /* 0x000fda0003fc4070 */
[----:B------:R-:W-:Y:S02]  /*7df0*/  @!P6 IMAD.IADD R29, R29, 0x1, -R2 ;  /* 0x000000011d1de824 */ /* 0x000fe400078e0a02 */
[----:B--2---:R-:W-:-:S04]  /*7e00*/  IMAD.MOV.U32 R250, RZ, RZ, R31 ;  /* 0x000000fffffa7224 */ /* 0x004fc800078e001f */
[----:B------:R-:W-:Y:S01]  /*7e10*/  IMAD.MOV.U32 R7, RZ, RZ, R250 ;  /* 0x000000ffff077224 */ /* 0x000fe200078e00fa */
[----:B------:R-:W-:-:S05]  /*7e20*/  IABS R250, R34 ;  /* 0x0000002200fa7213 */ /* 0x000fca0000000000 */
[----:B------:R-:W-:-:S04]  /*7e30*/  IMAD.MOV.U32 R31, RZ, RZ, R250 ;  /* 0x000000ffff1f7224 */ /* 0x000fc800078e00fa */
[----:B------:R-:W-:-:S04]  /*7e40*/  IMAD.HI.U32 R32, R3, R31, RZ ;  /* 0x0000001f03207227 */ /* 0x000fc800078e00ff */
[----:B------:R-:W-:-:S04]  /*7e50*/  IMAD.MOV R32, RZ, RZ, -R32 ;  /* 0x000000ffff207224 */ /* 0x000fc800078e0a20 */
[----:B------:R-:W-:Y:S01]  /*7e60*/  IMAD R32, R2, R32, R31 ;  /* 0x0000002002207224 */ /* 0x000fe200078e021f */
[----:B------:R-:W-:-:S04]  /*7e70*/  IABS R31, R35 ;  /* 0x00000023001f7213 */ /* 0x000fc80000000000 */
[----:B------:R-:W-:Y:S01]  /*7e80*/  ISETP.GT.U32.AND P4, PT, R2, R32, PT ;  /* 0x000000200200720c */ /* 0x000fe20003f84070 */
[----:B------:R-:W-:-:S04]  /*7e90*/  IMAD.HI.U32 R126, R3, R31, RZ ;  /* 0x0000001f037e7227 */ /* 0x000fc800078e00ff */
[----:B------:R-:W-:Y:S02]  /*7ea0*/  IMAD.MOV R127, RZ, RZ, -R126 ;  /* 0x000000ffff7f7224 */ /* 0x000fe400078e0a7e */
[----:B------:R-:W-:Y:S02]  /*7eb0*/  IMAD.MOV R126, RZ, RZ, -R128 ;  /* 0x000000ffff7e7224 */ /* 0x000fe400078e0a80 */
[----:B------:R-:W-:-:S04]  /*7ec0*/  IMAD.HI.U32 R250, R3, R30, RZ ;  /* 0x0000001e03fa7227 */ /* 0x000fc800078e00ff */
[----:B------:R-:W-:Y:S02]  /*7ed0*/  IMAD R4, R2, R126, R4 ;  /* 0x0000007e02047224 */ /* 0x000fe400078e0204 */
[----:B------:R-:W-:-:S04]  /*7ee0*/  IMAD.HI.U32 R126, R3, R33, RZ ;  /* 0x00000021037e7227 */ /* 0x000fc800078e00ff */
[----:B------:R-:W-:Y:S01]  /*7ef0*/  @!P4 IMAD.IADD R32, R32, 0x1, -R2 ;  /* 0x000000012020c824 */ /* 0x000fe200078e0a02 */
[----:B------:R-:W-:Y:S01]  /*7f00*/  ISETP.GE.AND P4, PT, R34, RZ, PT ;  /* 0x000000ff2200720c */ /* 0x000fe20003f86270 */
[----:B------:R-:W-:Y:S01]  /*7f10*/  IMAD.MOV R250, RZ, RZ, -R250 ;  /* 0x000000fffffa7224 */ /* 0x000fe200078e0afa */
[----:B------:R-:W-:Y:S01]  /*7f20*/  IABS R34, R38 ;  /* 0x0000002600227213 */ /* 0x000fe20000000000 */
[----:B------:R-:W-:Y:S02]  /*7f30*/  IMAD.MOV R128, RZ, RZ, -R126 ;  /* 0x000000ffff807224 */ /* 0x000fe400078e0a7e */
[C---:B------:R-:W-:Y:S02]  /*7f40*/  IMAD R30, R2.reuse, R250, R30 ;  /* 0x000000fa021e7224 */ /* 0x040fe400078e021e */
[----:B------:R-:W-:Y:S02]  /*7f50*/  IMAD.MOV.U32 R250, RZ, RZ, R7 ;  /* 0x000000fffffa7224 */ /* 0x000fe400078e0007 */
[----:B------:R-:W-:-:S02]  /*7f60*/  IMAD R33, R2, R128, R33 ;  /* 0x0000008002217224 */ /* 0x000fc400078e0221 */
[----:B------:R-:W-:Y:S02]  /*7f70*/  IMAD.MOV.U32 R7, RZ, RZ, R0 ;  /* 0x000000ffff077224 */ /* 0x000fe400078e0000 */
[----:B------:R-:W-:-:S04]  /*7f80*/  IMAD.HI.U32 R128, R3, R34, RZ ;  /* 0x0000002203807227 */ /* 0x000fc800078e00ff */
[----:B------:R-:W-:Y:S02]  /*7f90*/  IMAD.MOV.U32 R0, RZ, RZ, R21 ;  /* 0x000000ffff007224 */ /* 0x000fe400078e0015 */
[----:B------:R-:W-:Y:S02]  /*7fa0*/  IMAD.MOV.U32 R21, RZ, RZ, R129 ;  /* 0x000000ffff157224 */ /* 0x000fe400078e0081 */
[----:B------:R-:W-:Y:S01]  /*7fb0*/  IMAD.MOV R128, RZ, RZ, -R128 ;  /* 0x000000ffff807224 */ /* 0x000fe200078e0a80 */
[----:B------:R-:W2:Y:S01]  /*7fc0*/  LDL.LU R129, [R1+0x188] ;  /* 0x0001880001817983 */ /* 0x000ea20000300800 */
[----:B------:R-:W-:Y:S02]  /*7fd0*/  @!P3 IMAD.MOV R21, RZ, RZ, -R21 ;  /* 0x000000ffff15b224 */ /* 0x000fe400078e0a15 */
[----:B------:R-:W-:Y:S02]  /*7fe0*/  IMAD R34, R2, R128, R34 ;  /* 0x0000008002227224 */ /* 0x000fe400078e0222 */
[----:B----4-:R-:W-:Y:S01]  /*7ff0*/  IMAD.MOV.U32 R128, RZ, RZ, R22 ;  /* 0x000000ffff807224 */ /* 0x010fe200078e0016 */
[----:B------:R0:W-:Y:S01]  /*8000*/  STL [R1+0x5c4], R21 ;  /* 0x0005c41501007387 */ /* 0x0001e20000100800 */
[----:B------:R-:W-:-:S02]  /*8010*/  IMAD.MOV.U32 R22, RZ, RZ, R251 ;  /* 0x000000ffff167224 */ /* 0x000fc400078e00fb */
[----:B---3--:R-:W-:Y:S02]  /*8020*/  IMAD.MOV.U32 R251, RZ, RZ, R17 ;  /* 0x000000fffffb7224 */ /* 0x008fe400078e0011 */
[----:B------:R-:W-:Y:S01]  /*8030*/  IMAD.MOV.U32 R17, RZ, RZ, R29 ;  /* 0x000000ffff117224 */ /* 0x000fe200078e001d */
[----:B0-----:R-:W3:Y:S04]  /*8040*/  LDL.LU R21, [R1+0x2cb0] ;  /* 0x002cb00001157983 */ /* 0x001ee80000300800 */
[----:B------:R-:W4:Y:S01]  /*8050*/  LDL.LU R29, [R1+0xc4] ;  /* 0x0000c400011d7983 */ /* 0x000f220000300800 */
[----:B------:R-:W-:-:S13]  /*8060*/  ISETP.GT.U32.AND P2, PT, R2, R30, PT ;  /* 0x0000001e0200720c */ /* 0x000fda0003f44070 */
[----:B------:R-:W-:-:S05]  /*8070*/  @!P2 IMAD.IADD R30, R30, 0x1, -R2 ;  /* 0x000000011e1ea824 */ /* 0x000fca00078e0a02 */
[C---:B------:R-:W-:Y:S02]  /*8080*/  ISETP.GT.U32.AND P2, PT, R2.reuse, R30, PT ;  /* 0x0000001e0200720c */ /* 0x040fe40003f44070 */
[C---:B------:R-:W-:Y:S01]  /*8090*/  ISETP.GT.U32.AND P3, PT, R2.reuse, R32, PT ;  /* 0x000000200200720c */ /* 0x040fe20003f64070 */
[----:B------:R-:W-:-:S10]  /*80a0*/  IMAD R31, R2, R127, R31 ;  /* 0x0000007f021f7224 */ /* 0x000fd400078e021f */
[--C-:B------:R-:W-:Y:S01]  /*80b0*/  @!P2 IMAD.IADD R30, R30, 0x1, -R2.reuse ;  /* 0x000000011e1ea824 */ /* 0x100fe200078e0a02 */
[----:B------:R-:W-:Y:S01]  /*80c0*/  ISETP.GT.U32.AND P2, PT, R2, R4, PT ;  /* 0x000000040200720c */ /* 0x000fe20003f44070 */
[----:B------:R-:W-:Y:S01]  /*80d0*/  @!P3 IMAD.IADD R32, R32, 0x1, -R2 ;  /* 0x000000012020b824 */ /* 0x000fe200078e0a02 */
[----:B------:R-:W-:Y:S01]  /*80e0*/  ISETP.GE.AND P3, PT, R35, RZ, PT ;  /* 0x000000ff2300720c */ /* 0x000fe20003f66270 */
[----:B------:R-:W-:Y:S01]  /*80f0*/  @!P0 IMAD.MOV R22, RZ, RZ, -R22 ;  /* 0x000000ffff168224 */ /* 0x000fe200078e0a16 */
[----:B------:R-:W-:Y:S01]  /*8100*/  ISETP.GT.U32.AND P6, PT, R2, R31, PT ;  /* 0x0000001f0200720c */ /* 0x000fe20003fc4070 */
[----:B------:R-:W-:Y:S01]  /*8110*/  @!P1 IMAD.MOV R17, RZ, RZ, -R17 ;  /* 0x000000ffff119224 */ /* 0x000fe200078e0a11 */
[----:B------:R-:W-:Y:S02]  /*8120*/  IABS R35, R40 ;  /* 0x0000002800237213 */ /* 0x000fe40000000000 */
[----:B------:R0:W-:Y:S05]  /*8130*/  STL [R1+0x5b4], R22 ;  /* 0x0005b41601007387 */ /* 0x0001ea0000100800 */
[--C-:B------:R-:W-:Y:S01]  /*8140*/  @!P2 IMAD.IADD R4, R4, 0x1, -R2.reuse ;  /* 0x000000010404a824 */ /* 0x100fe200078e0a02 */
[----:B------:R-:W-:Y:S01]  /*8150*/  ISETP.GE.AND P2, PT, R36, RZ, PT ;  /* 0x000000ff2400720c */ /* 0x000fe20003f46270 */
[----:B------:R-:W-:Y:S01]  /*8160*/  IMAD.HI.U32 R36, R3, R35, RZ ;  /* 0x0000002303247227 */ /* 0x000fe200078e00ff */
[----:B0-----:R-:W2:Y:S04]  /*8170*/  LDL.LU R22, [R1+0x2cac] ;  /* 0x002cac0001167983 */ /* 0x001ea80000300800 */
[----:B------:R0:W-:Y:S01]  /*8180*/  STL [R1+0x5ac], R17 ;  /* 0x0005ac1101007387 */ /* 0x0001e20000100800 */
[----:B------:R-:W-:-:S02]  /*8190*/  @!P6 IMAD.IADD R31, R31, 0x1, -R2 ;  /* 0x000000011f1fe824 */ /* 0x000fc400078e0a02 */
[----:B0-----:R-:W-:-:S03]  /*81a0*/  IMAD.MOV.U32 R17, RZ, RZ, R30 ;  /* 0x000000ffff117224 */ /* 0x001fc600078e001e */
[C---:B------:R-:W-:Y:S02]  /*81b0*/  ISETP.GT.U32.AND P0, PT, R2.reuse, R31, PT ;  /* 0x0000001f0200720c */ /* 0x040fe40003f04070 */
[----:B------:R-:W-:Y:S01]  /*81c0*/  ISETP.GT.U32.AND P1, PT, R2, R4, PT ;  /* 0x000000040200720c */ /* 0x000fe20003f24070 */
[----:B------:R-:W-:-:S10]  /*81d0*/  @!P5 IMAD.MOV R17, RZ, RZ, -R17 ;  /* 0x000000ffff11d224 */ /* 0x000fd400078e0a11 */
[--C-:B------:R-:W-:Y:S02]  /*81e0*/  @!P0 IMAD.IADD R31, R31, 0x1, -R2.reuse ;  /* 0x000000011f1f8824 */ /* 0x100fe400078e0a02 */
[----:B------:R-:W-:Y:S01]  /*81f0*/  @!P1 IMAD.IADD R4, R4, 0x1, -R2 ;  /* 0x0000000104049824 */ /* 0x000fe200078e0a02 */
[----:B------:R-:W-:Y:S01]  /*8200*/  ISETP.GE.AND P1, PT, R38, RZ, PT ;  /* 0x000000ff2600720c */ /* 0x000fe20003f26270 */
[----:B------:R-:W-:Y:S02]  /*8210*/  IMAD.MOV.U32 R38, RZ, RZ, R19 ;  /* 0x000000ffff267224 */ /* 0x000fe400078e0013 */
[----:B------:R-:W-:Y:S02]  /*8220*/  IMAD.MOV.U32 R19, RZ, RZ, R31 ;  /* 0x000000ffff137224 */ /* 0x000fe400078e001f */
[----:B----4-:R-:W-:Y:S02]  /*8230*/  IMAD.MOV.U32 R30, RZ, RZ, R29 ;  /* 0x000000ffff1e7224 */ /* 0x010fe400078e001d */
[----:B------:R-:W-:-:S02]  /*8240*/  IMAD.MOV R29, RZ, RZ, -R36 ;  /* 0x000000ffff1d7224 */ /* 0x000fc400078e0a24 */
[----:B------:R-:W-:Y:S02]  /*8250*/  IMAD.MOV.U32 R36, RZ, RZ, R18 ;  /* 0x000000ffff247224 */ /* 0x000fe400078e0012 */
[----:B------:R-:W-:Y:S02]  /*8260*/  IMAD.MOV.U32 R18, RZ, RZ, R32 ;  /* 0x000000ffff127224 */ /* 0x000fe400078e0020 */
[----:B------:R-:W4:Y:S02]  /*8270*/  LDL.LU R32, [R1+0xbc] ;  /* 0x0000bc0001207983 */ /* 0x000f240000300800 */
[----:B------:R-:W-:Y:S02]  /*8280*/  @!P4 IMAD.MOV R18, RZ, RZ, -R18 ;  /* 0x000000ffff12c224 */ /* 0x000fe400078e0a12 */
[----:B------:R0:W-:Y:S01]  /*8290*/  STL [R1+0x5a8], R17 ;  /* 0x0005a81101007387 */ /* 0x0001e20000100800 */
[----:B------:R-:W-:-:S03]  /*82a0*/  ISETP.GE.AND P4, PT, R37, RZ, PT ;  /* 0x000000ff2500720c */ /* 0x000fc60003f86270 */
[----:B0-----:R-:W2:Y:S04]  /*82b0*/  LDL.LU R17, [R1+0x2ca8] ;  /* 0x002ca80001117983 */ /* 0x001ea80000300800 */
[----:B------:R0:W-:Y:S04]  /*82c0*/  STL [R1+0x5a4], R18 ;  /* 0x0005a41201007387 */ /* 0x0001e80000100800 */
[----:B0-----:R-:W2:Y:S04]  /*82d0*/  LDL.LU R18, [R1+0x2ca4] ;  /* 0x002ca40001127983 */ /* 0x001ea80000300800 */
[----:B------:R-:W3:Y:S04]  /*82e0*/  LDL.LU R37, [R1+0x1e8] ;  /* 0x0001e80001257983 */ /* 0x000ee80000300800 */
[----:B------:R-:W2:Y:S01]  /*82f0*/  LDL.LU R31, [R1+0x144] ;  /* 0x00014400011f7983 */ /* 0x000ea20000300800 */
[----:B------:R-:W-:-:S02]  /*8300*/  IABS R127, R39 ;  /* 0x00000027007f7213 */ /* 0x000fc40000000000 */
[----:B------:R-:W-:-:S03]  /*8310*/  ISETP.GT.U32.AND P6, PT, R2, R33, PT ;  /* 0x000000210200720c */ /* 0x000fc60003fc4070 */
[----:B------:R-:W-:-:S04]  /*8320*/  IMAD.MOV.U32 R126, RZ, RZ, R127 ;  /* 0x000000ffff7e7224 */ /* 0x000fc800078e007f */
[----:B------:R-:W-:-:S04]  /*8330*/  IMAD.HI.U32 R127, R3, R126, RZ ;  /* 0x0000007e037f7227 */ /* 0x000fc800078e00ff */
[----:B------:R-:W-:Y:S02]  /*8340*/  IMAD.MOV R127, RZ, RZ, -R127 ;  /* 0x000000ffff7f7224 */ /* 0x000fe400078e0a7f */
[----:B------:R-:W-:Y:S01]  /*8350*/  @!P6 IMAD.IADD R33, R33, 0x1, -R2 ;  /* 0x000000012121e824 */ /* 0x000fe200078e0a02 */
[C---:B------:R-:W-:Y:S01]  /*8360*/  ISETP.GT.U32.AND P5, PT, R2.reuse, R34, PT ;  /* 0x000000220200720c */ /* 0x040fe20003fa4070 */
[C---:B------:R-:W-:Y:S01]  /*8370*/  IMAD R126, R2.reuse, R127, R126 ;  /* 0x0000007f027e7224 */ /* 0x040fe200078e027e */
[----:B------:R-:W-:Y:S02]  /*8380*/  IABS R127, R41 ;  /* 0x00000029007f7213 */ /* 0x000fe40000000000 */
[C---:B------:R-:W-:Y:S01]  /*8390*/  ISETP.GT.U32.AND P6, PT, R2.reuse, R33, PT ;  /* 0x000000210200720c */ /* 0x040fe20003fc4070 */
[C---:B------:R-:W-:Y:S01]  /*83a0*/  IMAD R35, R2.reuse, R29, R35 ;  /* 0x0000001d02237224 */ /* 0x040fe200078e0223 */
[----:B------:R-:W-:Y:S01]  /*83b0*/  ISETP.GT.U32.AND P0, PT, R2, R126, PT ;  /* 0x0000007e0200720c */ /* 0x000fe20003f04070 */
[----:B------:R-:W-:-:S02]  /*83c0*/  IMAD.MOV.U32 R29, RZ, RZ, R127 ;  /* 0x000000ffff1d7224 */ /* 0x000fc400078e007f */
[----:B------:R-:W-:-:S04]  /*83d0*/  @!P3 IMAD.MOV R19, RZ, RZ, -R19 ;  /* 0x000000ffff13b224 */ /* 0x000fc800078e0a13 */
[----:B------:R-:W-:-:S04]  /*83e0*/  @!P5 IMAD.IADD R34, R34, 0x1, -R2 ;  /* 0x000000012222d824 */ /* 0x000fc800078e0a02 */
[--C-:B------:R-:W-:Y:S01]  /*83f0*/  @!P6 IMAD.IADD R33, R33, 0x1, -R2.reuse ;  /* 0x000000012121e824 */ /* 0x100fe200078e0a02 */
[----:B------:R-:W-:Y:S01]  /*8400*/  ISETP.GT.U32.AND P6, PT, R2, R35, PT ;  /* 0x000000230200720c */ /* 0x000fe20003fc4070 */
[----:B------:R-:W-:Y:S01]  /*8410*/  @!P0 IMAD.IADD R126, R126, 0x1, -R2 ;  /* 0x000000017e7e8824 */ /* 0x000fe200078e0a02 */
[----:B------:R-:W-:Y:S02]  /*8420*/  ISETP.GT.U32.AND P3, PT, R2, R34, PT ;  /* 0x000000220200720c */ /* 0x000fe40003f64070 */
[----:B------:R-:W-:Y:S01]  /*8430*/  ISETP.GE.AND P5, PT, R39, RZ, PT ;  /* 0x000000ff2700720c */ /* 0x000fe20003fa6270 */
[----:B------:R0:W-:Y:S01]  /*8440*/  STL [R1+0x598], R19 ;  /* 0x0005981301007387 */ /* 0x0001e20000100800 */
[----:B------:R-:W-:-:S07]  /*8450*/  ISETP.GE.AND P0, PT, R40, RZ, PT ;  /* 0x000000ff2800720c */ /* 0x000fce0003f06270 */
[--C-:B------:R-:W-:Y:S01]  /*8460*/  @!P6 IMAD.IADD R35, R35, 0x1, -R2.reuse ;  /* 0x000000012323e824 */ /* 0x100fe200078e0a02 */
[----:B0-----:R-:W3:Y:S01]  /*8470*/  LDL.LU R19, [R1+0x2ca0] ;  /* 0x002ca00001137983 */ /* 0x001ee20000300800 */
[----:B------:R-:W-:-:S03]  /*8480*/  @!P3 IMAD.IADD R34, R34, 0x1, -R2 ;  /* 0x000000012222b824 */ /* 0x000fc600078e0a02 */
[----:B------:R-:W-:Y:S01]  /*8490*/  ISETP.GT.U32.AND P6, PT, R2, R35, PT ;  /* 0x000000230200720c */ /* 0x000fe20003fc4070 */
[----:B------:R-:W-:-:S12]  /*84a0*/  IMAD.MOV.U32 R39, RZ, RZ, R30 ;  /* 0x000000ffff277224 */ /* 0x000fd800078e001e */
[----:B------:R-:W-:Y:S02]  /*84b0*/  @!P6 IMAD.IADD R35, R35, 0x1, -R2 ;  /* 0x000000012323e824 */ /* 0x000fe400078e0a02 */
[----:B----4-:R-:W-:Y:S02]  /*84c0*/  IMAD.MOV.U32 R127, RZ, RZ, R32 ;  /* 0x000000ffff7f7224 */ /* 0x010fe400078e0020 */
[----:B------:R-:W-:-:S04]  /*84d0*/  IMAD.HI.U32 R32, R3, R29, RZ ;  /* 0x0000001d03207227 */ /* 0x000fc800078e00ff */
[----:B------:R-:W-:-:S04]  /*84e0*/  IMAD.MOV R32, RZ, RZ, -R32 ;  /* 0x000000ffff207224 */ /* 0x000fc800078e0a20 */
[----:B------:R-:W-:Y:S02]  /*84f0*/  IMAD R29, R2, R32, R29 ;  /* 0x00000020021d7224 */ /* 0x000fe400078e021d */
[----:B------:R-:W-:-:S04]  /*8500*/  IMAD.MOV.U32 R32, RZ, RZ, R4 ;  /* 0x000000ffff207224 */ /* 0x000fc800078e0004 */
[----:B------:R-:W-:Y:S01]  /*8510*/  @!P2 IMAD.MOV R32, RZ, RZ, -R32 ;  /* 0x000000ffff20a224 */ /* 0x000fe200078e0a20 */
[----:B------:R-:W-:-:S04]  /*8520*/  ISETP.GT.U32.AND P2, PT, R2, R126, PT ;  /* 0x0000007e0200720c */ /* 0x000fc80003f44070 */
[----:B------:R0:W-:Y:S01]  /*8530*/  STL [R1+0x594], R32 ;  /* 0x0005942001007387 */ /* 0x0001e20000100800 */
[----:B------:R-:W-:Y:S01]  /*8540*/  ISETP.GT.U32.AND P3, PT, R2, R29, PT ;  /* 0x0000001d0200720c */ /* 0x000fe20003f64070 */
[----:B0-----:R-:W-:Y:S02]  /*8550*/  IMAD.MOV.U32 R32, RZ, RZ, R33 ;  /* 0x000000ffff207224 */ /* 0x001fe400078e0021 */
[----:B------:R-:W-:Y:S02]  /*8560*/  IMAD.MOV.U32 R33, RZ, RZ, R15 ;  /* 0x000000ffff217224 */ /* 0x000fe400078e000f */
[----:B------:R-:W-:Y:S02]  /*8570*/  IMAD.MOV.U32 R15, RZ, RZ, R34 ;  /* 0x000000ffff0f7224 */ /* 0x000fe400078e0022 */
[----:B--2---:R-:W-:Y:S01]  /*8580*/  IMAD.MOV.U32 R40, RZ, RZ, R31 ;  /* 0x000000ffff287224 */ /* 0x004fe200078e001f */
[----:B------:R-:W-:Y:S01]  /*8590*/  IABS R31, R43 ;  /* 0x0000002b001f7213 */ /* 0x000fe20000000000 */
[----:B------:R-:W2:Y:S01]  /*85a0*/  LDL.LU R34, [R1+0xd8] ;  /* 0x0000d80001227983 */ /* 0x000ea20000300800 */
[----:B------:R-:W-:-:S02]  /*85b0*/  @!P2 IMAD.IADD R126, R126, 0x1, -R2 ;  /* 0x000000017e7ea824 */ /* 0x000fc400078e0a02 */
[----:B------:R-:W-:Y:S02]  /*85c0*/  @!P4 IMAD.MOV R32, RZ, RZ, -R32 ;  /* 0x000000ffff20c224 */ /* 0x000fe400078e0a20 */
[----:B------:R-:W-:Y:S02]  /*85d0*/  @!P1 IMAD.MOV R15, RZ, RZ, -R15 ;  /* 0x000000ffff0f9224 */ /* 0x000fe400078e0a0f */
[----:B------:R-:W-:Y:S01]  /*85e0*/  IMAD.MOV.U32 R4, RZ, RZ, R31 ;  /* 0x000000ffff047224 */ /* 0x000fe200078e001f */
[----:B------:R-:W-:Y:S01]  /*85f0*/  ISETP.GE.AND P2, PT, R43, RZ, PT ;  /* 0x000000ff2b00720c */ /* 0x000fe20003f46270 */
[----:B------:R-:W-:Y:S01]  /*8600*/  @!P5 IMAD.MOV R126, RZ, RZ, -R126 ;  /* 0x000000ffff7ed224 */ /* 0x000fe200078e0a7e */
[----:B------:R0:W-:Y:S01]  /*8610*/  STL [R1+0x590], R32 ;  /* 0x0005902001007387 */ /* 0x0001e20000100800 */
[----:B------:R-:W-:-:S03]  /*8620*/  IMAD.MOV.U32 R43, RZ, RZ, R36 ;  /* 0x000000ffff2b7224 */ /* 0x000fc600078e0024 */
[----:B------:R1:W-:Y:S01]  /*8630*/  STL [R1+0x584], R15 ;  /* 0x0005840f01007387 */ /* 0x0003e20000100800 */
[----:B0-----:R-:W-:-:S03]  /*8640*/  IMAD.HI.U32 R32, R3, R4, RZ ;  /* 0x0000000403207227 */ /* 0x001fc600078e00ff */
[----:B-1----:R-:W4:Y:S01]  /*8650*/  LDL.LU R15, [R1+0x2c9c] ;  /* 0x002c9c00010f7983 */ /* 0x002f220000300800 */
[----:B------:R-:W-:-:S03]  /*8660*/  IMAD.MOV R32, RZ, RZ, -R32 ;  /* 0x000000ffff207224 */ /* 0x000fc600078e0a20 */
[----:B------:R0:W-:Y:S01]  /*8670*/  STL [R1+0x57c], R126 ;  /* 0x00057c7e01007387 */ /* 0x0001e20000100800 */
[----:B------:R-:W-:Y:S02]  /*8680*/  @!P3 IMAD.IADD R29, R29, 0x1, -R2 ;  /* 0x000000011d1db824 */ /* 0x000fe400078e0a02 */
[----:B------:R-:W-:Y:S02]  /*8690*/  IMAD R4, R2, R32, R4 ;  /* 0x0000002002047224 */ /* 0x000fe400078e0204 */
[----:B0-----:R-:W-:Y:S02]  /*86a0*/  IMAD.MOV.U32 R126, RZ, RZ, R43 ;  /* 0x000000ffff7e7224 */ /* 0x001fe400078e002b */
[----:B------:R-:W-:Y:S02]  /*86b0*/  IMAD.MOV.U32 R43, RZ, RZ, R39 ;  /* 0x000000ffff2b7224 */ /* 0x000fe400078e0027 */
[----:B------:R-:W-:Y:S02]  /*86c0*/  IMAD.MOV.U32 R39, RZ, RZ, R251 ;  /* 0x000000ffff277224 */ /* 0x000fe400078e00fb */
[----:B------:R-:W-:-:S02]  /*86d0*/  IMAD.MOV.U32 R251, RZ, RZ, R7 ;  /* 0x000000fffffb7224 */ /* 0x000fc400078e0007 */
[----:B------:R-:W-:Y:S02]  /*86e0*/  IMAD.MOV.U32 R7, RZ, RZ, R16 ;  /* 0x000000ffff077224 */ /* 0x000fe400078e0010 */
[----:B------:R-:W-:Y:S01]  /*86f0*/  IMAD.MOV.U32 R16, RZ, RZ, R35 ;  /* 0x000000ffff107224 */ /* 0x000fe200078e0023 */
[----:B------:R-:W-:-:S03]  /*8700*/  ISETP.GT.U32.AND P5, PT, R2, R29, PT ;  /* 0x0000001d0200720c */ /* 0x000fc60003fa4070 */
[----:B------:R-:W-:Y:S01]  /*8710*/  @!P0 IMAD.MOV R16, RZ, RZ, -R16 ;  /* 0x000000ffff108224 */ /* 0x000fe200078e0a10 */
[----:B------:R-:W-:Y:S02]  /*8720*/  ISETP.GT.U32.AND P0, PT, R2, R4, PT ;  /* 0x000000040200720c */ /* 0x000fe40003f04070 */
[----:B------:R-:W-:Y:S02]  /*8730*/  IABS R32, R45 ;  /* 0x0000002d00207213 */ /* 0x000fe40000000000 */
[----:B------:R0:W-:Y:S05]  /*8740*/  STL [R1+0x578], R16 ;  /* 0x0005781001007387 */ /* 0x0001ea0000100800 */
[----:B------:R-:W-:-:S04]  /*8750*/  @!P5 IMAD.IADD R29, R29, 0x1, -R2 ;  /* 0x000000011d1dd824 */ /* 0x000fc800078e0a02 */
[----:B------:R-:W-:Y:S01]  /*8760*/  @!P0 IMAD.IADD R4, R4, 0x1, -R2 ;  /* 0x0000000104048824 */ /* 0x000fe200078e0a02 */
[----:B------:R-:W-:Y:S01]  /*8770*/  ISETP.GE.AND P0, PT, R45, RZ, PT ;  /* 0x000000ff2d00720c */ /* 0x000fe20003f06270 */
[----:B------:R-:W-:Y:S01]  /*8780*/  IMAD.MOV.U32 R45, RZ, RZ, R12 ;  /* 0x000000ffff2d7224 */ /* 0x000fe200078e000c */
[----:B0-----:R-:W4:Y:S01]  /*8790*/  LDL.LU R16, [R1+0x2c98] ;  /* 0x002c980001107983 */ /* 0x001f220000300800 */
[----:B------:R-:W-:-:S03]  /*87a0*/  IMAD.MOV.U32 R12, RZ, RZ, R29 ;  /* 0x000000ffff0c7224 */ /* 0x000fc600078e001d */
[----:B------:R-:W4:Y:S01]  /*87b0*/  LDL.LU R29, [R1+0x234] ;  /* 0x00023400011d7983 */ /* 0x000f220000300800 */
[----:B------:R-:W-:-:S05]  /*87c0*/  IABS R30, R42 ;  /* 0x0000002a001e7213 */ /* 0x000fca0000000000 */
[----:B------:R-:W-:-:S04]  /*87d0*/  IMAD.HI.U32 R31, R3, R30, RZ ;  /* 0x0000001e031f7227 */ /* 0x000fc800078e00ff */
[----:B------:R-:W-:-:S04]  /*87e0*/  IMAD.MOV R31, RZ, RZ, -R31 ;  /* 0x000000ffff1f7224 */ /* 0x000fc800078e0a1f */
[----:B------:R-:W-:-:S05]  /*87f0*/  IMAD R30, R2, R31, R30 ;  /* 0x0000001f021e7224 */ /* 0x000fca00078e021e */
[----:B------:R-:W-:Y:S02]  /*8800*/  ISETP.GT.U32.AND P6, PT, R2, R30, PT ;  /* 0x0000001e0200720c */ /* 0x000fe40003fc4070 */
[----:B------:R-:W-:Y:S02]  /*8810*/  ISETP.GE.AND P3, PT, R44, RZ, PT ;  /* 0x000000ff2c00720c */ /* 0x000fe40003f66270 */
[----:B------:R-:W-:Y:S02]  /*8820*/  IABS R44, R44 ;  /* 0x0000002c002c7213 */ /* 0x000fe40000000000 */
[----:B------:R-:W-:-:S03]  /*8830*/  ISETP.GE.AND P4, PT, R41, RZ, PT ;  /* 0x000000ff2900720c */ /* 0x000fc60003f86270 */
[----:B------:R-:W-:-:S04]  /*8840*/  IMAD.HI.U32 R36, R3, R44, RZ ;  /* 0x0000002c03247227 */ /* 0x000fc800078e00ff */
[----:B------:R-:W-:Y:S02]  /*8850*/  @!P6 IMAD.IADD R30, R30, 0x1, -R2 ;  /* 0x000000011e1ee824 */ /* 0x000fe400078e0a02 */
[----:B------:R-:W-:Y:S02]  /*8860*/  IMAD.MOV.U32 R41, RZ, RZ, R33 ;  /* 0x000000ffff297224 */ /* 0x000fe400078e0021 */
[----:B------:R-:W-:Y:S01]  /*8870*/  IMAD.HI.U32 R33, R3, R32, RZ ;  /* 0x0000002003217227 */ /* 0x000fe200078e00ff */
[----:B------:R-:W-:-:S03]  /*8880*/  ISETP.GT.U32.AND P6, PT, R2, R30, PT ;  /* 0x0000001e0200720c */ /* 0x000fc60003fc4070 */
[----:B------:R-:W-:Y:S02]  /*8890*/  IMAD.MOV R36, RZ, RZ, -R36 ;  /* 0x000000ffff247224 */ /* 0x000fe400078e0a24 */
[----:B------:R-:W-:Y:S02]  /*88a0*/  IMAD.MOV R35, RZ, RZ, -R33 ;  /* 0x000000ffff237224 */ /* 0x000fe400078e0a21 */
[C---:B------:R-:W-:Y:S02]  /*88b0*/  IMAD R36, R2.reuse, R36, R44 ;  /* 0x0000002402247224 */ /* 0x040fe400078e022c */
[----:B------:R-:W-:-:S03]  /*88c0*/  IMAD R35, R2, R35, R32 ;  /* 0x0000002302237224 */ /* 0x000fc600078e0220 */
[----:B------:R-:W-:Y:S01]  /*88d0*/  ISETP.GT.U32.AND P5, PT, R2, R36, PT ;  /* 0x000000240200720c */ /* 0x000fe20003fa4070 */
[----:B------:R-:W-:Y:S01]  /*88e0*/  @!P6 IMAD.IADD R30, R30, 0x1, -R2 ;  /* 0x000000011e1ee824 */ /* 0x000fe200078e0a02 */
[----:B------:R-:W-:Y:S02]  /*88f0*/  ISETP.GE.AND P1, PT, R42, RZ, PT ;  /* 0x000000ff2a00720c */ /* 0x000fe40003f26270 */
[----:B------:R-:W-:Y:S01]  /*8900*/  ISETP.GT.U32.AND P6, PT, R2, R35, PT ;  /* 0x000000230200720c */ /* 0x000fe20003fc4070 */
[----:B------:R-:W-:Y:S01]  /*8910*/  IMAD.MOV.U32 R44, RZ, RZ, R126 ;  /* 0x000000ffff2c7224 */ /* 0x000fe200078e007e */
[----:B------:R-:W-:Y:S01]  /*8920*/  IABS R31, R46 ;  /* 0x0000002e001f7213 */ /* 0x000fe20000000000 */
[----:B------:R-:W-:Y:S02]  /*8930*/  IMAD.MOV.U32 R126, RZ, RZ, R43 ;  /* 0x000000ffff7e7224 */ /* 0x000fe400078e002b */
[----:B------:R-:W-:Y:S02]  /*8940*/  IMAD.MOV.U32 R43, RZ, RZ, R39 ;  /* 0x000000ffff2b7224 */ /* 0x000fe400078e0027 */
[----:B---3--:R-:W-:-:S02]  /*8950*/  IMAD.MOV.U32 R39, RZ, RZ, R37 ;  /* 0x000000ffff277224 */ /* 0x008fc400078e0025 */
[----:B------:R-:W-:Y:S01]  /*8960*/  IMAD.HI.U32 R32, R3, R31, RZ ;  /* 0x0000001f03207227 */ /* 0x000fe200078e00ff */
[----:B------:R-:W-:-:S03]  /*8970*/  IABS R33, R48 ;  /* 0x0000003000217213 */ /* 0x000fc60000000000 */
[----:B------:R-:W-:Y:S01]  /*8980*/  @!P5 IMAD.IADD R36, R36, 0x1, -R2 ;  /* 0x000000012424d824 */ /* 0x000fe200078e0a02 */
[C---:B------:R-:W-:Y:S01]  /*8990*/  ISETP.GT.U32.AND P5, PT, R2.reuse, R4, PT ;  /* 0x000000040200720c */ /* 0x040fe20003fa4070 */
[----:B------:R-:W-:Y:S02]  /*89a0*/  IMAD.MOV R32, RZ, RZ, -R32 ;  /* 0x000000ffff207224 */ /* 0x000fe400078e0a20 */
[----:B------:R-:W-:Y:S01]  /*89b0*/  @!P6 IMAD.IADD R35, R35, 0x1, -R2 ;  /* 0x000000012323e824 */ /* 0x000fe200078e0a02 */
[C---:B------:R-:W-:Y:S01]  /*89c0*/  ISETP.GT.U32.AND P6, PT, R2.reuse, R36, PT ;  /* 0x000000240200720c */ /* 0x040fe20003fc4070 */
[----:B------:R-:W-:Y:S02]  /*89d0*/  IMAD R31, R2, R32, R31 ;  /* 0x00000020021f7224 */ /* 0x000fe400078e021f */
[----:B------:R-:W-:-:S03]  /*89e0*/  @!P1 IMAD.MOV R30, RZ, RZ, -R30 ;  /* 0x000000ffff1e9224 */ /* 0x000fc600078e0a1e */
[----:B------:R-:W-:-:S03]  /*89f0*/  ISETP.GT.U32.AND P1, PT, R2, R31, PT ;  /* 0x0000001f0200720c */ /* 0x000fc60003f24070 */
[----:B------:R-:W-:Y:S02]  /*8a00*/  @!P5 IMAD.IADD R4, R4, 0x1, -R2 ;  /* 0x000000010404d824 */ /* 0x000fe400078e0a02 */
[----:B------:R-:W-:Y:S01]  /*8a10*/  @!P4 IMAD.MOV R12, RZ, RZ, -R12 ;  /* 0x000000ffff0cc224 */ /* 0x000fe200078e0a0c */
[----:B------:R-:W-:Y:S01]  /*8a20*/  ISETP.GT.U32.AND P4, PT, R2, R35, PT ;  /* 0x000000230200720c */ /* 0x000fe20003f84070 */
[--C-:B------:R-:W-:Y:S01]  /*8a30*/  @!P6 IMAD.IADD R36, R36, 0x1, -R2.reuse ;  /* 0x000000012424e824 */ /* 0x100fe200078e0a02 */
[----:B------:R-:W-:Y:S02]  /*8a40*/  IABS R32, R49 ;  /* 0x0000003100207213 */ /* 0x000fe40000000000 */
[----:B------:R0:W-:Y:S03]  /*8a50*/  STL [R1+0x570], R12 ;  /* 0x0005700c01007387 */ /* 0x0001e60000100800 */
[--C-:B------:R-:W-:Y:S01]  /*8a60*/  @!P1 IMAD.IADD R31, R31, 0x1, -R2.reuse ;  /* 0x000000011f1f9824 */ /* 0x100fe200078e0a02 */
[----:B------:R-:W-:Y:S01]  /*8a70*/  ISETP.GE.AND P1, PT, R47, RZ, PT ;  /* 0x000000ff2f00720c */ /* 0x000fe20003f26270 */
[----:B0-----:R-:W3:Y:S04]  /*8a80*/  LDL.LU R12, [R1+0x2c94] ;  /* 0x002c9400010c7983 */ /* 0x001ee80000300800 */
[----:B------:R-:W-:Y:S01]  /*8a90*/  @!P4 IMAD.IADD R35, R35, 0x1, -R2 ;  /* 0x000000012323c824 */ /* 0x000fe200078e0a02 */
[----:B------:R0:W-:Y:S01]  /*8aa0*/  STL [R1+0x56c], R30 ;  /* 0x00056c1e01007387 */ /* 0x0001e20000100800 */
[----:B------:R-:W-:Y:S01]  /*8ab0*/  ISETP.GE.AND P4, PT, R46, RZ, PT ;  /* 0x000000ff2e00720c */ /* 0x000fe20003f86270 */
[----:B0-----:R-:W-:-:S04]  /*8ac0*/  IMAD.HI.U32 R30, R3, R32, RZ ;  /* 0x00000020031e7227 */ /* 0x001fc800078e00ff */
[----:B------:R-:W-:-:S04]  /*8ad0*/  IMAD.MOV R30, RZ, RZ, -R30 ;  /* 0x000000ffff1e7224 */ /* 0x000fc800078e0a1e */
[----:B------:R-:W-:Y:S01]  /*8ae0*/  IMAD R32, R2, R30, R32 ;  /* 0x0000001e02207224 */ /* 0x000fe200078e0220 */
[----:B------:R-:W-:Y:S01]  /*8af0*/  IABS R30, R51 ;  /* 0x00000033001e7213 */ /* 0x000fe20000000000 */
[----:B--2---:R-:W-:Y:S01]  /*8b00*/  IMAD.MOV.U32 R42, RZ, RZ, R34 ;  /* 0x000000ffff2a7224 */ /* 0x004fe200078e0022 */
[----:B------:R-:W-:-:S05]  /*8b10*/  IABS R34, R47 ;  /* 0x0000002f00227213 */ /* 0x000fca0000000000 */
[----:B------:R-:W-:-:S04]  /*8b20*/  IMAD.HI.U32 R37, R3, R34, RZ ;  /* 0x0000002203257227 */ /* 0x000fc800078e00ff */
[----:B------:R-:W-:-:S04]  /*8b30*/  IMAD.MOV R37, RZ, RZ, -R37 ;  /* 0x000000ffff257224 */ /* 0x000fc800078e0a25 */
[----:B------:R-:W-:Y:S02]  /*8b40*/  IMAD R34, R2, R37, R34 ;  /* 0x0000002502227224 */ /* 0x000fe400078e0222 */
[----:B------:R-:W-:-:S04]  /*8b50*/  IMAD.HI.U32 R37, R3, R33, RZ ;  /* 0x0000002103257227 */ /* 0x000fc800078e00ff */
[----:B------:R-:W-:Y:S01]  /*8b60*/  IMAD.MOV R37, RZ, RZ, -R37 ;  /* 0x000000ffff257224 */ /* 0x000fe200078e0a25 */
[----:B------:R-:W-:-:S03]  /*8b70*/  ISETP.GT.U32.AND P5, PT, R2, R34, PT ;  /* 0x000000220200720c */ /* 0x000fc60003fa4070 */
[----:B------:R-:W-:-:S05]  /*8b80*/  IMAD R33, R2, R37, R33 ;  /* 0x0000002502217224 */ /* 0x000fca00078e0221 */
[----:B------:R-:W-:Y:S01]  /*8b90*/  ISETP.GT.U32.AND P6, PT, R2, R33, PT ;  /* 0x000000210200720c */ /* 0x000fe20003fc4070 */
[----:B------:R-:W-:Y:S02]  /*8ba0*/  IMAD.MOV.U32 R47, RZ, RZ, R13 ;  /* 0x000000ffff2f7224 */ /* 0x000fe400078e000d */
[----:B------:R-:W-:Y:S02]  /*8bb0*/  IMAD.MOV.U32 R13, RZ, RZ, R4 ;  /* 0x000000ffff0d7224 */ /* 0x000fe400078e0004 */
[----:B------:R-:W-:Y:S02]  /*8bc0*/  @!P5 IMAD.IADD R34, R34, 0x1, -R2 ;  /* 0x000000012222d824 */ /* 0x000fe400078e0a02 */
[----:B------:R-:W-:Y:S02]  /*8bd0*/  @!P2 IMAD.MOV R13, RZ, RZ, -R13 ;  /* 0x000000ffff0da224 */ /* 0x000fe400078e0a0d */
[----:B------:R-:W-:Y:S02]  /*8be0*/  IMAD.MOV.U32 R4, RZ, RZ, R14 ;  /* 0x000000ffff047224 */ /* 0x000fe400078e000e */
[----:B------:R-:W-:-:S02]  /*8bf0*/  IMAD.MOV.U32 R14, RZ, RZ, R36 ;  /* 0x000000ffff0e7224 */ /* 0x000fc400078e0024 */
[----:B------:R-:W-:Y:S01]  /*8c00*/  @!P6 IMAD.IADD R33, R33, 0x1, -R2 ;  /* 0x000000012121e824 */ /* 0x000fe200078e0a02 */
[C---:B------:R-:W-:Y:S01]  /*8c10*/  ISETP.GT.U32.AND P6, PT, R2.reuse, R34, PT ;  /* 0x000000220200720c */ /* 0x040fe20003fc4070 */
[----:B------:R-:W-:Y:S01]  /*8c20*/  IMAD.MOV.U32 R36, RZ, RZ, R47 ;  /* 0x000000ffff247224 */ /* 0x000fe200078e002f */
[----:B------:R0:W-:Y:S01]  /*8c30*/  STL [R1+0x564], R13 ;  /* 0x0005640d01007387 */ /* 0x0001e20000100800 */
[----:B------:R-:W-:Y:S02]  /*8c40*/  IMAD.MOV.U32 R47, RZ, RZ, R8 ;  /* 0x000000ffff2f7224 */ /* 0x000fe400078e0008 */
[----:B------:R-:W-:Y:S01]  /*8c50*/  IMAD.MOV.U32 R8, RZ, RZ, R35 ;  /* 0x000000ffff087224 */ /* 0x000fe200078e0023 */
[----:B------:R-:W-:Y:S01]  /*8c60*/  ISETP.GT.U32.AND P5, PT, R2, R31, PT ;  /* 0x0000001f0200720c */ /* 0x000fe20003fa4070 */
[----:B0-----:R-:W2:Y:S02]  /*8c70*/  LDL.LU R13, [R1+0x2c90] ;  /* 0x002c9000010d7983 */ /* 0x001ea40000300800 */
[----:B------:R-:W-:-:S02]  /*8c80*/  @!P0 IMAD.MOV R8, RZ, RZ, -R8 ;  /* 0x000000ffff088224 */ /* 0x000fc400078e0a08 */
[----:B------:R-:W3:Y:S01]  /*8c90*/  LDL.LU R35, [R1+0xc] ;  /* 0x00000c0001237983 */ /* 0x000ee20000300800 */
[----:B----4-:R-:W-:Y:S01]  /*8ca0*/  IMAD.MOV.U32 R37, RZ, RZ, R29 ;  /* 0x000000ffff257224 */ /* 0x010fe200078e001d */
[----:B------:R-:W-:-:S03]  /*8cb0*/  IABS R29, R50 ;  /* 0x00000032001d7213 */ /* 0x000fc60000000000 */
[----:B------:R-:W-:Y:S02]  /*8cc0*/  IMAD.MOV.U32 R46, RZ, RZ, R37 ;  /* 0x000000ffff2e7224 */ /* 0x000fe400078e0025 */
[----:B------:R-:W-:-:S04]  /*8cd0*/  IMAD.HI.U32 R37, R3, R29, RZ ;  /* 0x0000001d03257227 */ /* 0x000fc800078e00ff */
[----:B------:R-:W-:Y:S01]  /*8ce0*/  IMAD.MOV R37, RZ, RZ, -R37 ;  /* 0x000000ffff257224 */ /* 0x000fe200078e0a25 */
[----:B------:R-:W-:-:S03]  /*8cf0*/  ISETP.GT.U32.AND P0, PT, R2, R32, PT ;  /* 0x000000200200720c */ /* 0x000fc60003f04070 */
[----:B------:R-:W-:Y:S02]  /*8d00*/  IMAD R29, R2, R37, R29 ;  /* 0x00000025021d7224 */ /* 0x000fe400078e021d */
[----:B------:R-:W-:-:S03]  /*8d10*/  @!P6 IMAD.IADD R34, R34, 0x1, -R2 ;  /* 0x000000012222e824 */ /* 0x000fc600078e0a02 */
[----:B------:R-:W-:Y:S01]  /*8d20*/  ISETP.GT.U32.AND P6, PT, R2, R29, PT ;  /* 0x0000001d0200720c */ /* 0x000fe20003fc4070 */
[----:B------:R-:W-:-:S04]  /*8d30*/  @!P5 IMAD.IADD R31, R31, 0x1, -R2 ;  /* 0x000000011f1fd824 */ /* 0x000fc800078e0a02 */
[----:B------:R-:W-:Y:S01]  /*8d40*/  @!P0 IMAD.IADD R32, R32, 0x1, -R2 ;  /* 0x0000000120208824 */ /* 0x000fe200078e0a02 */
[----:B------:R-:W-:Y:S01]  /*8d50*/  ISETP.GE.AND P0, PT, R51, RZ, PT ;  /* 0x000000ff3300720c */ /* 0x000fe20003f06270 */
[----:B------:R-:W-:Y:S02]  /*8d60*/  IMAD.MOV.U32 R51, RZ, RZ, R9 ;  /* 0x000000ffff337224 */ /* 0x000fe400078e0009 */
[----:B------:R-:W-:Y:S01]  /*8d70*/  IMAD.MOV.U32 R9, RZ, RZ, R31 ;  /* 0x000000ffff097224 */ /* 0x000fe200078e001f */
[----:B------:R-:W-:-:S03]  /*8d80*/  ISETP.GT.U32.AND P2, PT, R2, R33, PT ;  /* 0x000000210200720c */ /* 0x000fc60003f44070 */
[----:B------:R-:W-:Y:S02]  /*8d90*/  @!P6 IMAD.IADD R29, R29, 0x1, -R2 ;  /* 0x000000011d1de824 */ /* 0x000fe400078e0a02 */
[----:B------:R-:W-:Y:S01]  /*8da0*/  @!P4 IMAD.MOV R9, RZ, RZ, -R9 ;  /* 0x000000ffff09c224 */ /* 0x000fe200078e0a09 */
[C---:B------:R-:W-:Y:S01]  /*8db0*/  ISETP.GT.U32.AND P4, PT, R2.reuse, R32, PT ;  /* 0x000000200200720c */ /* 0x040fe20003f84070 */
[----:B------:R-:W-:Y:S01]  /*8dc0*/  @!P1 IMAD.MOV R34, RZ, RZ, -R34 ;  /* 0x000000ffff229224 */ /* 0x000fe200078e0a22 */
[----:B------:R-:W-:Y:S01]  /*8dd0*/  ISETP.GT.U32.AND P1, PT, R2, R29, PT ;  /* 0x0000001d0200720c */ /* 0x000fe20003f24070 */
[----:B------:R-:W-:Y:S01]  /*8de0*/  @!P3 IMAD.MOV R14, RZ, RZ, -R14 ;  /* 0x000000ffff0eb224 */ /* 0x000fe200078e0a0e */
[----:B------:R-:W-:Y:S02]  /*8df0*/  ISETP.GE.AND P3, PT, R48, RZ, PT ;  /* 0x000000ff3000720c */ /* 0x000fe40003f66270 */
[----:B------:R-:W-:Y:S02]  /*8e00*/  ISETP.GE.AND P5, PT, R49, RZ, PT ;  /* 0x000000ff3100720c */ /* 0x000fe40003fa6270 */
[----:B------:R0:W-:Y:S01]  /*8e10*/  STL [R1+0x560], R14 ;  /* 0x0005600e01007387 */ /* 0x0001e20000100800 */
[----:B------:R-:W-:Y:S01]  /*8e20*/  @!P2 IMAD.IADD R33, R33, 0x1, -R2 ;  /* 0x000000012121a824 */ /* 0x000fe200078e0a02 */
[----:B------:R-:W-:Y:S01]  /*8e30*/  ISETP.GE.AND P2, PT, R50, RZ, PT ;  /* 0x000000ff3200720c */ /* 0x000fe20003f46270 */
[----:B------:R-:W-:-:S02]  /*8e40*/  IMAD.MOV.U32 R50, RZ, RZ, R36 ;  /* 0x000000ffff327224 */ /* 0x000fc400078e0024 */
[--C-:B------:R-:W-:Y:S01]  /*8e50*/  @!P4 IMAD.IADD R32, R32, 0x1, -R2.reuse ;  /* 0x000000012020c824 */ /* 0x100fe200078e0a02 */
[----:B0-----:R-:W4:Y:S04]  /*8e60*/  LDL.LU R14, [R1+0x2c8c] ;  /* 0x002c8c00010e7983 */ /* 0x001f280000300800 */
[----:B------:R0:W-:Y:S01]  /*8e70*/  STL [R1+0x55c], R8 ;  /* 0x00055c0801007387 */ /* 0x0001e20000100800 */
[----:B------:R-:W-:Y:S01]  /*8e80*/  @!P1 IMAD.IADD R29, R29, 0x1, -R2 ;  /* 0x000000011d1d9824 */ /* 0x000fe200078e0a02 */
[----:B------:R-:W-:Y:S02]  /*8e90*/  IABS R36, R53 ;  /* 0x0000003500247213 */ /* 0x000fe40000000000 */
[----:B------:R-:W-:Y:S01]  /*8ea0*/  ISETP.GE.AND P1, PT, R53, RZ, PT ;  /* 0x000000ff3500720c */ /* 0x000fe20003f26270 */
[----:B------:R-:W-:Y:S01]  /*8eb0*/  IMAD.MOV.U32 R53, RZ, RZ, R32 ;  /* 0x000000ffff357224 */ /* 0x000fe200078e0020 */
[----:B0-----:R-:W4:Y:S04]  /*8ec0*/  LDL.LU R8, [R1+0x2c88] ;  /* 0x002c880001087983 */ /* 0x001f280000300800 */
[----:B------:R0:W-:Y:S01]  /*8ed0*/  STL [R1+0x558], R9 ;  /* 0x0005580901007387 */ /* 0x0001e20000100800 */
[----:B------:R-:W-:-:S03]  /*8ee0*/  @!P5 IMAD.MOV R53, RZ, RZ, -R53 ;  /* 0x000000ffff35d224 */ /* 0x000fc600078e0a35 */
[----:B0-----:R-:W4:Y:S04]  /*8ef0*/  LDL.LU R9, [R1+0x2c84] ;  /* 0x002c840001097983 */ /* 0x001f280000300800 */
[----:B------:R0:W-:Y:S02]  /*8f00*/  STL [R1+0x554], R34 ;  /* 0x0005542201007387 */ /* 0x0001e40000100800 */
[----:B0-----:R-:W-:-:S04]  /*8f10*/  IMAD.MOV.U32 R34, RZ, RZ, R33 ;  /* 0x000000ffff227224 */ /* 0x001fc800078e0021 */
[----:B------:R-:W-:-:S05]  /*8f20*/  @!P3 IMAD.MOV R34, RZ, RZ, -R34 ;  /* 0x000000ffff22b224 */ /* 0x000fca00078e0a22 */
[----:B------:R-:W-:Y:S04]  /*8f30*/  STL [R1+0x548], R34 ;  /* 0x0005482201007387 */ /* 0x000fe80000100800 */
[----:B------:R0:W-:Y:S02]  /*8f40*/  STL [R1+0x538], R53 ;  /* 0x0005383501007387 */ /* 0x0001e40000100800 */
[----:B0-----:R-:W-:Y:S02]  /*8f50*/  IMAD.MOV.U32 R53, RZ, RZ, R50 ;  /* 0x000000ffff357224 */ /* 0x001fe400078e0032 */
[----:B------:R-:W-:Y:S02]  /*8f60*/  IMAD.MOV.U32 R50, RZ, RZ, R45 ;  /* 0x000000ffff327224 */ /* 0x000fe400078e002d */
[----:B------:R-:W-:-:S02]  /*8f70*/  IMAD.MOV.U32 R45, RZ, RZ, R42 ;  /* 0x000000ffff2d7224 */ /* 0x000fc400078e002a */
[----:B------:R-:W-:Y:S02]  /*8f80*/  IMAD.MOV.U32 R42, RZ, RZ, R10 ;  /* 0x000000ffff2a7224 */ /* 0x000fe400078e000a */
[----:B------:R-:W-:Y:S02]  /*8f90*/  IMAD.MOV.U32 R10, RZ, RZ, R29 ;  /* 0x000000ffff0a7224 */ /* 0x000fe400078e001d */
[----:B------:R-:W2:Y:S01]  /*8fa0*/  LDL.LU R29, [R1+0x8c] ;  /* 0x00008c00011d7983 */ /* 0x000ea20000300800 */
[----:B------:R-:W-:Y:S02]  /*8fb0*/  IMAD.MOV.U32 R49, RZ, RZ, R4 ;  /* 0x000000ffff317224 */ /* 0x000fe400078e0004 */
[----:B------:R-:W-:-:S04]  /*8fc0*/  IMAD.HI.U32 R4, R3, R30, RZ ;  /* 0x0000001e03047227 */ /* 0x000fc800078e00ff */
[----:B------:R-:W-:-:S04]  /*8fd0*/  IMAD.MOV R4, RZ, RZ, -R4 ;  /* 0x000000ffff047224 */ /* 0x000fc800078e0a04 */
[----:B------:R-:W-:Y:S02]  /*8fe0*/  IMAD R37, R2, R4, R30 ;  /* 0x0000000402257224 */ /* 0x000fe400078e021e */
[----:B------:R-:W-:-:S03]  /*8ff0*/  IMAD.HI.U32 R31, R3, R36, RZ ;  /* 0x00000024031f7227 */ /* 0x000fc600078e00ff */
[----:B------:R-:W-:Y:S01]  /*9000*/  ISETP.GT.U32.AND P6, PT, R2, R37, PT ;  /* 0x000000250200720c */ /* 0x000fe20003fc4070 */
[----:B------:R-:W-:Y:S01]  /*9010*/  IMAD.MOV R31, RZ, RZ, -R31 ;  /* 0x000000ffff1f7224 */ /* 0x000fe200078e0a1f */
[----:B------:R-:W-:-:S03]  /*9020*/  IABS R30, R54 ;  /* 0x00000036001e7213 */ /* 0x000fc60000000000 */
[----:B------:R-:W-:Y:S02]  /*9030*/  IMAD R31, R2, R31, R36 ;  /* 0x0000001f021f7224 */ /* 0x000fe400078e0224 */
[----:B------:R-:W-:-:S06]  /*9040*/  IMAD.HI.U32 R33, R3, R30, RZ ;  /* 0x0000001e03217227 */ /* 0x000fcc00078e00ff */
[----:B------:R-:W-:Y:S01]  /*9050*/  @!P6 IMAD.IADD R37, R37, 0x1, -R2 ;  /* 0x000000012525e824 */ /* 0x000fe200078e0a02 */
[----:B------:R-:W-:Y:S01]  /*9060*/  ISETP.GT.U32.AND P6, PT, R2, R31, PT ;  /* 0x0000001f0200720c */ /* 0x000fe20003fc4070 */
[----:B------:R-:W-:-:S04]  /*9070*/  IMAD.MOV R33, RZ, RZ, -R33 ;  /* 0x000000ffff217224 */ /* 0x000fc800078e0a21 */
[----:B------:R-:W-:Y:S01]  /*9080*/  IMAD R36, R2, R33, R30 ;  /* 0x0000002102247224 */ /* 0x000fe200078e021e */
[----:B------:R-:W-:-:S05]  /*9090*/  IABS R33, R55 ;  /* 0x0000003700217213 */ /* 0x000fca0000000000 */
[----:B------:R-:W-:-:S04]  /*90a0*/  IMAD.HI.U32 R32, R3, R33, RZ ;  /* 0x0000002103207227 */ /* 0x000fc800078e00ff */
[----:B------:R-:W-:Y:S01]  /*90b0*/  @!P6 IMAD.IADD R31, R31, 0x1, -R2 ;  /* 0x000000011f1fe824 */ /* 0x000fe200078e0a02 */
[----:B------:R-:W-:Y:S01]  /*90c0*/  IABS R30, R56 ;  /* 0x00000038001e7213 */ /* 0x000fe20000000000 */
[----:B------:R-:W-:Y:S01]  /*90d0*/  IMAD.MOV R32, RZ, RZ, -R32 ;  /* 0x000000ffff207224 */ /* 0x000fe200078e0a20 */
[----:B------:R-:W-:-:S03]  /*90e0*/  ISETP.GE.AND P3, PT, R52, RZ, PT ;  /* 0x000000ff3400720c */ /* 0x000fc60003f66270 */
[----:B------:R-:W-:Y:S02]  /*90f0*/  IMAD R32, R2, R32, R33 ;  /* 0x0000002002207224 */ /* 0x000fe400078e0221 */
[----:B------:R-:W-:-:S05]  /*9100*/  @!P2 IMAD.MOV R10, RZ, RZ, -R10 ;  /* 0x000000ffff0aa224 */ /* 0x000fca00078e0a0a */
[----:B------:R0:W-:Y:S04]  /*9110*/  STL [R1+0x534], R10 ;  /* 0x0005340a01007387 */ /* 0x0001e80000100800 */
[----:B0-----:R-:W4:Y:S01]  /*9120*/  LDL.LU R10, [R1+0x2c80] ;  /* 0x002c8000010a7983 */ /* 0x001f220000300800 */
[----:B---3--:R-:W-:Y:S01]  /*9130*/  IMAD.MOV.U32 R48, RZ, RZ, R35 ;  /* 0x000000ffff307224 */ /* 0x008fe200078e0023 */
[----:B------:R-:W-:-:S05]  /*9140*/  IABS R35, R52 ;  /* 0x0000003400237213 */ /* 0x000fca0000000000 */
[----:B------:R-:W-:-:S04]  /*9150*/  IMAD.HI.U32 R4, R3, R35, RZ ;  /* 0x0000002303047227 */ /* 0x000fc800078e00ff */
[----:B------:R-:W-:-:S04]  /*9160*/  IMAD.MOV R4, RZ, RZ, -R4 ;  /* 0x000000ffff047224 */ /* 0x000fc800078e0a04 */
[----:B------:R-:W-:-:S05]  /*9170*/  IMAD R4, R2, R4, R35 ;  /* 0x0000000402047224 */ /* 0x000fca00078e0223 */
[----:B------:R-:W-:-:S13]  /*9180*/  ISETP.GT.U32.AND P4, PT, R2, R4, PT ;  /* 0x000000040200720c */ /* 0x000fda0003f84070 */
[----:B------:R-:W-:Y:S01]  /*9190*/  @!P4 IMAD.IADD R4, R4, 0x1, -R2 ;  /* 0x000000010404c824 */ /* 0x000fe200078e0a02 */
[----:B------:R-:W-:-:S04]  /*91a0*/  ISETP.GT.U32.AND P4, PT, R2, R37, PT ;  /* 0x000000250200720c */ /* 0x000fc80003f84070 */
[----:B------:R-:W-:Y:S01]  /*91b0*/  ISETP.GT.U32.AND P6, PT, R2, R4, PT ;  /* 0x000000040200720c */ /* 0x000fe20003fc4070 */
[----:B------:R-:W-:Y:S02]  /*91c0*/  IMAD.MOV.U32 R52, RZ, RZ, R48 ;  /* 0x000000ffff347224 */ /* 0x000fe400078e0030 */
[----:B------:R-:W-:Y:S02]  /*91d0*/  IMAD.MOV.U32 R48, RZ, RZ, R38 ;  /* 0x000000ffff307224 */ /* 0x000fe400078e0026 */
[----:B------:R-:W-:Y:S01]  /*91e0*/  IMAD.HI.U32 R38, R3, R30, RZ ;  /* 0x0000001e03267227 */ /* 0x000fe200078e00ff */
[----:B------:R-:W-:-:S03]  /*91f0*/  IABS R35, R57 ;  /* 0x0000003900237213 */ /* 0x000fc60000000000 */
[----:B------:R-:W-:Y:S01]  /*9200*/  @!P4 IMAD.IADD R37, R37, 0x1, -R2 ;  /* 0x000000012525c824 */ /* 0x000fe200078e0a02 */
[----:B------:R-:W-:Y:S01]  /*9210*/  ISETP.GE.AND P4, PT, R54, RZ, PT ;  /* 0x000000ff3600720c */ /* 0x000fe20003f86270 */
[----:B------:R-:W-:Y:S02]  /*9220*/  IMAD.MOV R38, RZ, RZ, -R38 ;  /* 0x000000ffff267224 */ /* 0x000fe400078e0a26 */
[----:B------:R-:W-:Y:S01]  /*9230*/  @!P6 IMAD.IADD R4, R4, 0x1, -R2 ;  /* 0x000000010404e824 */ /* 0x000fe200078e0a02 */
[C---:B------:R-:W-:Y:S01]  /*9240*/  ISETP.GT.U32.AND P6, PT, R2.reuse, R32, PT ;  /* 0x000000200200720c */ /* 0x040fe20003fc4070 */
[----:B------:R-:W-:Y:S02]  /*9250*/  IMAD.MOV.U32 R54, RZ, RZ, R11 ;  /* 0x000000ffff367224 */ /* 0x000fe400078e000b */
[----:B------:R-:W-:Y:S02]  /*9260*/  IMAD.MOV.U32 R11, RZ, RZ, R37 ;  /* 0x000000ffff0b7224 */ /* 0x000fe400078e0025 */
[----:B------:R-:W-:Y:S01]  /*9270*/  IMAD R30, R2, R38, R30 ;  /* 0x00000026021e7224 */ /* 0x000fe200078e021e */
[----:B------:R-:W3:Y:S01]  /*9280*/  LDL.LU R37, [R1+0x238] ;  /* 0x0002380001257983 */ /* 0x000ee20000300800 */
[----:B------:R-:W-:-:S05]  /*9290*/  @!P0 IMAD.MOV R11, RZ, RZ, -R11 ;  /* 0x000000ffff0b8224 */ /* 0x000fca00078e0a0b */
[----:B------:R0:W-:Y:S01]  /*92a0*/  STL [R1+0x528], R11 ;  /* 0x0005280b01007387 */ /* 0x0001e20000100800 */
[----:B------:R-:W-:Y:S01]  /*92b0*/  @!P6 IMAD.IADD R32, R32, 0x1, -R2 ;  /* 0x000000012020e824 */ /* 0x000fe200078e0a02 */
[----:B------:R-:W-:Y:S02]  /*92c0*/  ISETP.GE.AND P6, PT, R56, RZ, PT ;  /* 0x000000ff3800720c */ /* 0x000fe40003fc6270 */
[----:B0-----:R-:W4:Y:S04]  /*92d0*/  LDL.LU R11, [R1+0x2c7c] ;  /* 0x002c7c00010b7983 */ /* 0x001f280000300800 */
[----:B------:R-:W4:Y:S01]  /*92e0*/  LDL.LU R56, [R1+0x10] ;  /* 0x0000100001387983 */ /* 0x000f220000300800 */
[----:B--2---:R-:W-:Y:S02]  /*92f0*/  IMAD.MOV.U32 R38, RZ, RZ, R29 ;  /* 0x000000ffff267224 */ /* 0x004fe400078e001d */
[----:B------:R-:W-:-:S04]  /*9300*/  IMAD.HI.U32 R29, R3, R35, RZ ;  /* 0x00000023031d7227 */ /* 0x000fc800078e00ff */
[----:B------:R-:W-:-:S04]  /*9310*/  IMAD.MOV R29, RZ, RZ, -R29 ;  /* 0x000000ffff1d7224 */ /* 0x000fc800078e0a1d */
[C---:B------:R-:W-:Y:S02]  /*9320*/  IMAD R29, R2.reuse, R29, R35 ;  /* 0x0000001d021d7224 */ /* 0x040fe400078e0223 */
[----:B------:R-:W2:Y:S01]  /*9330*/  LDL.LU R35, [R1+0x4] ;  /* 0x0000040001237983 */ /* 0x000ea20000300800 */
[----:B------:R-:W-:Y:S02]  /*9340*/  ISETP.GT.U32.AND P2, PT, R2, R36, PT ;  /* 0x000000240200720c */ /* 0x000fe40003f44070 */
[----:B------:R-:W-:-:S05]  /*9350*/  IABS R34, R58 ;  /* 0x0000003a00227213 */ /* 0x000fca0000000000 */
[----:B------:R-:W-:-:S04]  /*9360*/  IMAD.HI.U32 R33, R3, R34, RZ ;  /* 0x0000002203217227 */ /* 0x000fc800078e00ff */
[----:B------:R-:W-:Y:S02]  /*9370*/  IMAD.MOV R33, RZ, RZ, -R33 ;  /* 0x000000ffff217224 */ /* 0x000fe400078e0a21 */
[----:B------:R-:W-:Y:S01]  /*9380*/  @!P2 IMAD.IADD R36, R36, 0x1, -R2 ;  /* 0x000000012424a824 */ /* 0x000fe200078e0a02 */
[C---:B------:R-:W-:Y:S01]  /*9390*/  ISETP.GT.U32.AND P5, PT, R2.reuse, R31, PT ;  /* 0x0000001f0200720c */ /* 0x040fe20003fa4070 */
[C---:B------:R-:W-:Y:S02]  /*93a0*/  IMAD R33, R2.reuse, R33, R34 ;  /* 0x0000002102217224 */ /* 0x040fe400078e0222 */
[----:B------:R-:W-:Y:S01]  /*93b0*/  IMAD.MOV.U32 R34, RZ, RZ, R4 ;  /* 0x000000ffff227224 */ /* 0x000fe200078e0004 */
[----:B------:R-:W-:-:S03]  /*93c0*/  ISETP.GT.U32.AND P2, PT, R2, R36, PT ;  /* 0x000000240200720c */ /* 0x000fc60003f44070 */
[----:B------:R-:W-:Y:S01]  /*93d0*/  @!P3 IMAD.MOV R34, RZ, RZ, -R34 ;  /* 0x000000ffff22b224 */ /* 0x000fe200078e0a22 */
[----:B------:R-:W-:Y:S01]  /*93e0*/  ISETP.GE.AND P0, PT, R55, RZ, PT ;  /* 0x000000ff3700720c */ /* 0x000fe20003f06270 */
[----:B------:R0:W-:Y:S04]  /*93f0*/  STL [R1+0x520], R4 ;  /* 0x0005200401007387 */ /* 0x0001e80000100800 */
[----:B------:R2:W-:Y:S01]  /*9400*/  @!P3 STL [R1+0x520], R34 ;  /* 0x000520220100b387 */ /* 0x0005e20000100800 */
[--C-:B------:R-:W-:Y:S01]  /*9410*/  @!P5 IMAD.IADD R31, R31, 0x1, -R2.reuse ;  /* 0x000000011f1fd824 */ /* 0x100fe200078e0a02 */
[----:B------:R-:W-:Y:S02]  /*9420*/  ISETP.GT.U32.AND P3, PT, R2, R32, PT ;  /* 0x000000200200720c */ /* 0x000fe40003f64070 */
[----:B------:R-:W-:Y:S01]  /*9430*/  @!P2 IMAD.IADD R36, R36, 0x1, -R2 ;  /* 0x000000012424a824 */ /* 0x000fe200078e0a02 */
[----:B------:R-:W-:-:S02]  /*9440*/  ISETP.GT.U32.AND P5, PT, R2, R30, PT ;  /* 0x0000001e0200720c */ /* 0x000fc40003fa4070 */
[----:B------:R-:W-:-:S08]  /*9450*/  ISETP.GT.U32.AND P2, PT, R2, R29, PT ;  /* 0x0000001d0200720c */ /* 0x000fd00003f44070 */
[----:B------:R-:W-:-:S03]  /*9460*/  @!P3 IMAD.IADD R32, R32, 0x1, -R2 ;  /* 0x000000012020b824 */ /* 0x000fc600078e0a02 */
[----:B------:R-:W-:-:S05]  /*9470*/  @!P5 IMAD.IADD R30, R30, 0x1, -R2 ;  /* 0x000000011e1ed824 */ /* 0x000fca00078e0a02 */
[----:B------:R-:W-:Y:S01]  /*9480*/  ISETP.GT.U32.AND P5, PT, R2, R30, PT ;  /* 0x0000001e0200720c */ /* 0x000fe20003fa4070 */
[----:B------:R-:W-:Y:S02]  /*9490*/  @!P2 IMAD.IADD R29, R29, 0x1, -R2 ;  /* 0x000000011d1da824 */ /* 0x000fe400078e0a02 */
[----:B------:R-:W-:-:S10]  /*94a0*/  @!P0 IMAD.MOV R32, RZ, RZ, -R32 ;  /* 0x000000ffff208224 */ /* 0x000fd400078e0a20 */
[----:B------:R-:W-:Y:S01]  /*94b0*/  @!P5 IMAD.IADD R30, R30, 0x1, -R2 ;  /* 0x000000011e1ed824 */ /* 0x000fe200078e0a02 */
[----:B------:R-:W-:-:S03]  /*94c0*/  ISETP.GE.AND P5, PT, R58, RZ, PT ;  /* 0x000000ff3a00720c */ /* 0x000fc60003fa6270 */
[----:B------:R-:W-:Y:S01]  /*94d0*/  @!P6 IMAD.MOV R30, RZ, RZ, -R30 ;  /* 0x000000ffff1ee224 */ /* 0x000fe200078e0a1e */
[----:B------:R-:W-:Y:S02]  /*94e0*/  ISETP.GE.AND P2, PT, R59, RZ, PT ;  /* 0x000000ff3b00720c */ /* 0x000fe40003f46270 */
[----:B------:R-:W-:Y:S01]  /*94f0*/  ISETP.GE.AND P6, PT, R60, RZ, PT ;  /* 0x000000ff3c00720c */ /* 0x000fe20003fc6270 */
[----:B---3--:R-:W-:Y:S01]  /*9500*/  IMAD.MOV.U32 R55, RZ, RZ, R37 ;  /* 0x000000ffff377224 */ /* 0x008fe200078e0025 */
[----:B------:R-:W-:-:S05]  /*9510*/  IABS R37, R59 ;  /* 0x0000003b00257213 */ /* 0x000fca0000000000 */
[----:B0-----:R-:W-:-:S04]  /*9520*/  IMAD.HI.U32 R4, R3, R37, RZ ;  /* 0x0000002503047227 */ /* 0x001fc800078e00ff */
[----:B------:R-:W-:-:S04]  /*9530*/  IMAD.MOV R4, RZ, RZ, -R4 ;  /* 0x000000ffff047224 */ /* 0x000fc800078e0a04 */
[----:B------:R-:W-:-:S05]  /*9540*/  IMAD R4, R2, R4, R37 ;  /* 0x0000000402047224 */ /* 0x000fca00078e0225 */
[----:B------:R-:W-:-:S13]  /*9550*/  ISETP.GT.U32.AND P3, PT, R2, R4, PT ;  /* 0x000000040200720c */ /* 0x000fda0003f64070 */
[----:B------:R-:W-:Y:S02]  /*9560*/  @!P3 IMAD.IADD R4, R4, 0x1, -R2 ;  /* 0x000000010404b824 */ /* 0x000fe400078e0a02 */
[----:B--2---:R-:W-:Y:S02]  /*9570*/  IMAD.MOV.U32 R34, RZ, RZ, R35 ;  /* 0x000000ffff227224 */ /* 0x004fe400078e0023 */
[----:B------:R-:W-:Y:S02]  /*9580*/  IMAD.MOV.U32 R35, RZ, RZ, R38 ;  /* 0x000000ffff237224 */ /* 0x000fe400078e0026 */
[----:B------:R-:W-:Y:S02]  /*9590*/  IMAD.MOV.U32 R38, RZ, RZ, R53 ;  /* 0x000000ffff267224 */ /* 0x000fe400078e0035 */
[----:B------:R-:W-:Y:S02]  /*95a0*/  IMAD.MOV.U32 R53, RZ, RZ, R126 ;  /* 0x000000ffff357224 */ /* 0x000fe400078e007e */
[----:B------:R-:W-:-:S02]  /*95b0*/  IMAD.MOV.U32 R126, RZ, RZ, R128 ;  /* 0x000000ffff7e7224 */ /* 0x000fc400078e0080 */
[----:B------:R-:W-:Y:S02]  /*95c0*/  IMAD.MOV.U32 R128, RZ, RZ, R250 ;  /* 0x000000ffff807224 */ /* 0x000fe400078e00fa */
[----:B------:R-:W-:Y:S02]  /*95d0*/  IMAD.MOV.U32 R250, RZ, RZ, R252 ;  /* 0x000000fffffa7224 */ /* 0x000fe400078e00fc */
[----:B------:R-:W-:Y:S02]  /*95e0*/  IMAD.MOV.U32 R252, RZ, RZ, R31 ;  /* 0x000000fffffc7224 */ /* 0x000fe400078e001f */
[----:B------:R-:W-:Y:S02]  /*95f0*/  IMAD.MOV.U32 R31, RZ, RZ, R0 ;  /* 0x000000ffff1f7224 */ /* 0x000fe400078e0000 */
[----:B------:R-:W-:-:S04]  /*9600*/  IMAD.MOV.U32 R0, RZ, RZ, R36 ;  /* 0x000000ffff007224 */ /* 0x000fc800078e0024 */
[----:B------:R-:W-:Y:S01]  /*9610*/  @!P4 IMAD.MOV R0, RZ, RZ, -R0 ;  /* 0x000000ffff00c224 */ /* 0x000fe200078e0a00 */
[----:B------:R-:W-:Y:S01]  /*9620*/  ISETP.GT.U32.AND P4, PT, R2, R33, PT ;  /* 0x000000210200720c */ /* 0x000fe20003f84070 */
[----:B------:R-:W-:Y:S01]  /*9630*/  IMAD.MOV.U32 R36, RZ, RZ, R31 ;  /* 0x000000ffff247224 */ /* 0x000fe200078e001f */
[----:B------:R-:W-:Y:S01]  /*9640*/  IABS R31, R60 ;  /* 0x0000003c001f7213 */ /* 0x000fe20000000000 */
[----:B------:R-:W-:Y:S01]  /*9650*/  @!P1 IMAD.MOV R252, RZ, RZ, -R252 ;  /* 0x000000fffffc9224 */ /* 0x000fe200078e0afc */
[----:B------:R-:W-:Y:S01]  /*9660*/  ISETP.GE.AND P1, PT, R57, RZ, PT ;  /* 0x000000ff3900720c */ /* 0x000fe20003f26270 */
[----:B------:R-:W-:Y:S02]  /*9670*/  IMAD.MOV.U32 R57, RZ, RZ, R36 ;  /* 0x000000ffff397224 */ /* 0x000fe400078e0024 */
[----:B------:R-:W-:-:S06]  /*9680*/  IMAD.HI.U32 R36, R3, R31, RZ ;  /* 0x0000001f03247227 */ /* 0x000fcc00078e00ff */
[----:B------:R-:W-:-:S05]  /*9690*/  @!P4 IMAD.IADD R33, R33, 0x1, -R2 ;  /* 0x000000012121c824 */ /* 0x000fca00078e0a02 */
[C---:B------:R-:W-:Y:S01]  /*96a0*/  ISETP.GT.U32.AND P3, PT, R2.reuse, R33, PT ;  /* 0x000000210200720c */ /* 0x040fe20003f64070 */
[----:B------:R-:W-:Y:S01]  /*96b0*/  IMAD.MOV R36, RZ, RZ, -R36 ;  /* 0x000000ffff247224 */ /* 0x000fe200078e0a24 */
[----:B------:R-:W-:-:S03]  /*96c0*/  ISETP.GT.U32.AND P4, PT, R2, R29, PT ;  /* 0x0000001d0200720c */ /* 0x000fc60003f84070 */
[----:B------:R-:W-:Y:S01]  /*96d0*/  IMAD R31, R2, R36, R31 ;  /* 0x00000024021f7224 */ /* 0x000fe200078e021f */
[----:B------:R0:W-:Y:S01]  /*96e0*/  STL [R1+0x51c], R252 ;  /* 0x00051cfc01007387 */ /* 0x0001e20000100800 */
[----:B------:R-:W-:Y:S01]  /*96f0*/  IMAD.MOV.U32 R58, RZ, RZ, R34 ;  /* 0x000000ffff3a7224 */ /* 0x000fe200078e0022 */
[----:B------:R-:W-:-:S05]  /*9700*/  IABS R34, R61 ;  /* 0x0000003d00227213 */ /* 0x000fca0000000000 */
[--C-:B------:R-:W-:Y:S01]  /*9710*/  @!P3 IMAD.IADD R33, R33, 0x1, -R2.reuse ;  /* 0x000000012121b824 */ /* 0x100fe200078e0a02 */
[----:B------:R-:W-:Y:S01]  /*9720*/  ISETP.GT.U32.AND P3, PT, R2, R31, PT ;  /* 0x0000001f0200720c */ /* 0x000fe20003f64070 */
[----:B0-----:R-:W2:Y:S04]  /*9730*/  LDL.LU R252, [R1+0x2c78] ;  /* 0x002c780001fc7983 */ /* 0x001ea80000300800 */
[----:B------:R0:W-:Y:S01]  /*9740*/  STL [R1+0x518], R0 ;  /* 0x0005180001007387 */ /* 0x0001e20000100800 */
[----:B------:R-:W-:Y:S01]  /*9750*/  IMAD.MOV.U32 R37, RZ, RZ, R35 ;  /* 0x000000ffff257224 */ /* 0x000fe200078e0023 */
[----:B------:R-:W-:Y:S01]  /*9760*/  IABS R35, R62 ;  /* 0x0000003e00237213 */ /* 0x000fe20000000000 */
[----:B------:R-:W-:Y:S01]  /*9770*/  @!P4 IMAD.IADD R29, R29, 0x1, -R2 ;  /* 0x000000011d1dc824 */ /* 0x000fe200078e0a02 */
[----:B0-----:R-:W3:Y:S04]  /*9780*/  LDL.LU R0, [R1+0x2c74] ;  /* 0x002c740001007983 */ /* 0x001ee80000300800 */
[----:B------:R-:W-:Y:S04]  /*9790*/  STL [R1+0x510], R32 ;  /* 0x0005102001007387 */ /* 0x000fe80000100800 */
[----:B------:R0:W-:Y:S01]  /*97a0*/  STL [R1+0x424], R30 ;  /* 0x0004241e01007387 */ /* 0x0001e20000100800 */
[----:B------:R-:W-:Y:S01]  /*97b0*/  ISETP.GE.AND P4, PT, R61, RZ, PT ;  /* 0x000000ff3d00720c */ /* 0x000fe20003f86270 */
[----:B------:R-:W-:-:S02]  /*97c0*/  IMAD.MOV.U32 R61, RZ, RZ, R29 ;  /* 0x000000ffff3d7224 */ /* 0x000fc400078e001d */
[----:B0-----:R-:W-:-:S04]  /*97d0*/  IMAD.HI.U32 R30, R3, R34, RZ ;  /* 0x00000022031e7227 */ /* 0x001fc800078e00ff */
[----:B------:R-:W-:Y:S02]  /*97e0*/  IMAD.MOV R30, RZ, RZ, -R30 ;  /* 0x000000ffff1e7224 */ /* 0x000fe400078e0a1e */
[----:B------:R-:W-:-:S04]  /*97f0*/  IMAD.HI.U32 R32, R3, R35, RZ ;  /* 0x0000002303207227 */ /* 0x000fc800078e00ff */
[C---:B------:R-:W-:Y:S02]  /*9800*/  IMAD R34, R2.reuse, R30, R34 ;  /* 0x0000001e02227224 */ /* 0x040fe400078e0222 */
[----:B------:R-:W-:Y:S02]  /*9810*/  @!P3 IMAD.IADD R31, R31, 0x1, -R2 ;  /* 0x000000011f1fb824 */ /* 0x000fe400078e0a02 */
[----:B------:R-:W-:Y:S02]  /*9820*/  IMAD.MOV R32, RZ, RZ, -R32 ;  /* 0x000000ffff207224 */ /* 0x000fe400078e0a20 */
[----:B------:R-:W-:Y:S01]  /*9830*/  @!P1 IMAD.MOV R61, RZ, RZ, -R61 ;  /* 0x000000ffff3d9224 */ /* 0x000fe200078e0a3d */
[C---:B------:R-:W-:Y:S02]  /*9840*/  ISETP.GT.U32.AND P3, PT, R2.reuse, R31, PT ;  /* 0x0000001f0200720c */ /* 0x040fe40003f64070 */
[----:B------:R-:W-:Y:S01]  /*9850*/  ISETP.GT.U32.AND P1, PT, R2, R34, PT ;  /* 0x000000220200720c */ /* 0x000fe20003f24070 */
[----:B------:R-:W-:-:S02]  /*9860*/  IMAD.MOV.U32 R59, RZ, RZ, R37 ;  /* 0x000000ffff3b7224 */ /* 0x000fc400078e0025 */
[C---:B------:R-:W-:Y:S01]  /*9870*/  IMAD R37, R2.reuse, R32, R35 ;  /* 0x0000002002257224 */ /* 0x040fe200078e0223 */
[----:B------:R-:W-:Y:S01]  /*9880*/  IABS R32, R64 ;  /* 0x0000004000207213 */ /* 0x000fe20000000000 */
[----:B------:R-:W-:Y:S01]  /*9890*/  IMAD.MOV.U32 R60, RZ, RZ, R38 ;  /* 0x000000ffff3c7224 */ /* 0x000fe200078e0026 */
[----:B------:R-:W-:-:S03]  /*98a0*/  ISETP.GT.U32.AND P0, PT, R2, R4, PT ;  /* 0x000000040200720c */ /* 0x000fc60003f04070 */
[----:B------:R-:W-:Y:S01]  /*98b0*/  IMAD.HI.U32 R38, R3, R32, RZ ;  /* 0x0000002003267227 */ /* 0x000fe200078e00ff */
[----:B------:R-:W-:-:S03]  /*98c0*/  IABS R35, R63 ;  /* 0x0000003f00237213 */ /* 0x000fc60000000000 */
[----:B------:R-:W-:Y:S01]  /*98d0*/  @!P5 IMAD.MOV R33, RZ, RZ, -R33 ;  /* 0x000000ffff21d224 */ /* 0x000fe200078e0a21 */
[----:B------:R-:W-:Y:S01]  /*98e0*/  ISETP.GT.U32.AND P5, PT, R2, R37, PT ;  /* 0x000000250200720c */ /* 0x000fe20003fa4070 */
[----:B------:R-:W-:Y:S02]  /*98f0*/  IMAD.MOV R38, RZ, RZ, -R38 ;  /* 0x000000ffff267224 */ /* 0x000fe400078e0a26 */
[--C-:B------:R-:W-:Y:S02]  /*9900*/  @!P3 IMAD.IADD R31, R31, 0x1, -R2.reuse ;  /* 0x000000011f1fb824 */ /* 0x100fe400078e0a02 */
[----:B------:R-:W-:Y:S01]  /*9910*/  @!P1 IMAD.IADD R34, R34, 0x1, -R2 ;  /* 0x0000000122229824 */ /* 0x000fe200078e0a02 */
[----:B------:R0:W-:Y:S01]  /*9920*/  STL [R1+0x428], R61 ;  /* 0x0004283d01007387 */ /* 0x0001e20000100800 */
[C---:B------:R-:W-:Y:S02]  /*9930*/  IMAD R32, R2.reuse, R38, R32 ;  /* 0x0000002602207224 */ /* 0x040fe400078e0220 */
[----:B------:R-:W-:Y:S01]  /*9940*/  IMAD.HI.U32 R29, R3, R35, RZ ;  /* 0x00000023031d7227 */ /* 0x000fe200078e00ff */
[----:B------:R-:W-:-:S03]  /*9950*/  ISETP.GT.U32.AND P1, PT, R2, R34, PT ;  /* 0x000000220200720c */ /* 0x000fc60003f24070 */
[----:B0-----:R-:W-:Y:S02]  /*9960*/  IMAD.MOV.U32 R61, RZ, RZ, R31 ;  /* 0x000000ffff3d7224 */ /* 0x001fe400078e001f */
[----:B------:R-:W-:Y:S02]  /*9970*/  @!P0 IMAD.IADD R4, R4, 0x1, -R2 ;  /* 0x0000000104048824 */ /* 0x000fe400078e0a02 */
[----:B------:R-:W-:Y:S01]  /*9980*/  @!P6 IMAD.MOV R61, RZ, RZ, -R61 ;  /* 0x000000ffff3de224 */ /* 0x000fe200078e0a3d */
[C---:B------:R-:W-:Y:S01]  /*9990*/  ISETP.GT.U32.AND P6, PT, R2.reuse, R32, PT ;  /* 0x000000200200720c */ /* 0x040fe20003fc4070 */
[----:B------:R-:W-:Y:S01]  /*99a0*/  IMAD.MOV R29, RZ, RZ, -R29 ;  /* 0x000000ffff1d7224 */ /* 0x000fe200078e0a1d */
[----:B------:R-:W-:Y:S01]  /*99b0*/  IABS R30, R65 ;  /* 0x00000041001e7213 */ /* 0x000fe20000000000 */
[----:B------:R-:W-:Y:S01]  /*99c0*/  @!P2 IMAD.MOV R4, RZ, RZ, -R4 ;  /* 0x000000ffff04a224 */ /* 0x000fe200078e0a04 */
[----:B------:R-:W-:Y:S01]  /*99d0*/  IABS R36, R66 ;  /* 0x0000004200247213 */ /* 0x000fe20000000000 */
[----:B------:R-:W-:-:S02]  /*99e0*/  IMAD R29, R2, R29, R35 ;  /* 0x0000001d021d7224 */ /* 0x000fc400078e0223 */
[--C-:B------:R-:W-:Y:S01]  /*99f0*/  @!P5 IMAD.IADD R37, R37, 0x1, -R2.reuse ;  /* 0x000000012525d824 */ /* 0x100fe200078e0a02 */
[----:B------:R0:W-:Y:S01]  /*9a00*/  STL [R1+0x42c], R33 ;  /* 0x00042c2101007387 */ /* 0x0001e20000100800 */
[----:B------:R-:W-:Y:S01]  /*9a10*/  @!P1 IMAD.IADD R34, R34, 0x1, -R2 ;  /* 0x0000000122229824 */ /* 0x000fe200078e0a02 */
[C---:B------:R-:W-:Y:S02]  /*9a20*/  ISETP.GT.U32.AND P3, PT, R2.reuse, R29, PT ;  /* 0x0000001d0200720c */ /* 0x040fe40003f64070 */
[----:B------:R1:W-:Y:S01]  /*9a30*/  STL [R1+0x430], R4 ;  /* 0x0004300401007387 */ /* 0x0003e20000100800 */
[----:B------:R-:W-:Y:S01]  /*9a40*/  ISETP.GT.U32.AND P5, PT, R2, R37, PT ;  /* 0x000000250200720c */ /* 0x000fe20003fa4070 */
[----:B------:R-:W-:Y:S02]  /*9a50*/  IMAD.MOV.U32 R35, RZ, RZ, R34 ;  /* 0x000000ffff237224 */ /* 0x000fe400078e0022 */
[----:B------:R-:W-:Y:S02]  /*9a60*/  @!P6 IMAD.IADD R32, R32, 0x1, -R2 ;  /* 0x000000012020e824 */ /* 0x000fe400078e0a02 */
[----:B0-----:R-:W-:-:S04]  /*9a70*/  IMAD.HI.U32 R33, R3, R36, RZ ;  /* 0x0000002403217227 */ /* 0x001fc800078e00ff */
[----:B-1----:R-:W-:-:S04]  /*9a80*/  IMAD.HI.U32 R4, R3, R30, RZ ;  /* 0x0000001e03047227 */ /* 0x002fc800078e00ff */
[----:B------:R-:W-:Y:S02]  /*9a90*/  IMAD.MOV R4, RZ, RZ, -R4 ;  /* 0x000000ffff047224 */ /* 0x000fe400078e0a04 */
[----:B------:R-:W-:Y:S02]  /*9aa0*/  IMAD.MOV R33, RZ, RZ, -R33 ;  /* 0x000000ffff217224 */ /* 0x000fe400078e0a21 */
[C---:B------:R-:W-:Y:S01]  /*9ab0*/  IMAD R4, R2.reuse, R4, R30 ;  /* 0x0000000402047224 */ /* 0x040fe200078e021e */
[----:B------:R-:W-:Y:S01]  /*9ac0*/  IABS R30, R67 ;  /* 0x00000043001e7213 */ /* 0x000fe20000000000 */
[----:B------:R-:W-:Y:S01]  /*9ad0*/  @!P4 IMAD.MOV R35, RZ, RZ, -R35 ;  /* 0x000000ffff23c224 */ /* 0x000fe200078e0a23 */
[C---:B------:R-:W-:Y:S01]  /*9ae0*/  ISETP.GT.U32.AND P4, PT, R2.reuse, R32, PT ;  /* 0x000000200200720c */ /* 0x040fe20003f84070 */
[C---:B------:R-:W-:Y:S01]  /*9af0*/  IMAD R36, R2.reuse, R33, R36 ;  /* 0x0000002102247224 */ /* 0x040fe200078e0224 */
[----:B------:R-:W-:Y:S01]  /*9b00*/  IABS R31, R68 ;  /* 0x00000044001f7213 */ /* 0x000fe20000000000 */
[--C-:B------:R-:W-:Y:S01]  /*9b10*/  @!P3 IMAD.IADD R29, R29, 0x1, -R2.reuse ;  /* 0x000000011d1db824 */ /* 0x100fe200078e0a02 */
[C---:B------:R-:W-:Y:S01]  /*9b20*/  ISETP.GT.U32.AND P1, PT, R2.reuse, R4, PT ;  /* 0x000000040200720c */ /* 0x040fe20003f24070 */
[----:B------:R-:W-:Y:S01]  /*9b30*/  @!P5 IMAD.IADD R37, R37, 0x1, -R2 ;  /* 0x000000012525d824 */ /* 0x000fe200078e0a02 */
[----:B------:R-:W-:Y:S01]  /*9b40*/  ISETP.GT.U32.AND P5, PT, R2, R36, PT ;  /* 0x000000240200720c */ /* 0x000fe20003fa4070 */
[----:B------:R-:W-:Y:S01]  /*9b50*/  IMAD.HI.U32 R33, R3, R30, RZ ;  /* 0x0000001e03217227 */ /* 0x000fe200078e00ff */
[----:B------:R-:W-:-:S02]  /*9b60*/  ISETP.GE.AND P6, PT, R64, RZ, PT ;  /* 0x000000ff4000720c */ /* 0x000fc40003fc6270 */
[----:B------:R-:W-:Y:S01]  /*9b70*/  ISETP.GE.AND P0, PT, R62, RZ, PT ;  /* 0x000000ff3e00720c */ /* 0x000fe20003f06270 */
[----:B------:R-:W-:Y:S01]  /*9b80*/  IMAD.HI.U32 R34, R3, R31, RZ ;  /* 0x0000001f03227227 */ /* 0x000fe200078e00ff */
[----:B------:R-:W-:-:S03]  /*9b90*/  ISETP.GT.U32.AND P3, PT, R2, R29, PT ;  /* 0x0000001d0200720c */ /* 0x000fc60003f64070 */
[----:B------:R-:W-:Y:S02]  /*9ba0*/  IMAD.MOV R33, RZ, RZ, -R33 ;  /* 0x000000ffff217224 */ /* 0x000fe400078e0a21 */
[----:B------:R-:W-:Y:S02]  /*9bb0*/  IMAD.MOV R34, RZ, RZ, -R34 ;  /* 0x000000ffff227224 */ /* 0x000fe400078e0a22 */
[----:B------:R-:W-:Y:S02]  /*9bc0*/  IMAD R30, R2, R33, R30 ;  /* 0x00000021021e7224 */ /* 0x000fe400078e021e */
[----:B------:R-:W-:Y:S01]  /*9bd0*/  @!P4 IMAD.IADD R32, R32, 0x1, -R2 ;  /* 0x000000012020c824 */ /* 0x000fe200078e0a02 */
[----:B------:R-:W-:Y:S01]  /*9be0*/  STL [R1+0x434], R61 ;  /* 0x0004343d01007387 */ /* 0x000fe20000100800 */
[----:B------:R-:W-:Y:S01]  /*9bf0*/  IMAD R31, R2, R34, R31 ;  /* 0x00000022021f7224 */ /* 0x000fe200078e021f */
[----:B------:R-:W-:Y:S01]  /*9c00*/  ISETP.GE.AND P2, PT, R63, RZ, PT ;  /* 0x000000ff3f00720c */ /* 0x000fe20003f46270 */
[----:B------:R-:W-:Y:S01]  /*9c10*/  IMAD.MOV.U32 R33, RZ, RZ, R32 ;  /* 0x000000ffff217224 */ /* 0x000fe200078e0020 */
[----:B------:R0:W-:Y:S01]  /*9c20*/  STL [R1+0x438], R35 ;  /* 0x0004382301007387 */ /* 0x0001e20000100800 */
[--C-:B------:R-:W-:Y:S01]  /*9c30*/  @!P1 IMAD.IADD R4, R4, 0x1, -R2.reuse ;  /* 0x0000000104049824 */ /* 0x100fe200078e0a02 */
[----:B------:R-:W-:Y:S01]  /*9c40*/  ISETP.GT.U32.AND P4, PT, R2, R30, PT ;  /* 0x0000001e0200720c */ /* 0x000fe20003f84070 */
[----:B------:R-:W-:-:S02]  /*9c50*/  @!P5 IMAD.IADD R36, R36, 0x1, -R2 ;  /* 0x000000012424d824 */ /* 0x000fc400078e0a02 */
[----:B------:R-:W-:Y:S01]  /*9c60*/  @!P6 IMAD.MOV R33, RZ, RZ, -R33 ;  /* 0x000000ffff21e224 */ /* 0x000fe200078e0a21 */
[C---:B------:R-:W-:Y:S01]  /*9c70*/  ISETP.GT.U32.AND P6, PT, R2.reuse, R31, PT ;  /* 0x0000001f0200720c */ /* 0x040fe20003fc4070 */
[----:B0-----:R-:W-:Y:S01]  /*9c80*/  IMAD.MOV.U32 R35, RZ, RZ, R37 ;  /* 0x000000ffff237224 */ /* 0x001fe200078e0025 */
[C---:B------:R-:W-:Y:S01]  /*9c90*/  ISETP.GT.U32.AND P5, PT, R2.reuse, R36, PT ;  /* 0x000000240200720c */ /* 0x040fe20003fa4070 */
[--C-:B------:R-:W-:Y:S02]  /*9ca0*/  @!P3 IMAD.IADD R29, R29, 0x1, -R2.reuse ;  /* 0x000000011d1db824 */ /* 0x100fe400078e0a02 */
[----:B------:R-:W-:Y:S01]  /*9cb0*/  @!P0 IMAD.MOV R35, RZ, RZ, -R35 ;  /* 0x000000ffff238224 */ /* 0x000fe200078e0a23 */
[----:B------:R-:W-:Y:S01]  /*9cc0*/  ISETP.GT.U32.AND P0, PT, R2, R4, PT ;  /* 0x000000040200720c */ /* 0x000fe20003f04070 */
[----:B------:R-:W-:Y:S01]  /*9cd0*/  IMAD.MOV.U32 R34, RZ, RZ, R29 ;  /* 0x000000ffff227224 */ /* 0x000fe200078e001d */
[----:B------:R-:W-:Y:S01]  /*9ce0*/  ISETP.GE.AND P3, PT, R65, RZ, PT ;  /* 0x000000ff4100720c */ /* 0x000fe20003f66270 */
[----:B------:R-:W-:Y:S01]  /*9cf0*/  @!P4 IMAD.IADD R30, R30, 0x1, -R2 ;  /* 0x000000011e1ec824 */ /* 0x000fe200078e0a02 */
[----:B------:R-:W-:Y:S01]  /*9d00*/  ISETP.GE.AND P1, PT, R66, RZ, PT ;  /* 0x000000ff4200720c */ /* 0x000fe20003f26270 */
[----:B------:R-:W-:Y:S01]  /*9d10*/  @!P2 IMAD.MOV R34, RZ, RZ, -R34 ;  /* 0x000000ffff22a224 */ /* 0x000fe200078e0a22 */
[----:B------:R-:W-:Y:S01]  /*9d20*/  IABS R29, R69 ;  /* 0x00000045001d7213 */ /* 0x000fe20000000000 */
[----:B------:R-:W-:Y:S01]  /*9d30*/  STL [R1+0x43c], R35 ;  /* 0x00043c2301007387 */ /* 0x000fe20000100800 */
[--C-:B------:R-:W-:Y:S01]  /*9d40*/  @!P6 IMAD.IADD R31, R31, 0x1, -R2.reuse ;  /* 0x000000011f1fe824 */ /* 0x100fe200078e0a02 */
[----:B------:R-:W-:Y:S01]  /*9d50*/  ISETP.GT.U32.AND P6, PT, R2, R30, PT ;  /* 0x0000001e0200720c */ /* 0x000fe20003fc4070 */
[--C-:B------:R-:W-:Y:S01]  /*9d60*/  @!P5 IMAD.IADD R36, R36, 0x1, -R2.reuse ;  /* 0x000000012424d824 */ /* 0x100fe200078e0a02 */
[----:B------:R0:W-:Y:S02]  /*9d70*/  STL [R1+0x440], R34 ;  /* 0x0004402201007387 */ /* 0x0001e40000100800 */
[----:B------:R-:W-:Y:S01]  /*9d80*/  @!P0 IMAD.IADD R4, R4, 0x1, -R2 ;  /* 0x0000000104048824 */ /* 0x000fe200078e0a02 */
[----:B------:R-:W-:Y:S01]  /*9d90*/  IABS R32, R70 ;  /* 0x0000004600207213 */ /* 0x000fe20000000000 */
[----:B------:R-:W-:-:S02]  /*9da0*/  IMAD.MOV.U32 R37, RZ, RZ, R36 ;  /* 0x000000ffff257224 */ /* 0x000fc400078e0024 */
[----:B------:R-:W-:Y:S02]  /*9db0*/  IMAD.MOV.U32 R38, RZ, RZ, R4 ;  /* 0x000000ffff267224 */ /* 0x000fe400078e0004 */
[----:B0-----:R-:W-:Y:S01]  /*9dc0*/  IMAD.HI.U32 R34, R3, R29, RZ ;  /* 0x0000001d03227227 */ /* 0x001fe200078e00ff */
[----:B------:R0:W-:Y:S03]  /*9dd0*/  STL [R1+0x444], R33 ;  /* 0x0004442101007387 */ /* 0x0001e60000100800 */
[----:B------:R-:W-:Y:S02]  /*9de0*/  IMAD.MOV R34, RZ, RZ, -R34 ;  /* 0x000000ffff227224 */ /* 0x000fe400078e0a22 */
[----:B------:R-:W-:Y:S02]  /*9df0*/  @!P3 IMAD.MOV R38, RZ, RZ, -R38 ;  /* 0x000000ffff26b224 */ /* 0x000fe400078e0a26 */
[----:B------:R-:W-:-:S02]  /*9e00*/  @!P1 IMAD.MOV R37, RZ, RZ, -R37 ;  /* 0x000000ffff259224 */ /* 0x000fc400078e0a25 */
[C---:B------:R-:W-:Y:S02]  /*9e10*/  IMAD R4, R2.reuse, R34, R29 ;  /* 0x0000002202047224 */ /* 0x040fe400078e021d */
[----:B0-----:R-:W-:Y:S01]  /*9e20*/  IMAD.MOV.U32 R33, RZ, RZ, R32 ;  /* 0x000000ffff217224 */ /* 0x001fe200078e0020 */
[----:B------:R-:W-:Y:S02]  /*9e30*/  IABS R32, R71 ;  /* 0x0000004700207213 */ /* 0x000fe40000000000 */
[----:B------:R-:W-:Y:S01]  /*9e40*/  ISETP.GT.U32.AND P3, PT, R2, R31, PT ;  /* 0x0000001f0200720c */ /* 0x000fe20003f64070 */
[----:B------:R-:W-:Y:S01]  /*9e50*/  IMAD.HI.U32 R35, R3, R33, RZ ;  /* 0x0000002103237227 */ /* 0x000fe200078e00ff */
[----:B------:R-:W-:Y:S03]  /*9e60*/  STL [R1+0x448], R38 ;  /* 0x0004482601007387 */ /* 0x000fe60000100800 */
[----:B------:R-:W-:Y:S01]  /*9e70*/  @!P6 IMAD.IADD R30, R30, 0x1, -R2 ;  /* 0x000000011e1ee824 */ /* 0x000fe200078e0a02 */
[----:B------:R0:W-:Y:S01]  /*9e80*/  STL [R1+0x44c], R37 ;  /* 0x00044c2501007387 */ /* 0x0001e20000100800 */
[----:B------:R-:W-:Y:S01]  /*9e90*/  ISETP.GT.U32.AND P6, PT, R2, R4, PT ;  /* 0x000000040200720c */ /* 0x000fe20003fc4070 */
[----:B------:R-:W-:Y:S01]  /*9ea0*/  IMAD.MOV R35, RZ, RZ, -R35 ;  /* 0x000000ffff237224 */ /* 0x000fe200078e0a23 */
[----:B------:R-:W-:Y:S01]  /*9eb0*/  ISETP.GE.AND P2, PT, R67, RZ, PT ;  /* 0x000000ff4300720c */ /* 0x000fe20003f46270 */
[----:B0-----:R-:W-:-:S04]  /*9ec0*/  IMAD.HI.U32 R37, R3, R32, RZ ;  /* 0x0000002003257227 */ /* 0x001fc800078e00ff */
[----:B------:R-:W-:Y:S02]  /*9ed0*/  IMAD.MOV R37, RZ, RZ, -R37 ;  /* 0x000000ffff257224 */ /* 0x000fe400078e0a25 */
[C---:B------:R-:W-:Y:S02]  /*9ee0*/  IMAD R29, R2.reuse, R35, R33 ;  /* 0x00000023021d7224 */ /* 0x040fe400078e0221 */
[C---:B------:R-:W-:Y:S02]  /*9ef0*/  IMAD R32, R2.reuse, R37, R32 ;  /* 0x0000002502207224 */ /* 0x040fe400078e0220 */
[--C-:B------:R-:W-:Y:S01]  /*9f00*/  @!P3 IMAD.IADD R31, R31, 0x1, -R2.reuse ;  /* 0x000000011f1fb824 */ /* 0x100fe200078e0a02 */
[----:B------:R-:W-:Y:S01]  /*9f10*/  ISETP.GT.U32.AND P3, PT, R2, R29, PT ;  /* 0x0000001d0200720c */ /* 0x000fe20003f64070 */
[----:B------:R-:W-:Y:S01]  /*9f20*/  @!P6 IMAD.IADD R4, R4, 0x1, -R2 ;  /* 0x000000010404e824 */ /* 0x000fe200078e0a02 */
[----:B------:R-:W-:Y:S01]  /*9f30*/  ISETP.GT.U32.AND P6, PT, R2, R32, PT ;  /* 0x000000200200720c */ /* 0x000fe20003fc4070 */
[----:B------:R-:W-:Y:S01]  /*9f40*/  IMAD.MOV.U32 R64, RZ, RZ, R30 ;  /* 0x000000ffff407224 */ /* 0x000fe200078e001e */
[----:B------:R-:W-:-:S03]  /*9f50*/  ISETP.GE.AND P0, PT, R68, RZ, PT ;  /* 0x000000ff4400720c */ /* 0x000fc60003f06270 */
[----:B------:R-:W-:Y:S01]  /*9f60*/  @!P2 IMAD.MOV R64, RZ, RZ, -R64 ;  /* 0x000000ffff40a224 */ /* 0x000fe200078e0a40 */
[----:B------:R-:W-:Y:S01]  /*9f70*/  ISETP.GT.U32.AND P2, PT, R2, R4, PT ;  /* 0x000000040200720c */ /* 0x000fe20003f44070 */
[----:B------:R-:W-:Y:S01]  /*9f80*/  IMAD.MOV.U32 R61, RZ, RZ, R59 ;  /* 0x000000ffff3d7224 */ /* 0x000fe200078e003b */
[----:B------:R-:W-:Y:S01]  /*9f90*/  IABS R35, R74 ;  /* 0x0000004a00237213 */ /* 0x000fe20000000000 */
[----:B------:R-:W-:Y:S02]  /*9fa0*/  IMAD.MOV.U32 R59, RZ, RZ, R58 ;  /* 0x000000ffff3b7224 */ /* 0x000fe400078e003a */
[----:B------:R-:W-:Y:S02]  /*9fb0*/  @!P3 IMAD.IADD R29, R29, 0x1, -R2 ;  /* 0x000000011d1db824 */ /* 0x000fe400078e0a02 */
[----:B------:R-:W-:Y:S01]  /*9fc0*/  IMAD.MOV.U32 R58, RZ, RZ, R57 ;  /* 0x000000ffff3a7224 */ /* 0x000fe200078e0039 */
[----:B------:R-:W-:Y:S01]  /*9fd0*/  ISETP.GE.AND P5, PT, R69, RZ, PT ;  /* 0x000000ff4500720c */ /* 0x000fe20003fa6270 */
[----:B------:R-:W-:Y:S01]  /*9fe0*/  IMAD.MOV.U32 R57, RZ, RZ, R53 ;  /* 0x000000ffff397224 */ /* 0x000fe200078e0035 */
[----:B------:R-:W-:Y:S01]  /*9ff0*/  IABS R36, R75 ;  /* 0x0000004b00247213 */ /* 0x000fe20000000000 */
[----:B------:R-:W-:-:S02]  /*a000*/  IMAD.MOV.U32 R63, RZ, RZ, R31 ;  /* 0x000000ffff3f7224 */ /* 0x000fc400078e001f */
[----:B------:R-:W-:Y:S01]  /*a010*/  @!P6 IMAD.IADD R32, R32, 0x1, -R2 ;  /* 0x000000012020e824 */ /* 0x000fe200078e0a02 */
[C---:B------:R-:W-:Y:S01]  /*a020*/  ISETP.GT.U32.AND P3, PT, R2.reuse, R29, PT ;  /* 0x0000001d0200720c */ /* 0x040fe20003f64070 */
[----:B------:R-:W-:Y:S02]  /*a030*/  IMAD.MOV.U32 R53, RZ, RZ, R39 ;  /* 0x000000ffff357224 */ /* 0x000fe400078e0027 */
[----:B----4-:R-:W-:Y:S02]  /*a040*/  IMAD.MOV.U32 R62, RZ, RZ, R56 ;  /* 0x000000ffff3e7224 */ /* 0x010fe400078e0038 */
[----:B------:R-:W-:Y:S01]  /*a050*/  IMAD.HI.U32 R39, R3, R35, RZ ;  /* 0x0000002303277227 */ /* 0x000fe200078e00ff */
[----:B------:R-:W-:-:S03]  /*a060*/  ISETP.GT.U32.AND P6, PT, R2, R32, PT ;  /* 0x000000200200720c */ /* 0x000fc60003fc4070 */
[----:B------:R-:W-:Y:S02]  /*a070*/  IMAD.MOV.U32 R56, RZ, RZ, R52 ;  /* 0x000000ffff387224 */ /* 0x000fe400078e0034 */
[----:B------:R-:W-:Y:S02]  /*a080*/  IMAD.MOV.U32 R52, RZ, RZ, R51 ;  /* 0x000000ffff347224 */ /* 0x000fe400078e0033 */
[----:B------:R-:W-:Y:S02]  /*a090*/  @!P0 IMAD.MOV R63, RZ, RZ, -R63 ;  /* 0x000000ffff3f8224 */ /* 0x000fe400078e0a3f */
[----:B------:R-:W-:Y:S02]  /*a0a0*/  IMAD.MOV.U32 R51, RZ, RZ, R40 ;  /* 0x000000ffff337224 */ /* 0x000fe400078e0028 */
[----:B------:R-:W-:Y:S01]  /*a0b0*/  IMAD.HI.U32 R40, R3, R36, RZ ;  /* 0x0000002403287227 */ /* 0x000fe200078e00ff */
[----:B------:R-:W-:Y:S03]  /*a0c0*/  STL [R1+0x450], R64 ;  /* 0x0004504001007387 */ /* 0x000fe60000100800 */
[----:B------:R-:W-:-:S02]  /*a0d0*/  IMAD.MOV R39, RZ, RZ, -R39 ;  /* 0x000000ffff277224 */ /* 0x000fc400078e0a27 */
[----:B------:R-:W-:Y:S01]  /*a0e0*/  @!P2 IMAD.IADD R4, R4, 0x1, -R2 ;  /* 0x000000010404a824 */ /* 0x000fe200078e0a02 */
[----:B------:R0:W-:Y:S01]  /*a0f0*/  STL [R1+0x454], R63 ;  /* 0x0004543f01007387 */ /* 0x0001e20000100800 */
[----:B------:R-:W-:Y:S01]  /*a100*/  ISETP.GE.AND P4, PT, R70, RZ, PT ;  /* 0x000000ff4600720c */ /* 0x000fe20003f86270 */
[----:B------:R-:W-:Y:S02]  /*a110*/  IMAD.MOV R40, RZ, RZ, -R40 ;  /* 0x000000ffff287224 */ /* 0x000fe400078e0a28 */
[C---:B------:R-:W-:Y:S02]  /*a120*/  IMAD R35, R2.reuse, R39, R35 ;  /* 0x0000002702237224 */ /* 0x040fe400078e0223 */
[----:B------:R-:W-:Y:S02]  /*a130*/  IMAD R36, R2, R40, R36 ;  /* 0x0000002802247224 */ /* 0x000fe400078e0224 */
[----:B0-----:R-:W-:Y:S02]  /*a140*/  IMAD.MOV.U32 R63, RZ, RZ, R4 ;  /* 0x000000ffff3f7224 */ /* 0x001fe400078e0004 */
[----:B------:R-:W-:-:S02]  /*a150*/  @!P3 IMAD.IADD R29, R29, 0x1, -R2 ;  /* 0x000000011d1db824 */ /* 0x000fc400078e0a02 */
[----:B------:R-:W-:Y:S01]  /*a160*/  @!P5 IMAD.MOV R63, RZ, RZ, -R63 ;  /* 0x000000ffff3fd224 */ /* 0x000fe200078e0a3f */
[----:B------:R-:W-:Y:S01]  /*a170*/  ISETP.GT.U32.AND P5, PT, R2, R35, PT ;  /* 0x000000230200720c */ /* 0x000fe20003fa4070 */
[--C-:B------:R-:W-:Y:S01]  /*a180*/  @!P6 IMAD.IADD R32, R32, 0x1, -R2.reuse ;  /* 0x000000012020e824 */ /* 0x100fe200078e0a02 */
[----:B------:R-:W-:Y:S01]  /*a190*/  ISETP.GT.U32.AND P6, PT, R2, R36, PT ;  /* 0x000000240200720c */ /* 0x000fe20003fc4070 */
[----:B------:R-:W-:Y:S01]  /*a1a0*/  IMAD.MOV.U32 R31, RZ, RZ, R29 ;  /* 0x000000ffff1f7224 */ /* 0x000fe200078e001d */
[----:B------:R-:W-:Y:S02]  /*a1b0*/  IABS R34, R73 ;  /* 0x0000004900227213 */ /* 0x000fe40000000000 */
[----:B------:R-:W-:Y:S01]  /*a1c0*/  IABS R30, R76 ;  /* 0x0000004c001e7213 */ /* 0x000fe20000000000 */
[----:B------:R-:W-:Y:S01]  /*a1d0*/  @!P4 IMAD.MOV R31, RZ, RZ, -R31 ;  /* 0x000000ffff1fc224 */ /* 0x000fe200078e0a1f */
[----:B------:R-:W-:Y:S01]  /*a1e0*/  IABS R29, R77 ;  /* 0x0000004d001d7213 */ /* 0x000fe20000000000 */
[C---:B------:R-:W-:Y:S01]  /*a1f0*/  IMAD.HI.U32 R38, R3.reuse, R34, RZ ;  /* 0x0000002203267227 */ /* 0x040fe200078e00ff */
[----:B------:R-:W-:Y:S03]  /*a200*/  STL [R1+0x458], R63 ;  /* 0x0004583f01007387 */ /* 0x000fe60000100800 */
[----:B------:R-:W-:Y:S01]  /*a210*/  IMAD.HI.U32 R4, R3, R30, RZ ;  /* 0x0000001e03047227 */ /* 0x000fe200078e00ff */
[----:B------:R-:W-:Y:S01]  /*a220*/  IABS R33, R72 ;  /* 0x0000004800217213 */ /* 0x000fe20000000000 */
[----:B------:R0:W-:Y:S02]  /*a230*/  STL [R1+0x45c], R31 ;  /* 0x00045c1f01007387 */ /* 0x0001e40000100800 */
[----:B------:R-:W-:-:S02]  /*a240*/  @!P5 IMAD.IADD R35, R35, 0x1, -R2 ;  /* 0x000000012323d824 */ /* 0x000fc400078e0a02 */
[----:B------:R-:W-:Y:S02]  /*a250*/  IMAD.MOV R38, RZ, RZ, -R38 ;  /* 0x000000ffff267224 */ /* 0x000fe400078e0a26 */
[----:B------:R-:W-:Y:S02]  /*a260*/  @!P6 IMAD.IADD R36, R36, 0x1, -R2 ;  /* 0x000000012424e824 */ /* 0x000fe400078e0a02 */
[----:B0-----:R-:W-:Y:S02]  /*a270*/  IMAD.MOV R31, RZ, RZ, -R4 ;  /* 0x000000ffff1f7224 */ /* 0x001fe400078e0a04 */
[----:B------:R-:W-:Y:S01]  /*a280*/  IMAD.MOV.U32 R4, RZ, RZ, R29 ;  /* 0x000000ffff047224 */ /* 0x000fe200078e001d */
[----:B------:R-:W-:Y:S01]  /*a290*/  ISETP.GT.U32.AND P6, PT, R2, R35, PT ;  /* 0x000000230200720c */ /* 0x000fe20003fc4070 */
[----:B------:R-:W-:-:S04]  /*a2a0*/  IMAD.HI.U32 R37, R3, R33, RZ ;  /* 0x0000002103257227 */ /* 0x000fc800078e00ff */
[C---:B------:R-:W-:Y:S02]  /*a2b0*/  IMAD R34, R2.reuse, R38, R34 ;  /* 0x0000002602227224 */ /* 0x040fe400078e0222 */
[C---:B------:R-:W-:Y:S02]  /*a2c0*/  IMAD R30, R2.reuse, R31, R30 ;  /* 0x0000001f021e7224 */ /* 0x040fe400078e021e */
[----:B------:R-:W-:Y:S01]  /*a2d0*/  IMAD.HI.U32 R31, R3, R4, RZ ;  /* 0x00000004031f7227 */ /* 0x000fe200078e00ff */
[----:B------:R-:W-:-:S03]  /*a2e0*/  ISETP.GT.U32.AND P3, PT, R2, R34, PT ;  /* 0x000000220200720c */ /* 0x000fc60003f64070 */
[----:B------:R-:W-:Y:S02]  /*a2f0*/  IMAD.MOV R37, RZ, RZ, -R37 ;  /* 0x000000ffff257224 */ /* 0x000fe400078e0a25 */
[----:B------:R-:W-:Y:S01]  /*a300*/  IMAD.MOV R31, RZ, RZ, -R31 ;  /* 0x000000ffff1f7224 */ /* 0x000fe200078e0a1f */
[----:B------:R-:W-:Y:S01]  /*a310*/  ISETP.GE.AND P1, PT, R71, RZ, PT ;  /* 0x000000ff4700720c */ /* 0x000fe20003f26270 */
[C---:B------:R-:W-:Y:S02]  /*a320*/  IMAD R33, R2.reuse, R37, R33 ;  /* 0x0000002502217224 */ /* 0x040fe400078e0221 */
[C---:B------:R-:W-:Y:S02]  /*a330*/  IMAD R4, R2.reuse, R31, R4 ;  /* 0x0000001f02047224 */ /* 0x040fe400078e0204 */
[--C-:B------:R-:W-:Y:S01]  /*a340*/  @!P6 IMAD.IADD R35, R35, 0x1, -R2.reuse ;  /* 0x000000012323e824 */ /* 0x100fe200078e0a02 */
[C---:B------:R-:W-:Y:S02]  /*a350*/  ISETP.GT.U32.AND P2, PT, R2.reuse, R33, PT ;  /* 0x000000210200720c */ /* 0x040fe40003f44070 */
[----:B------:R-:W-:Y:S01]  /*a360*/  ISETP.GT.U32.AND P6, PT, R2, R4, PT ;  /* 0x000000040200720c */ /* 0x000fe20003fc4070 */
[----:B------:R-:W-:-:S02]  /*a370*/  @!P3 IMAD.IADD R34, R34, 0x1, -R2 ;  /* 0x000000012222b824 */ /* 0x000fc400078e0a02 */
[----:B------:R-:W-:Y:S01]  /*a380*/  IMAD.MOV.U32 R37, RZ, RZ, R32 ;  /* 0x000000ffff257224 */ /* 0x000fe200078e0020 */
[----:B------:R-:W-:Y:S02]  /*a390*/  IABS R29, R78 ;  /* 0x0000004e001d7213 */ /* 0x000fe40000000000 */
[----:B------:R-:W-:Y:S01]  /*a3a0*/  ISETP.GT.U32.AND P5, PT, R2, R34, PT ;  /* 0x000000220200720c */ /* 0x000fe20003fa4070 */
[----:B------:R-:W-:Y:S01]  /*a3b0*/  @!P1 IMAD.MOV R37, RZ, RZ, -R37 ;  /* 0x000000ffff259224 */ /* 0x000fe200078e0a25 */
[----:B------:R-:W-:-:S03]  /*a3c0*/  ISETP.GE.AND P4, PT, R73, RZ, PT ;  /* 0x000000ff4900720c */ /* 0x000fc60003f86270 */
[--C-:B------:R-:W-:Y:S01]  /*a3d0*/  @!P2 IMAD.IADD R33, R33, 0x1, -R2.reuse ;  /* 0x000000012121a824 */ /* 0x100fe200078e0a02 */
[----:B------:R0:W-:Y:S01]  /*a3e0*/  STL [R1+0x460], R37 ;  /* 0x0004602501007387 */ /* 0x0001e20000100800 */
[----:B------:R-:W-:Y:S02]  /*a3f0*/  @!P6 IMAD.IADD R4, R4, 0x1, -R2 ;  /* 0x000000010404e824 */ /* 0x000fe400078e0a02 */
[----:B------:R-:W-:Y:S01]  /*a400*/  IMAD.HI.U32 R32, R3, R29, RZ ;  /* 0x0000001d03207227 */ /* 0x000fe200078e00ff */
[C---:B------:R-:W-:Y:S02]  /*a410*/  ISETP.GT.U32.AND P3, PT, R2.reuse, R33, PT ;  /* 0x000000210200720c */ /* 0x040fe40003f64070 */
[----:B------:R-:W-:Y:S02]  /*a420*/  ISETP.GT.U32.AND P6, PT, R2, R4, PT ;  /* 0x000000040200720c */ /* 0x000fe40003fc4070 */
[----:B0-----:R-:W-:Y:S01]  /*a430*/  IABS R37, R79 ;  /* 0x0000004f00257213 */ /* 0x001fe20000000000 */
[----:B------:R-:W-:-:S04]  /*a440*/  IMAD.MOV R32, RZ, RZ, -R32 ;  /* 0x000000ffff207224 */ /* 0x000fc800078e0a20 */
[----:B------:R-:W-:Y:S01]  /*a450*/  IMAD.HI.U32 R38, R3, R37, RZ ;  /* 0x0000002503267227 */ /* 0x000fe200078e00ff */
[----:B------:R-:W-:-:S03]  /*a460*/  ISETP.GT.U32.AND P1, PT, R2, R36, PT ;  /* 0x000000240200720c */ /* 0x000fc60003f24070 */
[----:B------:R-:W-:Y:S01]  /*a470*/  @!P5 IMAD.IADD R34, R34, 0x1, -R2 ;  /* 0x000000012222d824 */ /* 0x000fe200078e0a02 */
[C---:B------:R-:W-:Y:S01]  /*a480*/  ISETP.GT.U32.AND P5, PT, R2.reuse, R30, PT ;  /* 0x0000001e0200720c */ /* 0x040fe20003fa4070 */
[----:B------:R-:W-:Y:S02]  /*a490*/  IMAD R29, R2, R32, R29 ;  /* 0x00000020021d7224 */ /* 0x000fe400078e021d */
[----:B------:R-:W-:Y:S01]  /*a4a0*/  IMAD.MOV R38, RZ, RZ, -R38 ;  /* 0x000000ffff267224 */ /* 0x000fe200078e0a26 */
[----:B------:R-:W-:Y:S01]  /*a4b0*/  ISETP.GE.AND P0, PT, R72, RZ, PT ;  /* 0x000000ff4800720c */ /* 0x000fe20003f06270 */
[----:B------:R-:W-:Y:S01]  /*a4c0*/  @!P4 IMAD.MOV R34, RZ, RZ, -R34 ;  /* 0x000000ffff22c224 */ /* 0x000fe200078e0a22 */
[C---:B------:R-:W-:Y:S01]  /*a4d0*/  ISETP.GT.U32.AND P4, PT, R2.reuse, R29, PT ;  /* 0x0000001d0200720c */ /* 0x040fe20003f84070 */
[----:B------:R-:W-:Y:S01]  /*a4e0*/  IMAD R37, R2, R38, R37 ;  /* 0x0000002602257224 */ /* 0x000fe200078e0225 */
[----:B------:R-:W-:Y:S01]  /*a4f0*/  ISETP.GE.AND P2, PT, R74, RZ, PT ;  /* 0x000000ff4a00720c */ /* 0x000fe20003f46270 */
[--C-:B------:R-:W-:Y:S01]  /*a500*/  @!P3 IMAD.IADD R33, R33, 0x1, -R2.reuse ;  /* 0x000000012121b824 */ /* 0x100fe200078e0a02 */
[----:B------:R-:W-:Y:S01]  /*a510*/  ISETP.GE.AND P3, PT, R75, RZ, PT ;  /* 0x000000ff4b00720c */ /* 0x000fe20003f66270 */
[--C-:B------:R-:W-:Y:S01]  /*a520*/  @!P6 IMAD.IADD R4, R4, 0x1, -R2.reuse ;  /* 0x000000010404e824 */ /* 0x100fe200078e0a02 */
[----:B------:R-:W-:Y:S01]  /*a530*/  ISETP.GT.U32.AND P6, PT, R2, R37, PT ;  /* 0x000000250200720c */ /* 0x000fe20003fc4070 */
[----:B------:R-:W-:-:S02]  /*a540*/  @!P1 IMAD.IADD R36, R36, 0x1, -R2 ;  /* 0x0000000124249824 */ /* 0x000fc400078e0a02 */
[----:B------:R-:W-:Y:S02]  /*a550*/  @!P5 IMAD.IADD R30, R30, 0x1, -R2 ;  /* 0x000000011e1ed824 */ /* 0x000fe400078e0a02 */
[----:B------:R-:W-:Y:S02]  /*a560*/  IMAD.MOV.U32 R39, RZ, RZ, R33 ;  /* 0x000000ffff277224 */ /* 0x000fe400078e0021 */
[----:B------:R-:W-:Y:S02]  /*a570*/  IMAD.MOV.U32 R33, RZ, RZ, R36 ;  /* 0x000000ffff217224 */ /* 0x000fe400078e0024 */
[----:B------:R-:W-:Y:S01]  /*a580*/  @!P0 IMAD.MOV R39, RZ, RZ, -R39 ;  /* 0x000000ffff278224 */ /* 0x000fe200078e0a27 */
[----:B------:R-:W-:Y:S01]  /*a590*/  ISETP.GT.U32.AND P0, PT, R2, R30, PT ;  /* 0x0000001e0200720c */ /* 0x000fe20003f04070 */
[----:B------:R-:W-:Y:S01]  /*a5a0*/  @!P4 IMAD.IADD R29, R29, 0x1, -R2 ;  /* 0x000000011d1dc824 */ /* 0x000fe200078e0a02 */
[----:B------:R-:W-:Y:S01]  /*a5b0*/  IABS R31, R80 ;  /* 0x00000050001f7213 */ /* 0x000fe20000000000 */
[----:B------:R-:W-:-:S02]  /*a5c0*/  @!P2 IMAD.MOV R35, RZ, RZ, -R35 ;  /* 0x000000ffff23a224 */ /* 0x000fc400078e0a23 */
[----:B------:R-:W-:Y:S01]  /*a5d0*/  @!P3 IMAD.MOV R33, RZ, RZ, -R33 ;  /* 0x000000ffff21b224 */ /* 0x000fe200078e0a21 */
[----:B------:R-:W-:Y:S01]  /*a5e0*/  STL [R1+0x464], R39 ;  /* 0x0004642701007387 */ /* 0x000fe20000100800 */
[----:B------:R-:W-:Y:S01]  /*a5f0*/  @!P6 IMAD.IADD R37, R37, 0x1, -R2 ;  /* 0x000000012525e824 */ /* 0x000fe200078e0a02 */
[----:B------:R-:W-:Y:S01]  /*a600*/  IABS R38, R81 ;  /* 0x0000005100267213 */ /* 0x000fe20000000000 */
[----:B------:R-:W-:Y:S01]  /*a610*/  IMAD.HI.U32 R32, R3, R31, RZ ;  /* 0x0000001f03207227 */ /* 0x000fe200078e00ff */
[----:B------:R-:W-:Y:S01]  /*a620*/  ISETP.GT.U32.AND P4, PT, R2, R29, PT ;  /* 0x0000001d0200720c */ /* 0x000fe20003f84070 */
[----:B------:R-:W-:Y:S01]  /*a630*/  STL [R1+0x46c], R34 ;  /* 0x00046c2201007387 */ /* 0x000fe20000100800 */
[----:B------:R-:W-:-:S03]  /*a640*/  ISETP.GE.AND P1, PT, R76, RZ, PT ;  /* 0x000000ff4c00720c */ /* 0x000fc60003f26270 */
[----:B------:R-:W-:Y:S01]  /*a650*/  STL [R1+0x470], R35 ;  /* 0x0004702301007387 */ /* 0x000fe20000100800 */
[----:B------:R-:W-:Y:S01]  /*a660*/  ISETP.GE.AND P5, PT, R77, RZ, PT ;  /* 0x000000ff4d00720c */ /* 0x000fe20003fa6270 */
[----:B------:R-:W-:Y:S01]  /*a670*/  IMAD.MOV R32, RZ, RZ, -R32 ;  /* 0x000000ffff207224 */ /* 0x000fe200078e0a20 */
[----:B------:R-:W-:Y:S01]  /*a680*/  ISETP.GT.U32.AND P6, PT, R2, R37, PT ;  /* 0x000000250200720c */ /* 0x000fe20003fc4070 */
[----:B------:R0:W-:Y:S01]  /*a690*/  STL [R1+0x474], R33 ;  /* 0x0004742101007387 */ /* 0x0001e20000100800 */
[----:B------:R-:W-:Y:S02]  /*a6a0*/  @!P0 IMAD.IADD R30, R30, 0x1, -R2 ;  /* 0x000000011e1e8824 */ /* 0x000fe400078e0a02 */
[----:B------:R-:W-:Y:S02]  /*a6b0*/  IMAD R31, R2, R32, R31 ;  /* 0x00000020021f7224 */ /* 0x000fe400078e021f */
[----:B0-----:R-:W-:Y:S02]  /*a6c0*/  IMAD.MOV.U32 R33, RZ, RZ, R4 ;  /* 0x000000ffff217224 */ /* 0x001fe400078e0004 */
[----:B------:R-:W-:-:S04]  /*a6d0*/  IMAD.HI.U32 R4, R3, R38, RZ ;  /* 0x0000002603047227 */ /* 0x000fc800078e00ff */
[----:B------:R-:W-:Y:S02]  /*a6e0*/  IMAD.MOV R4, RZ, RZ, -R4 ;  /* 0x000000ffff047224 */ /* 0x000fe400078e0a04 */
[----:B------:R-:W-:Y:S02]  /*a6f0*/  IMAD.MOV.U32 R34, RZ, RZ, R30 ;  /* 0x000000ffff227224 */ /* 0x000fe400078e001e */
[----:B------:R-:W-:Y:S01]  /*a700*/  @!P4 IMAD.IADD R29, R29, 0x1, -R2 ;  /* 0x000000011d1dc824 */ /* 0x000fe200078e0a02 */
[C---:B------:R-:W-:Y:S01]  /*a710*/  ISETP.GT.U32.AND P4, PT, R2.reuse, R31, PT ;  /* 0x0000001f0200720c */ /* 0x040fe20003f84070 */
[----:B------:R-:W-:Y:S02]  /*a720*/  IMAD R38, R2, R4, R38 ;  /* 0x0000000402267224 */ /* 0x000fe400078e0226 */
[----:B------:R-:W-:Y:S02]  /*a730*/  @!P1 IMAD.MOV R34, RZ, RZ, -R34 ;  /* 0x000000ffff229224 */ /* 0x000fe400078e0a22 */
[----:B------:R-:W-:-:S02]  /*a740*/  @!P5 IMAD.MOV R33, RZ, RZ, -R33 ;  /* 0x000000ffff21d224 */ /* 0x000fc400078e0a21 */
[----:B------:R-:W-:Y:S01]  /*a750*/  @!P6 IMAD.IADD R37, R37, 0x1, -R2 ;  /* 0x000000012525e824 */ /* 0x000fe200078e0a02 */
[----:B------:R-:W-:Y:S01]  /*a760*/  ISETP.GT.U32.AND P6, PT, R2, R38, PT ;  /* 0x000000260200720c */ /* 0x000fe20003fc4070 */
[----:B------:R-:W-:Y:S01]  /*a770*/  STL [R1+0x478], R34 ;  /* 0x0004782201007387 */ /* 0x000fe20000100800 */
[----:B------:R-:W-:-:S03]  /*a780*/  IABS R36, R82 ;  /* 0x0000005200247213 */ /* 0x000fc60000000000 */
[----:B------:R0:W-:Y:S01]  /*a790*/  STL [R1+0x47c], R33 ;  /* 0x00047c2101007387 */ /* 0x0001e20000100800 */
[----:B------:R-:W-:Y:S01]  /*a7a0*/  @!P4 IMAD.IADD R31, R31, 0x1, -R2 ;  /* 0x000000011f1fc824 */ /* 0x000fe200078e0a02 */
[----:B------:R-:W-:Y:S01]  /*a7b0*/  ISETP.GE.AND P2, PT, R78, RZ, PT ;  /* 0x000000ff4e00720c */ /* 0x000fe20003f46270 */
[----:B------:R-:W-:Y:S01]  /*a7c0*/  IMAD.HI.U32 R30, R3, R36, RZ ;  /* 0x00000024031e7227 */ /* 0x000fe200078e00ff */
[----:B------:R-:W-:Y:S02]  /*a7d0*/  ISETP.GE.AND P3, PT, R79, RZ, PT ;  /* 0x000000ff4f00720c */ /* 0x000fe40003f66270 */
[----:B0-----:R-:W-:Y:S02]  /*a7e0*/  IABS R33, R85 ;  /* 0x0000005500217213 */ /* 0x001fe40000000000 */
[----:B------:R-:W-:Y:S02]  /*a7f0*/  IABS R35, R83 ;  /* 0x0000005300237213 */ /* 0x000fe40000000000 */
[----:B------:R-:W-:Y:S01]  /*a800*/  IABS R34, R84 ;  /* 0x0000005400227213 */ /* 0x000fe20000000000 */
[----:B------:R-:W-:-:S04]  /*a810*/  IMAD.HI.U32 R32, R3, R33, RZ ;  /* 0x0000002103207227 */ /* 0x000fc800078e00ff */
[----:B------:R-:W-:Y:S01]  /*a820*/  @!P6 IMAD.IADD R38, R38, 0x1, -R2 ;  /* 0x000000012626e824 */ /* 0x000fe200078e0a02 */
[----:B------:R-:W-:Y:S01]  /*a830*/  ISETP.GT.U32.AND P6, PT, R2, R31, PT ;  /* 0x0000001f0200720c */ /* 0x000fe20003fc4070 */
[----:B------:R-:W-:Y:S02]  /*a840*/  IMAD.MOV R32, RZ, RZ, -R32 ;  /* 0x000000ffff207224 */ /* 0x000fe400078e0a20 */
[----:B------:R-:W-:-:S04]  /*a850*/  IMAD.HI.U32 R4, R3, R35, RZ ;  /* 0x0000002303047227 */ /* 0x000fc800078e00ff */
[----:B------:R-:W-:-:S04]  /*a860*/  IMAD.HI.U32 R39, R3, R34, RZ ;  /* 0x0000002203277227 */ /* 0x000fc800078e00ff */
[----:B------:R-:W-:Y:S02]  /*a870*/  IMAD.MOV R30, RZ, RZ, -R30 ;  /* 0x000000ffff1e7224 */ /* 0x000fe400078e0a1e */
[C---:B------:R-:W-:Y:S02]  /*a880*/  IMAD R32, R2.reuse, R32, R33 ;  /* 0x0000002002207224 */ /* 0x040fe400078e0221 */
[----:B------:R-:W-:Y:S02]  /*a890*/  IMAD.MOV R4, RZ, RZ, -R4 ;  /* 0x000000ffff047224 */ /* 0x000fe400078e0a04 */
[----:B------:R-:W-:Y:S02]  /*a8a0*/  IMAD.MOV R39, RZ, RZ, -R39 ;  /* 0x000000ffff277224 */ /* 0x000fe400078e0a27 */
[----:B------:R-:W-:Y:S02]  /*a8b0*/  IMAD R30, R2, R30, R36 ;  /* 0x0000001e021e7224 */ /* 0x000fe400078e0224 */
[----:B------:R-:W-:-:S02]  /*a8c0*/  IMAD.MOV.U32 R40, RZ, RZ, R29 ;  /* 0x000000ffff287224 */ /* 0x000fc400078e001d */
[----:B------:R-:W-:Y:S02]  /*a8d0*/  IMAD.MOV.U32 R33, RZ, RZ, R37 ;  /* 0x000000ffff217224 */ /* 0x000fe400078e0025 */
[C---:B------:R-:W-:Y:S02]  /*a8e0*/  IMAD R4, R2.reuse, R4, R35 ;  /* 0x0000000402047224 */ /* 0x040fe400078e0223 */
[C---:B------:R-:W-:Y:S01]  /*a8f0*/  IMAD R34, R2.reuse, R39, R34 ;  /* 0x0000002702227224 */ /* 0x040fe200078e0222 */
[----:B------:R-:W-:Y:S01]  /*a900*/  IABS R39, R86 ;  /* 0x0000005600277213 */ /* 0x000fe20000000000 */
[----:B------:R-:W-:Y:S01]  /*a910*/  @!P2 IMAD.MOV R40, RZ, RZ, -R40 ;  /* 0x000000ffff28a224 */ /* 0x000fe200078e0a28 */
[C---:B------:R-:W-:Y:S01]  /*a920*/  ISETP.GT.U32.AND P2, PT, R2.reuse, R38, PT ;  /* 0x000000260200720c */ /* 0x040fe20003f44070 */
[----:B------:R-:W-:Y:S01]  /*a930*/  @!P3 IMAD.MOV R33, RZ, RZ, -R33 ;  /* 0x000000ffff21b224 */ /* 0x000fe200078e0a21 */
[C---:B------:R-:W-:Y:S01]  /*a940*/  ISETP.GT.U32.AND P3, PT, R2.reuse, R30, PT ;  /* 0x0000001e0200720c */ /* 0x040fe20003f64070 */
[----:B------:R-:W-:Y:S01]  /*a950*/  @!P6 IMAD.IADD R31, R31, 0x1, -R2 ;  /* 0x000000011f1fe824 */ /* 0x000fe200078e0a02 */
[----:B------:R0:W-:Y:S01]  /*a960*/  STL [R1+0x480], R40 ;  /* 0x0004802801007387 */ /* 0x0001e20000100800 */
[----:B------:R-:W-:Y:S01]  /*a970*/  ISETP.GT.U32.AND P6, PT, R2, R4, PT ;  /* 0x000000040200720c */ /* 0x000fe20003fc4070 */
[----:B0-----:R-:W-:-:S04]  /*a980*/  IMAD.HI.U32 R40, R3, R39, RZ ;  /* 0x0000002703287227 */ /* 0x001fc800078e00ff */
[----:B------:R-:W-:-:S03]  /*a990*/  IMAD.MOV R40, RZ, RZ, -R40 ;  /* 0x000000ffff287224 */ /* 0x000fc600078e0a28 */
[--C-:B------:R-:W-:Y:S01]  /*a9a0*/  @!P2 IMAD.IADD R38, R38, 0x1, -R2.reuse ;  /* 0x000000012626a824 */ /* 0x100fe200078e0a02 */
[----:B------:R-:W-:Y:S01]  /*a9b0*/  ISETP.GT.U32.AND P2, PT, R2, R34, PT ;  /* 0x000000220200720c */ /* 0x000fe20003f44070 */
[--C-:B------:R-:W-:Y:S01]  /*a9c0*/  @!P3 IMAD.IADD R30, R30, 0x1, -R2.reuse ;  /* 0x000000011e1eb824 */ /* 0x100fe200078e0a02 */
[C---:B------:R-:W-:Y:S01]  /*a9d0*/  ISETP.GT.U32.AND P3, PT, R2.reuse, R32, PT ;  /* 0x000000200200720c */ /* 0x040fe20003f64070 */
[----:B------:R-:W-:Y:S02]  /*a9e0*/  IMAD R40, R2, R40, R39 ;  /* 0x0000002802287224 */ /* 0x000fe400078e0227 */
[--C-:B------:R-:W-:Y:S01]  /*a9f0*/  @!P6 IMAD.IADD R4, R4, 0x1, -R2.reuse ;  /* 0x000000010404e824 */ /* 0x100fe200078e0a02 */
[----:B------:R-:W-:Y:S02]  /*aa00*/  ISETP.GE.AND P0, PT, R80, RZ, PT ;  /* 0x000000ff5000720c */ /* 0x000fe40003f06270 */
[----:B------:R-:W-:Y:S02]  /*aa10*/  ISETP.GT.U32.AND P6, PT, R2, R40, PT ;  /* 0x000000280200720c */ /* 0x000fe40003fc4070 */
[----:B------:R-:W-:Y:S01]  /*aa20*/  IABS R29, R87 ;  /* 0x00000057001d7213 */ /* 0x000fe20000000000 */
[----:B------:R-:W-:Y:S01]  /*aa30*/  IMAD.MOV.U32 R63, RZ, RZ, R31 ;  /* 0x000000ffff3f7224 */ /* 0x000fe200078e001f */
[----:B------:R-:W-:Y:S01]  /*aa40*/  IABS R35, R89 ;  /* 0x0000005900237213 */ /* 0x000fe20000000000 */
[----:B------:R-:W-:-:S02]  /*aa50*/  @!P2 IMAD.IADD R34, R34, 0x1, -R2 ;  /* 0x000000012222a824 */ /* 0x000fc400078e0a02 */
[----:B------:R-:W-:Y:S01]  /*aa60*/  IMAD.MOV.U32 R37, RZ, RZ, R29 ;  /* 0x000000ffff257224 */ /* 0x000fe200078e001d */
[----:B------:R-:W-:Y:S01]  /*aa70*/  ISETP.GT.U32.AND P2, PT, R2, R30, PT ;  /* 0x0000001e0200720c */ /* 0x000fe20003f44070 */
[--C-:B------:R-:W-:Y:S01]  /*aa80*/  @!P3 IMAD.IADD R32, R32, 0x1, -R2.reuse ;  /* 0x000000012020b824 */ /* 0x100fe200078e0a02 */
[----:B------:R-:W-:Y:S01]  /*aa90*/  IABS R36, R88 ;  /* 0x0000005800247213 */ /* 0x000fe20000000000 */
[----:B------:R-:W-:Y:S01]  /*aaa0*/  IMAD.HI.U32 R29, R3, R37, RZ ;  /* 0x00000025031d7227 */ /* 0x000fe200078e00ff */
[----:B------:R-:W-:Y:S01]  /*aab0*/  ISETP.GE.AND P1, PT, R81, RZ, PT ;  /* 0x000000ff5100720c */ /* 0x000fe20003f26270 */
[----:B------:R0:W-:Y:S02]  /*aac0*/  STL [R1+0x484], R33 ;  /* 0x0004842101007387 */ /* 0x0001e40000100800 */
[----:B------:R-:W-:Y:S01]  /*aad0*/  @!P6 IMAD.IADD R40, R40, 0x1, -R2 ;  /* 0x000000012828e824 */ /* 0x000fe200078e0a02 */
[C---:B------:R-:W-:Y:S01]  /*aae0*/  ISETP.GT.U32.AND P6, PT, R2.reuse, R32, PT ;  /* 0x000000200200720c */ /* 0x040fe20003fc4070 */
[----:B------:R-:W-:Y:S01]  /*aaf0*/  @!P0 IMAD.MOV R63, RZ, RZ, -R63 ;  /* 0x000000ffff3f8224 */ /* 0x000fe200078e0a3f */
[----:B------:R-:W-:Y:S01]  /*ab00*/  ISETP.GT.U32.AND P0, PT, R2, R4, PT ;  /* 0x000000040200720c */ /* 0x000fe20003f04070 */
[----:B------:R-:W-:-:S02]  /*ab10*/  IMAD.MOV R29, RZ, RZ, -R29 ;  /* 0x000000ffff1d7224 */ /* 0x000fc400078e0a1d */
[----:B------:R-:W-:-:S04]  /*ab20*/  IMAD.HI.U32 R39, R3, R35, RZ ;  /* 0x0000002303277227 */ /* 0x000fc800078e00ff */
[----:B0-----:R-:W-:Y:S01]  /*ab30*/  IMAD.HI.U32 R33, R3, R36, RZ ;  /* 0x0000002403217227 */ /* 0x001fe200078e00ff */
[----:B------:R-:W-:-:S03]  /*ab40*/  ISETP.GT.U32.AND P3, PT, R2, R34, PT ;  /* 0x000000220200720c */ /* 0x000fc60003f64070 */
[C---:B------:R-:W-:Y:S02]  /*ab50*/  IMAD R29, R2.reuse, R29, R37 ;  /* 0x0000001d021d7224 */ /* 0x040fe400078e0225 */
[----:B------:R-:W-:Y:S02]  /*ab60*/  IMAD.MOV R39, RZ, RZ, -R39 ;  /* 0x000000ffff277224 */ /* 0x000fe400078e0a27 */
[----:B------:R-:W-:Y:S02]  /*ab70*/  IMAD.MOV R33, RZ, RZ, -R33 ;  /* 0x000000ffff217224 */ /* 0x000fe400078e0a21 */
[----:B------:R-:W-:Y:S02]  /*ab80*/  IMAD.MOV.U32 R31, RZ, RZ, R38 ;  /* 0x000000ffff1f7224 */ /* 0x000fe400078e0026 */
[----:B------:R-:W-:Y:S02]  /*ab90*/  IMAD R35, R2, R39, R35 ;  /* 0x0000002702237224 */ /* 0x000fe400078e0223 */
[----:B------:R-:W-:Y:S01]  /*aba0*/  @!P2 IMAD.IADD R30, R30, 0x1, -R2 ;  /* 0x000000011e1ea824 */ /* 0x000fe200078e0a02 */
[C---:B------:R-:W-:Y:S01]  /*abb0*/  ISETP.GT.U32.AND P2, PT, R2.reuse, R29, PT ;  /* 0x0000001d0200720c */ /* 0x040fe20003f44070 */
[----:B------:R-:W-:-:S02]  /*abc0*/  IMAD R33, R2, R33, R36 ;  /* 0x0000002102217224 */ /* 0x000fc400078e0224 */
[----:B------:R-:W-:Y:S01]  /*abd0*/  @!P1 IMAD.MOV R31, RZ, RZ, -R31 ;  /* 0x000000ffff1f9224 */ /* 0x000fe200078e0a1f */
[----:B------:R-:W-:Y:S01]  /*abe0*/  ISETP.GT.U32.AND P1, PT, R2, R40, PT ;  /* 0x000000280200720c */ /* 0x000fe20003f24070 */
[--C-:B------:R-:W-:Y:S01]  /*abf0*/  @!P6 IMAD.IADD R32, R32, 0x1, -R2.reuse ;  /* 0x000000012020e824 */ /* 0x100fe200078e0a02 */
[----:B------:R-:W-:Y:S01]  /*ac00*/  ISETP.GT.U32.AND P6, PT, R2, R35, PT ;  /* 0x000000230200720c */ /* 0x000fe20003fc4070 */
[--C-:B------:R-:W-:Y:S01]  /*ac10*/  @!P0 IMAD.IADD R4, R4, 0x1, -R2.reuse ;  /* 0x0000000104048824 */ /* 0x100fe200078e0a02 */
[----:B------:R-:W-:Y:S01]  /*ac20*/  ISETP.GT.U32.AND P0, PT, R2, R33, PT ;  /* 0x000000210200720c */ /* 0x000fe20003f04070 */
[----:B------:R-:W-:Y:S01]  /*ac30*/  @!P3 IMAD.IADD R34, R34, 0x1, -R2 ;  /* 0x000000012222b824 */ /* 0x000fe200078e0a02 */
[----:B------:R-:W-:Y:S02]  /*ac40*/  ISETP.GE.AND P5, PT, R82, RZ, PT ;  /* 0x000000ff5200720c */ /* 0x000fe40003fa6270 */
[----:B------:R-:W-:Y:S02]  /*ac50*/  ISETP.GE.AND P4, PT, R83, RZ, PT ;  /* 0x000000ff5300720c */ /* 0x000fe40003f86270 */
[----:B------:R-:W-:-:S02]  /*ac60*/  IABS R36, R90 ;  /* 0x0000005a00247213 */ /* 0x000fc40000000000 */
[----:B------:R-:W-:Y:S01]  /*ac70*/  ISETP.GE.AND P3, PT, R84, RZ, PT ;  /* 0x000000ff5400720c */ /* 0x000fe20003f66270 */
[--C-:B------:R-:W-:Y:S02]  /*ac80*/  @!P2 IMAD.IADD R29, R29, 0x1, -R2.reuse ;  /* 0x000000011d1da824 */ /* 0x100fe400078e0a02 */
[----:B------:R-:W-:Y:S01]  /*ac90*/  IMAD.HI.U32 R37, R3, R36, RZ ;  /* 0x0000002403257227 */ /* 0x000fe200078e00ff */
[----:B------:R0:W-:Y:S03]  /*aca0*/  STL [R1+0x488], R63 ;  /* 0x0004883f01007387 */ /* 0x0001e60000100800 */
[--C-:B------:R-:W-:Y:S01]  /*acb0*/  @!P1 IMAD.IADD R40, R40, 0x1, -R2.reuse ;  /* 0x0000000128289824 */ /* 0x100fe200078e0a02 */
[----:B------:R-:W-:Y:S01]  /*acc0*/  ISETP.GE.AND P1, PT, R85, RZ, PT ;  /* 0x000000ff5500720c */ /* 0x000fe20003f26270 */
[--C-:B------:R-:W-:Y:S01]  /*acd0*/  @!P6 IMAD.IADD R35, R35, 0x1, -R2.reuse ;  /* 0x000000012323e824 */ /* 0x100fe200078e0a02 */
[----:B------:R-:W-:Y:S01]  /*ace0*/  ISETP.GT.U32.AND P6, PT, R2, R29, PT ;  /* 0x0000001d0200720c */ /* 0x000fe20003fc4070 */
[----:B------:R-:W-:Y:S01]  /*acf0*/  @!P0 IMAD.IADD R33, R33, 0x1, -R2 ;  /* 0x0000000121218824 */ /* 0x000fe200078e0a02 */
[----:B------:R1:W-:Y:S01]  /*ad00*/  STL [R1+0x48c], R31 ;  /* 0x00048c1f01007387 */ /* 0x0003e20000100800 */
[----:B------:R-:W-:-:S02]  /*ad10*/  IMAD.MOV.U32 R64, RZ, RZ, R30 ;  /* 0x000000ffff407224 */ /* 0x000fc400078e001e */
[----:B------:R-:W-:Y:S02]  /*ad20*/  IMAD.MOV R37, RZ, RZ, -R37 ;  /* 0x000000ffff257224 */ /* 0x000fe400078e0a25 */
[----:B0-----:R-:W-:Y:S01]  /*ad30*/  IMAD.MOV.U32 R63, RZ, RZ, R4 ;  /* 0x000000ffff3f7224 */ /* 0x001fe200078e0004 */
[----:B------:R-:W-:Y:S01]  /*ad40*/  ISETP.GE.AND P2, PT, R86, RZ, PT ;  /* 0x000000ff5600720c */ /* 0x000fe20003f46270 */
[----:B------:R-:W-:Y:S01]  /*ad50*/  IMAD.MOV.U32 R30, RZ, RZ, R34 ;  /* 0x000000ffff1e7224 */ /* 0x000fe200078e0022 */
[----:B-1----:R-:W-:Y:S01]  /*ad60*/  IABS R31, R91 ;  /* 0x0000005b001f7213 */ /* 0x002fe20000000000 */
[----:B------:R-:W-:Y:S01]  /*ad70*/  @!P5 IMAD.MOV R64, RZ, RZ, -R64 ;  /* 0x000000ffff40d224 */ /* 0x000fe200078e0a40 */
[C---:B------:R-:W-:Y:S01]  /*ad80*/  ISETP.GT.U32.AND P5, PT, R2.reuse, R33, PT ;  /* 0x000000210200720c */ /* 0x040fe20003fa4070 */
[----:B------:R-:W-:Y:S02]  /*ad90*/  IMAD R36, R2, R37, R36 ;  /* 0x0000002502247224 */ /* 0x000fe400078e0224 */
[----:B------:R-:W-:-:S02]  /*ada0*/  @!P4 IMAD.MOV R63, RZ, RZ, -R63 ;  /* 0x000000ffff3fc224 */ /* 0x000fc400078e0a3f */
[----:B------:R-:W-:Y:S01]  /*adb0*/  @!P3 IMAD.MOV R30, RZ, RZ, -R30 ;  /* 0x000000ffff1eb224 */ /* 0x000fe200078e0a1e */
[----:B------:R-:W-:Y:S01]  /*adc0*/  ISETP.GE.AND P0, PT, R87, RZ, PT ;  /* 0x000000ff5700720c */ /* 0x000fe20003f06270 */
[----:B------:R-:W-:Y:S01]  /*add0*/  IMAD.HI.U32 R38, R3, R31, RZ ;  /* 0x0000001f03267227 */ /* 0x000fe200078e00ff */
[----:B------:R-:W-:Y:S01]  /*ade0*/  STL [R1+0x490], R64 ;  /* 0x0004904001007387 */ /* 0x000fe20000100800 */
[C---:B------:R-:W-:Y:S02]  /*adf0*/  ISETP.GT.U32.AND P4, PT, R2.reuse, R35, PT ;  /* 0x000000230200720c */ /* 0x040fe40003f84070 */
[----:B------:R-:W-:Y:S01]  /*ae00*/  IMAD.MOV.U32 R4, RZ, RZ, R32 ;  /* 0x000000ffff047224 */ /* 0x000fe200078e0020 */
[----:B------:R-:W-:Y:S01]  /*ae10*/  STL [R1+0x494], R63 ;  /* 0x0004943f01007387 */ /* 0x000fe20000100800 */
[----:B------:R-:W-:Y:S01]  /*ae20*/  ISETP.GT.U32.AND P3, PT, R2, R36, PT ;  /* 0x000000240200720c */ /* 0x000fe20003f64070 */
[----:B------:R-:W-:Y:S02]  /*ae30*/  IMAD.MOV R38, RZ, RZ, -R38 ;  /* 0x000000ffff267224 */ /* 0x000fe400078e0a26 */
[----:B------:R0:W-:Y:S01]  /*ae40*/  STL [R1+0x498], R30 ;  /* 0x0004981e01007387 */ /* 0x0001e20000100800 */
[----:B------:R-:W-:Y:S01]  /*ae50*/  @!P1 IMAD.MOV R4, RZ, RZ, -R4 ;  /* 0x000000ffff049224 */ /* 0x000fe200078e0a04 */
[----:B------:R-:W-:Y:S01]  /*ae60*/  ISETP.GE.AND P1, PT, R88, RZ, PT ;  /* 0x000000ff5800720c */ /* 0x000fe20003f26270 */
[----:B------:R-:W-:-:S02]  /*ae70*/  @!P6 IMAD.IADD R29, R29, 0x1, -R2 ;  /* 0x000000011d1de824 */ /* 0x000fc400078e0a02 */
[C---:B------:R-:W-:Y:S02]  /*ae80*/  IMAD R31, R2.reuse, R38, R31 ;  /* 0x00000026021f7224 */ /* 0x040fe400078e021f */
[----:B0-----:R-:W-:Y:S01]  /*ae90*/  IMAD.MOV.U32 R30, RZ, RZ, R40 ;  /* 0x000000ffff1e7224 */ /* 0x001fe200078e0028 */
[----:B------:R-:W-:Y:S01]  /*aea0*/  IABS R39, R92 ;  /* 0x0000005c00277213 */ /* 0x000fe20000000000 */
[----:B------:R-:W-:Y:S02]  /*aeb0*/  IMAD.MOV.U32 R32, RZ, RZ, R29 ;  /* 0x000000ffff207224 */ /* 0x000fe400078e001d */
[----:B------:R-:W-:Y:S01]  /*aec0*/  @!P2 IMAD.MOV R30, RZ, RZ, -R30 ;  /* 0x000000ffff1ea224 */ /* 0x000fe200078e0a1e */
[----:B------:R-:W-:Y:S01]  /*aed0*/  ISETP.GE.AND P6, PT, R89, RZ, PT ;  /* 0x000000ff5900720c */ /* 0x000fe20003fc6270 */
[----:B------:R-:W-:Y:S01]  /*aee0*/  @!P5 IMAD.IADD R33, R33, 0x1, -R2 ;  /* 0x000000012121d824 */ /* 0x000fe200078e0a02 */
[----:B------:R0:W-:Y:S01]  /*aef0*/  STL [R1+0x49c], R4 ;  /* 0x00049c0401007387 */ /* 0x0001e20000100800 */
[----:B------:R-:W-:Y:S01]  /*af00*/  ISETP.GT.U32.AND P2, PT, R2, R31, PT ;  /* 0x0000001f0200720c */ /* 0x000fe20003f44070 */
[----:B------:R-:W-:-:S02]  /*af10*/  @!P0 IMAD.MOV R32, RZ, RZ, -R32 ;  /* 0x000000ffff208224 */ /* 0x000fc400078e0a20 */
[----:B------:R1:W-:Y:S01]  /*af20*/  STL [R1+0x4a0], R30 ;  /* 0x0004a01e01007387 */ /* 0x0003e20000100800 */
[--C-:B------:R-:W-:Y:S02]  /*af30*/  @!P4 IMAD.IADD R35, R35, 0x1, -R2.reuse ;  /* 0x000000012323c824 */ /* 0x100fe400078e0a02 */
[----:B------:R-:W-:Y:S02]  /*af40*/  @!P3 IMAD.IADD R36, R36, 0x1, -R2 ;  /* 0x000000012424b824 */ /* 0x000fe400078e0a02 */
[----:B0-----:R-:W-:-:S04]  /*af50*/  IMAD.HI.U32 R4, R3, R39, RZ ;  /* 0x0000002703047227 */ /* 0x001fc800078e00ff */
[----:B-1----:R-:W-:Y:S01]  /*af60*/  IMAD.MOV.U32 R30, RZ, RZ, R33 ;  /* 0x000000ffff1e7224 */ /* 0x002fe200078e0021 */
[----:B------:R0:W-:Y:S01]  /*af70*/  STL [R1+0x4a8], R32 ;  /* 0x0004a82001007387 */ /* 0x0001e20000100800 */
[----:B------:R-:W-:Y:S02]  /*af80*/  IMAD.MOV R4, RZ, RZ, -R4 ;  /* 0x000000ffff047224 */ /* 0x000fe400078e0a04 */
[----:B------:R-:W-:Y:S01]  /*af90*/  @!P1 IMAD.MOV R30, RZ, RZ, -R30 ;  /* 0x000000ffff1e9224 */ /* 0x000fe200078e0a1e */
[C---:B------:R-:W-:Y:S01]  /*afa0*/  ISETP.GT.U32.AND P0, PT, R2.reuse, R36, PT ;  /* 0x000000240200720c */ /* 0x040fe20003f04070 */
[----:B------:R-:W-:Y:S02]  /*afb0*/  IMAD R4, R2, R4, R39 ;  /* 0x0000000402047224 */ /* 0x000fe400078e0227 */
[----:B0-----:R-:W-:Y:S01]  /*afc0*/  IMAD.MOV.U32 R32, RZ, RZ, R35 ;  /* 0x000000ffff207224 */ /* 0x001fe200078e0023 */
[----:B------:R0:W-:Y:S01]  /*afd0*/  STL [R1+0x4ac], R30 ;  /* 0x0004ac1e01007387 */ /* 0x0001e20000100800 */
[----:B------:R-:W-:-:S02]  /*afe0*/  @!P2 IMAD.IADD R31, R31, 0x1, -R2 ;  /* 0x000000011f1fa824 */ /* 0x000fc400078e0a02 */
[----:B------:R-:W-:Y:S01]  /*aff0*/  @!P6 IMAD.MOV R32, RZ, RZ, -R32 ;  /* 0x000000ffff20e224 */ /* 0x000fe200078e0a20 */
[----:B------:R-:W-:Y:S02]  /*b000*/  ISETP.GE.AND P5, PT, R90, RZ, PT ;  /* 0x000000ff5a00720c */ /* 0x000fe40003fa6270 */
[C---:B------:R-:W-:Y:S02]  /*b010*/  ISETP.GT.U32.AND P6, PT, R2.reuse, R4, PT ;  /* 0x000000040200720c */ /* 0x040fe40003fc4070 */
[----:B0-----:R-:W-:Y:S01]  /*b020*/  IABS R30, R93 ;  /* 0x0000005d001e7213 */ /* 0x001fe20000000000 */
[----:B------:R0:W-:Y:S01]  /*b030*/  STL [R1+0x4b4], R32 ;  /* 0x0004b42001007387 */ /* 0x0001e20000100800 */
[----:B------:R-:W-:Y:S02]  /*b040*/  IABS R29, R94 ;  /* 0x0000005e001d7213 */ /* 0x000fe40000000000 */
[----:B------:R-:W-:Y:S01]  /*b050*/  ISETP.GT.U32.AND P2, PT, R2, R31, PT ;  /* 0x0000001f0200720c */ /* 0x000fe20003f44070 */
[----:B------:R-:W-:-:S02]  /*b060*/  @!P0 IMAD.IADD R36, R36, 0x1, -R2 ;  /* 0x0000000124248824 */ /* 0x000fc400078e0a02 */
[----:B0-----:R-:W-:-:S04]  /*b070*/  IMAD.HI.U32 R32, R3, R30, RZ ;  /* 0x0000001e03207227 */ /* 0x001fc800078e00ff */
[----:B------:R-:W-:Y:S02]  /*b080*/  IMAD.MOV R32, RZ, RZ, -R32 ;  /* 0x000000ffff207224 */ /* 0x000fe400078e0a20 */
[----:B------:R-:W-:Y:S01]  /*b090*/  IMAD.HI.U32 R33, R3, R29, RZ ;  /* 0x0000001d03217227 */ /* 0x000fe200078e00ff */
[----:B------:R-:W-:Y:S02]  /*b0a0*/  ISETP.GE.AND P4, PT, R91, RZ, PT ;  /* 0x000000ff5b00720c */ /* 0x000fe40003f86270 */
[----:B------:R-:W-:Y:S01]  /*b0b0*/  IABS R35, R96 ;  /* 0x0000006000237213 */ /* 0x000fe20000000000 */
[----:B------:R-:W-:Y:S02]  /*b0c0*/  IMAD R30, R2, R32, R30 ;  /* 0x00000020021e7224 */ /* 0x000fe400078e021e */
[----:B------:R-:W-:Y:S02]  /*b0d0*/  IMAD.MOV.U32 R39, RZ, RZ, R36 ;  /* 0x000000ffff277224 */ /* 0x000fe400078e0024 */
[----:B------:R-:W-:Y:S01]  /*b0e0*/  IMAD.MOV R33, RZ, RZ, -R33 ;  /* 0x000000ffff217224 */ /* 0x000fe200078e0a21 */
[----:B------:R-:W-:Y:S01]  /*b0f0*/  IABS R34, R95 ;  /* 0x0000005f00227213 */ /* 0x000fe20000000000 */
[----:B------:R-:W-:-:S02]  /*b100*/  @!P6 IMAD.IADD R4, R4, 0x1, -R2 ;  /* 0x000000010404e824 */ /* 0x000fc400078e0a02 */
[----:B------:R-:W-:Y:S01]  /*b110*/  @!P5 IMAD.MOV R39, RZ, RZ, -R39 ;  /* 0x000000ffff27d224 */ /* 0x000fe200078e0a27 */
[C---:B------:R-:W-:Y:S01]  /*b120*/  ISETP.GT.U32.AND P5, PT, R2.reuse, R30, PT ;  /* 0x0000001e0200720c */ /* 0x040fe20003fa4070 */
[C---:B------:R-:W-:Y:S02]  /*b130*/  IMAD R29, R2.reuse, R33, R29 ;  /* 0x00000021021d7224 */ /* 0x040fe400078e021d */
[----:B------:R-:W-:Y:S02]  /*b140*/  @!P2 IMAD.IADD R31, R31, 0x1, -R2 ;  /* 0x000000011f1fa824 */ /* 0x000fe400078e0a02 */
[----:B------:R-:W-:Y:S01]  /*b150*/  IMAD.HI.U32 R33, R3, R35, RZ ;  /* 0x0000002303217227 */ /* 0x000fe200078e00ff */
[----:B------:R-:W-:-:S03]  /*b160*/  ISETP.GT.U32.AND P6, PT, R2, R4, PT ;  /* 0x000000040200720c */ /* 0x000fc60003fc4070 */
[----:B------:R-:W-:-:S04]  /*b170*/  IMAD.HI.U32 R37, R3, R34, RZ ;  /* 0x0000002203257227 */ /* 0x000fc800078e00ff */
[----:B------:R-:W-:Y:S02]  /*b180*/  IMAD.MOV.U32 R38, RZ, RZ, R31 ;  /* 0x000000ffff267224 */ /* 0x000fe400078e001f */
[----:B------:R-:W-:Y:S02]  /*b190*/  IMAD.MOV R33, RZ, RZ, -R33 ;  /* 0x000000ffff217224 */ /* 0x000fe400078e0a21 */
[----:B------:R-:W-:Y:S02]  /*b1a0*/  IMAD.MOV R37, RZ, RZ, -R37 ;  /* 0x000000ffff257224 */ /* 0x000fe400078e0a25 */
[----:B------:R-:W-:Y:S01]  /*b1b0*/  @!P4 IMAD.MOV R38, RZ, RZ, -R38 ;  /* 0x000000ffff26c224 */ /* 0x000fe200078e0a26 */
[C---:B------:R-:W-:Y:S01]  /*b1c0*/  ISETP.GT.U32.AND P4, PT, R2.reuse, R29, PT ;  /* 0x0000001d0200720c */ /* 0x040fe20003f84070 */
[----:B------:R-:W-:Y:S01]  /*b1d0*/  IMAD R35, R2, R33, R35 ;  /* 0x0000002102237224 */ /* 0x000fe200078e0223 */
[----:B------:R-:W-:Y:S01]  /*b1e0*/  ISETP.GE.AND P3, PT, R92, RZ, PT ;  /* 0x000000ff5c00720c */ /* 0x000fe20003f66270 */
[----:B------:R-:W-:-:S02]  /*b1f0*/  IMAD R34, R2, R37, R34 ;  /* 0x0000002502227224 */ /* 0x000fc400078e0222 */
[--C-:B------:R-:W-:Y:S01]  /*b200*/  @!P5 IMAD.IADD R30, R30, 0x1, -R2.reuse ;  /* 0x000000011e1ed824 */ /* 0x100fe200078e0a02 */
[----:B------:R-:W-:Y:S01]  /*b210*/  ISETP.GT.U32.AND P5, PT, R2, R35, PT ;  /* 0x000000230200720c */ /* 0x000fe20003fa4070 */
[--C-:B------:R-:W-:Y:S01]  /*b220*/  @!P6 IMAD.IADD R4, R4, 0x1, -R2.reuse ;  /* 0x000000010404e824 */ /* 0x100fe200078e0a02 */
[----:B------:R-:W-:Y:S02]  /*b230*/  ISETP.GT.U32.AND P6, PT, R2, R34, PT ;  /* 0x000000220200720c */ /* 0x000fe40003fc4070 */
[----:B------:R-:W-:Y:S01]  /*b240*/  IABS R32, R98 ;  /* 0x0000006200207213 */ /* 0x000fe20000000000 */
[----:B------:R-:W-:Y:S02]  /*b250*/  STL [R1+0x4b8], R39 ;  /* 0x0004b82701007387 */ /* 0x000fe40000100800 */
[----:B------:R-:W-:Y:S02]  /*b260*/  @!P4 IMAD.IADD R29, R29, 0x1, -R2 ;  /* 0x000000011d1dc824 */ /* 0x000fe400078e0a02 */
[----:B------:R0:W-:Y:S01]  /*b270*/  STL [R1+0x4bc], R38 ;  /* 0x0004bc2601007387 */ /* 0x0001e20000100800 */
[----:B------:R-:W-:Y:S01]  /*b280*/  IMAD.HI.U32 R36, R3, R32, RZ ;  /* 0x0000002003247227 */ /* 0x000fe200078e00ff */
[----:B------:R-:W-:-:S03]  /*b290*/  IABS R33, R99 ;  /* 0x0000006300217213 */ /* 0x000fc60000000000 */
[----:B------:R-:W-:Y:S02]  /*b2a0*/  @!P5 IMAD.IADD R35, R35, 0x1, -R2 ;  /* 0x000000012323d824 */ /* 0x000fe400078e0a02 */
[----:B0-----:R-:W-:Y:S02]  /*b2b0*/  IMAD.MOV.U32 R38, RZ, RZ, R4 ;  /* 0x000000ffff267224 */ /* 0x001fe400078e0004 */
[----:B------:R-:W-:Y:S02]  /*b2c0*/  IMAD.MOV R36, RZ, RZ, -R36 ;  /* 0x000000ffff247224 */ /* 0x000fe400078e0a24 */
[----:B------:R-:W-:Y:S01]  /*b2d0*/  @!P3 IMAD.MOV R38, RZ, RZ, -R38 ;  /* 0x000000ffff26b224 */ /* 0x000fe200078e0a26 */
[----:B------:R-:W-:Y:S01]  /*b2e0*/  ISETP.GT.U32.AND P3, PT, R2, R29, PT ;  /* 0x0000001d0200720c */ /* 0x000fe20003f64070 */
[----:B------:R-:W-:Y:S01]  /*b2f0*/  @!P6 IMAD.IADD R34, R34, 0x1, -R2 ;  /* 0x000000012222e824 */ /* 0x000fe200078e0a02 */
[C---:B------:R-:W-:Y:S01]  /*b300*/  ISETP.GT.U32.AND P5, PT, R2.reuse, R35, PT ;  /* 0x000000230200720c */ /* 0x040fe20003fa4070 */
[----:B------:R-:W-:-:S02]  /*b310*/  IMAD R32, R2, R36, R32 ;  /* 0x0000002402207224 */ /* 0x000fc400078e0220 */
[----:B------:R-:W-:Y:S01]  /*b320*/  IMAD.HI.U32 R36, R3, R33, RZ ;  /* 0x0000002103247227 */ /* 0x000fe200078e00ff */
[----:B------:R-:W-:-:S03]  /*b330*/  ISETP.GT.U32.AND P6, PT, R2, R34, PT ;  /* 0x000000220200720c */ /* 0x000fc60003fc4070 */
[----:B------:R-:W-:-:S04]  /*b340*/  IMAD.MOV R36, RZ, RZ, -R36 ;  /* 0x000000ffff247224 */ /* 0x000fc800078e0a24 */
[--C-:B------:R-:W-:Y:S01]  /*b350*/  @!P3 IMAD.IADD R29, R29, 0x1, -R2.reuse ;  /* 0x000000011d1db824 */ /* 0x100fe200078e0a02 */
[C---:B------:R-:W-:Y:S01]  /*b360*/  ISETP.GT.U32.AND P3, PT, R2.reuse, R32, PT ;  /* 0x000000200200720c */ /* 0x040fe20003f64070 */
[C---:B------:R-:W-:Y:S01]  /*b370*/  IMAD R33, R2.reuse, R36, R33 ;  /* 0x0000002402217224 */ /* 0x040fe200078e0221 */
[----:B------:R-:W-:Y:S01]  /*b380*/  IABS R31, R97 ;  /* 0x00000061001f7213 */ /* 0x000fe20000000000 */
[--C-:B------:R-:W-:Y:S01]  /*b390*/  @!P5 IMAD.IADD R35, R35, 0x1, -R2.reuse ;  /* 0x000000012323d824 */ /* 0x100fe200078e0a02 */
[----:B------:R-:W-:Y:S02]  /*b3a0*/  IABS R4, R100 ;  /* 0x0000006400047213 */ /* 0x000fe40000000000 */
[C---:B------:R-:W-:Y:S02]  /*b3b0*/  ISETP.GT.U32.AND P5, PT, R2.reuse, R33, PT ;  /* 0x000000210200720c */ /* 0x040fe40003fa4070 */
[----:B------:R-:W-:Y:S01]  /*b3c0*/  ISETP.GT.U32.AND P4, PT, R2, R30, PT ;  /* 0x0000001e0200720c */ /* 0x000fe20003f84070 */
[----:B------:R-:W-:Y:S01]  /*b3d0*/  @!P6 IMAD.IADD R34, R34, 0x1, -R2 ;  /* 0x000000012222e824 */ /* 0x000fe200078e0a02 */
[----:B------:R0:W-:Y:S01]  /*b3e0*/  STL [R1+0x4c0], R38 ;  /* 0x0004c02601007387 */ /* 0x0001e20000100800 */
[----:B------:R-:W-:Y:S01]  /*b3f0*/  ISETP.GE.AND P6, PT, R96, RZ, PT ;  /* 0x000000ff6000720c */ /* 0x000fe20003fc6270 */
[----:B------:R-:W-:Y:S01]  /*b400*/  IMAD.HI.U32 R37, R3, R31, RZ ;  /* 0x0000001f03257227 */ /* 0x000fe200078e00ff */
[----:B------:R-:W-:-:S03]  /*b410*/  IABS R36, R101 ;  /* 0x0000006500247213 */ /* 0x000fc60000000000 */
[----:B------:R-:W-:Y:S02]  /*b420*/  IMAD.MOV R37, RZ, RZ, -R37 ;  /* 0x000000ffff257224 */ /* 0x000fe400078e0a25 */
[----:B0-----:R-:W-:-:S04]  /*b430*/  IMAD.HI.U32 R38, R3, R4, RZ ;  /* 0x0000000403267227 */ /* 0x001fc800078e00ff */
[----:B------:R-:W-:Y:S02]  /*b440*/  IMAD.MOV R38, RZ, RZ, -R38 ;  /* 0x000000ffff267224 */ /* 0x000fe400078e0a26 */
[----:B------:R-:W-:Y:S02]  /*b450*/  @!P3 IMAD.IADD R32, R32, 0x1, -R2 ;  /* 0x000000012020b824 */ /* 0x000fe400078e0a02 */
[----:B------:R-:W-:Y:S02]  /*b460*/  IMAD.MOV.U32 R39, RZ, RZ, R29 ;  /* 0x000000ffff277224 */ /* 0x000fe400078e001d */
[C---:B------:R-:W-:Y:S01]  /*b470*/  IMAD R31, R2.reuse, R37, R31 ;  /* 0x00000025021f7224 */ /* 0x040fe200078e021f */
[----:B------:R-:W-:Y:S01]  /*b480*/  IABS R37, R102 ;  /* 0x0000006600257213 */ /* 0x000fe20000000000 */
[C---:B------:R-:W-:Y:S02]  /*b490*/  IMAD R38, R2.reuse, R38, R4 ;  /* 0x0000002602267224 */ /* 0x040fe400078e0204 */
[----:B------:R-:W-:Y:S01]  /*b4a0*/  @!P5 IMAD.IADD R33, R33, 0x1, -R2 ;  /* 0x000000012121d824 */ /* 0x000fe200078e0a02 */
[----:B------:R-:W-:Y:S01]  /*b4b0*/  ISETP.GT.U32.AND P5, PT, R2, R32, PT ;  /* 0x000000200200720c */ /* 0x000fe20003fa4070 */
[----:B------:R-:W-:-:S02]  /*b4c0*/  IMAD.MOV.U32 R29, RZ, RZ, R35 ;  /* 0x000000ffff1d7224 */ /* 0x000fc400078e0023 */
[----:B------:R-:W-:Y:S02]  /*b4d0*/  @!P4 IMAD.IADD R30, R30, 0x1, -R2 ;  /* 0x000000011e1ec824 */ /* 0x000fe400078e0a02 */
[----:B------:R-:W-:Y:S01]  /*b4e0*/  IMAD.HI.U32 R4, R3, R36, RZ ;  /* 0x0000002403047227 */ /* 0x000fe200078e00ff */
[----:B------:R-:W-:-:S03]  /*b4f0*/  ISETP.GT.U32.AND P4, PT, R2, R31, PT ;  /* 0x0000001f0200720c */ /* 0x000fc60003f84070 */
[----:B------:R-:W-:Y:S01]  /*b500*/  @!P6 IMAD.MOV R29, RZ, RZ, -R29 ;  /* 0x000000ffff1de224 */ /* 0x000fe200078e0a1d */
[----:B------:R-:W-:Y:S01]  /*b510*/  ISETP.GT.U32.AND P6, PT, R2, R38, PT ;  /* 0x000000260200720c */ /* 0x000fe20003fc4070 */
[----:B------:R-:W-:Y:S01]  /*b520*/  IMAD.MOV.U32 R40, RZ, RZ, R30 ;  /* 0x000000ffff287224 */ /* 0x000fe200078e001e */
[----:B------:R-:W-:Y:S01]  /*b530*/  ISETP.GE.AND P1, PT, R93, RZ, PT ;  /* 0x000000ff5d00720c */ /* 0x000fe20003f26270 */
[----:B------:R-:W-:Y:S01]  /*b540*/  IMAD.HI.U32 R30, R3, R37, RZ ;  /* 0x00000025031e7227 */ /* 0x000fe200078e00ff */
[----:B------:R-:W-:-:S03]  /*b550*/  ISETP.GE.AND P0, PT, R94, RZ, PT ;  /* 0x000000ff5e00720c */ /* 0x000fc60003f06270 */
[----:B------:R-:W-:Y:S01]  /*b560*/  IMAD.MOV R4, RZ, RZ, -R4 ;  /* 0x000000ffff047224 */ /* 0x000fe200078e0a04 */
[----:B------:R-:W-:Y:S01]  /*b570*/  ISETP.GE.AND P2, PT, R95, RZ, PT ;  /* 0x000000ff5f00720c */ /* 0x000fe20003f46270 */
[----:B------:R-:W-:Y:S02]  /*b580*/  IMAD.MOV R30, RZ, RZ, -R30 ;  /* 0x000000ffff1e7224 */ /* 0x000fe400078e0a1e */
[C---:B------:R-:W-:Y:S02]  /*b590*/  IMAD R4, R2.reuse, R4, R36 ;  /* 0x0000000402047224 */ /* 0x040fe400078e0224 */
[----:B------:R-:W-:Y:S02]  /*b5a0*/  IMAD R37, R2, R30, R37 ;  /* 0x0000001e02257224 */ /* 0x000fe400078e0225 */
[--C-:B------:R-:W-:Y:S01]  /*b5b0*/  @!P5 IMAD.IADD R32, R32, 0x1, -R2.reuse ;  /* 0x000000012020d824 */ /* 0x100fe200078e0a02 */
[----:B------:R-:W-:Y:S01]  /*b5c0*/  ISETP.GT.U32.AND P5, PT, R2, R4, PT ;  /* 0x000000040200720c */ /* 0x000fe20003fa4070 */
[----:B------:R-:W-:-:S02]  /*b5d0*/  @!P4 IMAD.IADD R31, R31, 0x1, -R2 ;  /* 0x000000011f1fc824 */ /* 0x000fc400078e0a02 */
[----:B------:R-:W-:Y:S01]  /*b5e0*/  @!P6 IMAD.IADD R38, R38, 0x1, -R2 ;  /* 0x000000012626e824 */ /* 0x000fe200078e0a02 */
[C---:B------:R-:W-:Y:S01]  /*b5f0*/  ISETP.GT.U32.AND P6, PT, R2.reuse, R37, PT ;  /* 0x000000250200720c */ /* 0x040fe20003fc4070 */
[----:B------:R-:W-:Y:S02]  /*b600*/  @!P1 IMAD.MOV R40, RZ, RZ, -R40 ;  /* 0x000000ffff289224 */ /* 0x000fe400078e0a28 */
[----:B------:R-:W-:Y:S01]  /*b610*/  @!P0 IMAD.MOV R39, RZ, RZ, -R39 ;  /* 0x000000ffff278224 */ /* 0x000fe200078e0a27 */
[----:B------:R-:W-:Y:S01]  /*b620*/  ISETP.GT.U32.AND P1, PT, R2, R31, PT ;  /* 0x0000001f0200720c */ /* 0x000fe20003f24070 */
[----:B------:R-:W-:Y:S01]  /*b630*/  @!P2 IMAD.MOV R34, RZ, RZ, -R34 ;  /* 0x000000ffff22a224 */ /* 0x000fe200078e0a22 */
[----:B------:R-:W-:Y:S04]  /*b640*/  STL [R1+0x4c8], R40 ;  /* 0x0004c82801007387 */ /* 0x000fe80000100800 */
[----:B------:R-:W-:Y:S01]  /*b650*/  STL [R1+0x4cc], R39 ;  /* 0x0004cc2701007387 */ /* 0x000fe20000100800 */
[----:B------:R-:W-:-:S03]  /*b660*/  @!P5 IMAD.IADD R4, R4, 0x1, -R2 ;  /* 0x000000010404d824 */ /* 0x000fc600078e0a02 */
[----:B------:R-:W-:Y:S01]  /*b670*/  STL [R1+0x4d4], R34 ;  /* 0x0004d42201007387 */ /* 0x000fe20000100800 */
[----:B------:R-:W-:-:S03]  /*b680*/  ISETP.GE.AND P4, PT, R97, RZ, PT ;  /* 0x000000ff6100720c */ /* 0x000fc60003f86270 */
[----:B------:R0:W-:Y:S01]  /*b690*/  STL [R1+0x4d8], R29 ;  /* 0x0004d81d01007387 */ /* 0x0001e20000100800 */
[----:B------:R-:W-:Y:S01]  /*b6a0*/  ISETP.GE.AND P3, PT, R98, RZ, PT ;  /* 0x000000ff6200720c */ /* 0x000fe20003f66270 */
[--C-:B------:R-:W-:Y:S01]  /*b6b0*/  @!P6 IMAD.IADD R37, R37, 0x1, -R2.reuse ;  /* 0x000000012525e824 */ /* 0x100fe200078e0a02 */
[C---:B------:R-:W-:Y:S02]  /*b6c0*/  ISETP.GT.U32.AND P6, PT, R2.reuse, R4, PT ;  /* 0x000000040200720c */ /* 0x040fe40003fc4070 */
[C---:B------:R-:W-:Y:S02]  /*b6d0*/  ISETP.GT.U32.AND P5, PT, R2.reuse, R38, PT ;  /* 0x000000260200720c */ /* 0x040fe40003fa4070 */
[----:B0-----:R-:W-:Y:S01]  /*b6e0*/  IABS R29, R104 ;  /* 0x00000068001d7213 */ /* 0x001fe20000000000 */
[----:B------:R-:W-:Y:S01]  /*b6f0*/  @!P1 IMAD.IADD R31, R31, 0x1, -R2 ;  /* 0x000000011f1f9824 */ /* 0x000fe200078e0a02 */
[----:B------:R-:W-:-:S03]  /*b700*/  ISETP.GT.U32.AND P0, PT, R2, R33, PT ;  /* 0x000000210200720c */ /* 0x000fc60003f04070 */
[----:B------:R-:W-:Y:S01]  /*b710*/  IMAD.HI.U32 R35, R3, R29, RZ ;  /* 0x0000001d03237227 */ /* 0x000fe200078e00ff */
[----:B------:R-:W-:-:S03]  /*b720*/  IABS R30, R103 ;  /* 0x00000067001e7213 */ /* 0x000fc60000000000 */
[----:B------:R-:W-:Y:S01]  /*b730*/  IMAD.MOV R35, RZ, RZ, -R35 ;  /* 0x000000ffff237224 */ /* 0x000fe200078e0a23 */
[----:B------:R-:W-:Y:S01]  /*b740*/  ISETP.GE.AND P2, PT, R99, RZ, PT ;  /* 0x000000ff6300720c */ /* 0x000fe20003f46270 */
[----:B------:R-:W-:Y:S01]  /*b750*/  IMAD.MOV.U32 R39, RZ, RZ, R31 ;  /* 0x000000ffff277224 */ /* 0x000fe200078e001f */
[----:B------:R-:W-:Y:S01]  /*b760*/  ISETP.GE.AND P1, PT, R100, RZ, PT ;  /* 0x000000ff6400720c */ /* 0x000fe20003f26270 */
[----:B------:R-:W-:Y:S02]  /*b770*/  IMAD R29, R2, R35, R29 ;  /* 0x00000023021d7224 */ /* 0x000fe400078e021d */
[----:B------:R-:W-:Y:S02]  /*b780*/  @!P4 IMAD.MOV R39, RZ, RZ, -R39 ;  /* 0x000000ffff27c224 */ /* 0x000fe400078e0a27 */
[----:B------:R-:W-:-:S04]  /*b790*/  IMAD.HI.U32 R31, R3, R30, RZ ;  /* 0x0000001e031f7227 */ /* 0x000fc800078e00ff */
[----:B------:R-:W-:Y:S02]  /*b7a0*/  @!P3 IMAD.MOV R32, RZ, RZ, -R32 ;  /* 0x000000ffff20b224 */ /* 0x000fe400078e0a20 */
[--C-:B------:R-:W-:Y:S01]  /*b7b0*/  @!P6 IMAD.IADD R4, R4, 0x1, -R2.reuse ;  /* 0x000000010404e824 */ /* 0x100fe200078e0a02 */
[----:B------:R-:W-:Y:S01]  /*b7c0*/  ISETP.GT.U32.AND P6, PT, R2, R29, PT ;  /* 0x0000001d0200720c */ /* 0x000fe20003fc4070 */
[--C-:B------:R-:W-:Y:S01]  /*b7d0*/  @!P5 IMAD.IADD R38, R38, 0x1, -R2.reuse ;  /* 0x000000012626d824 */ /* 0x100fe200078e0a02 */
[----:B------:R-:W-:Y:S01]  /*b7e0*/  IABS R34, R105 ;  /* 0x0000006900227213 */ /* 0x000fe20000000000 */
[----:B------:R-:W-:Y:S01]  /*b7f0*/  STL [R1+0x4dc], R39 ;  /* 0x0004dc2701007387 */ /* 0x000fe20000100800 */
[----:B------:R-:W-:Y:S02]  /*b800*/  IMAD.MOV R31, RZ, RZ, -R31 ;  /* 0x000000ffff1f7224 */ /* 0x000fe400078e0a1f */
[----:B------:R-:W-:Y:S01]  /*b810*/  @!P0 IMAD.IADD R33, R33, 0x1, -R2 ;  /* 0x0000000121218824 */ /* 0x000fe200078e0a02 */
[----:B------:R0:W-:Y:S01]  /*b820*/  STL [R1+0x4e4], R32 ;  /* 0x0004e42001007387 */ /* 0x0001e20000100800 */
[C---:B------:R-:W-:Y:S01]  /*b830*/  IMAD R30, R2.reuse, R31, R30 ;  /* 0x0000001f021e7224 */ /* 0x040fe200078e021e */
[----:B------:R-:W-:Y:S01]  /*b840*/  ISETP.GT.U32.AND P3, PT, R2, R37, PT ;  /* 0x000000250200720c */ /* 0x000fe20003f64070 */
[----:B------:R-:W-:-:S04]  /*b850*/  IMAD.HI.U32 R31, R3, R34, RZ ;  /* 0x00000022031f7227 */ /* 0x000fc800078e00ff */
[----:B------:R-:W-:Y:S02]  /*b860*/  @!P2 IMAD.MOV R33, RZ, RZ, -R33 ;  /* 0x000000ffff21a224 */ /* 0x000fe400078e0a21 */
[----:B0-----:R-:W-:-:S04]  /*b870*/  IMAD.MOV.U32 R32, RZ, RZ, R38 ;  /* 0x000000ffff207224 */ /* 0x001fc800078e0026 */
[----:B------:R-:W-:Y:S01]  /*b880*/  @!P1 IMAD.MOV R32, RZ, RZ, -R32 ;  /* 0x000000ffff209224 */ /* 0x000fe200078e0a20 */
[----:B------:R-:W-:Y:S01]  /*b890*/  STL [R1+0x4e8], R33 ;  /* 0x0004e82101007387 */ /* 0x000fe20000100800 */
[----:B------:R-:W-:Y:S02]  /*b8a0*/  IMAD.MOV R31, RZ, RZ, -R31 ;  /* 0x000000ffff1f7224 */ /* 0x000fe400078e0a1f */
[----:B------:R-:W-:Y:S01]  /*b8b0*/  @!P6 IMAD.IADD R29, R29, 0x1, -R2 ;  /* 0x000000011d1de824 */ /* 0x000fe200078e0a02 */
[----:B------:R0:W-:Y:S01]  /*b8c0*/  STL [R1+0x4ec], R32 ;  /* 0x0004ec2001007387 */ /* 0x0001e20000100800 */
[C---:B------:R-:W-:Y:S02]  /*b8d0*/  IMAD R31, R2.reuse, R31, R34 ;  /* 0x0000001f021f7224 */ /* 0x040fe400078e0222 */
[----:B------:R-:W-:Y:S01]  /*b8e0*/  @!P3 IMAD.IADD R37, R37, 0x1, -R2 ;  /* 0x000000012525b824 */ /* 0x000fe200078e0a02 */
[----:B------:R-:W-:Y:S02]  /*b8f0*/  ISETP.GT.U32.AND P6, PT, R2, R29, PT ;  /* 0x0000001d0200720c */ /* 0x000fe40003fc4070 */
[----:B0-----:R-:W-:-:S02]  /*b900*/  IABS R32, R106 ;  /* 0x0000006a00207213 */ /* 0x001fc40000000000 */
[----:B------:R-:W-:-:S03]  /*b910*/  ISETP.GT.U32.AND P3, PT, R2, R31, PT ;  /* 0x0000001f0200720c */ /* 0x000fc60003f64070 */
[----:B------:R-:W-:-:S04]  /*b920*/  IMAD.HI.U32 R35, R3, R32, RZ ;  /* 0x0000002003237227 */ /* 0x000fc800078e00ff */
[----:B------:R-:W-:Y:S01]  /*b930*/  IMAD.MOV R35, RZ, RZ, -R35 ;  /* 0x000000ffff237224 */ /* 0x000fe200078e0a23 */
[----:B------:R-:W-:-:S03]  /*b940*/  IABS R38, R108 ;  /* 0x0000006c00267213 */ /* 0x000fc60000000000 */
[C---:B------:R-:W-:Y:S01]  /*b950*/  IMAD R32, R2.reuse, R35, R32 ;  /* 0x0000002302207224 */ /* 0x040fe200078e0220 */
[----:B------:R-:W-:Y:S01]  /*b960*/  ISETP.GE.AND P0, PT, R101, RZ, PT ;  /* 0x000000ff6500720c */ /* 0x000fe20003f06270 */
[--C-:B------:R-:W-:Y:S01]  /*b970*/  @!P6 IMAD.IADD R29, R29, 0x1, -R2.reuse ;  /* 0x000000011d1de824 */ /* 0x100fe200078e0a02 */
[----:B------:R-:W-:Y:S01]  /*b980*/  IABS R34, R107 ;  /* 0x0000006b00227213 */ /* 0x000fe20000000000 */
[----:B------:R-:W-:Y:S01]  /*b990*/  @!P3 IMAD.IADD R31, R31, 0x1, -R2 ;  /* 0x000000011f1fb824 */ /* 0x000fe200078e0a02 */
[C---:B------:R-:W-:Y:S01]  /*b9a0*/  ISETP.GT.U32.AND P6, PT, R2.reuse, R32, PT ;  /* 0x000000200200720c */ /* 0x040fe20003fc4070 */
[----:B------:R-:W-:Y:S01]  /*b9b0*/  IMAD.HI.U32 R35, R3, R38, RZ ;  /* 0x0000002603237227 */ /* 0x000fe200078e00ff */
[C---:B------:R-:W-:Y:S02]  /*b9c0*/  ISETP.GT.U32.AND P5, PT, R2.reuse, R30, PT ;  /* 0x0000001e0200720c */ /* 0x040fe40003fa4070 */
[----:B------:R-:W-:Y:S01]  /*b9d0*/  ISETP.GT.U32.AND P3, PT, R2, R31, PT ;  /* 0x0000001f0200720c */ /* 0x000fe20003f64070 */
[----:B------:R-:W-:-:S02]  /*b9e0*/  IMAD.MOV R35, RZ, RZ, -R35 ;  /* 0x000000ffff237224 */ /* 0x000fc400078e0a23 */
[----:B------:R-:W-:Y:S01]  /*b9f0*/  IMAD.HI.U32 R33, R3, R34, RZ ;  /* 0x0000002203217227 */ /* 0x000fe200078e00ff */
[----:B------:R-:W-:-:S03]  /*ba00*/  IABS R40, R110 ;  /* 0x0000006e00287213 */ /* 0x000fc60000000000 */
[----:B------:R-:W-:Y:S02]  /*ba10*/  IMAD R38, R2, R35, R38 ;  /* 0x0000002302267224 */ /* 0x000fe400078e0226 */
[----:B------:R-:W-:Y:S02]  /*ba20*/  @!P0 IMAD.MOV R4, RZ, RZ, -R4 ;  /* 0x000000ffff048224 */ /* 0x000fe400078e0a04 */
[----:B------:R-:W-:Y:S02]  /*ba30*/  IMAD.MOV R36, RZ, RZ, -R33 ;  /* 0x000000ffff247224 */ /* 0x000fe400078e0a21 */
[----:B------:R-:W-:Y:S01]  /*ba40*/  @!P6 IMAD.IADD R32, R32, 0x1, -R2 ;  /* 0x000000012020e824 */ /* 0x000fe200078e0a02 */
[C---:B------:R-:W-:Y:S01]  /*ba50*/  ISETP.GT.U32.AND P6, PT, R2.reuse, R38, PT ;  /* 0x000000260200720c */ /* 0x040fe20003fc4070 */
[----:B------:R0:W-:Y:S01]  /*ba60*/  STL [R1+0x4f4], R4 ;  /* 0x0004f40401007387 */ /* 0x0001e20000100800 */
[----:B------:R-:W-:Y:S02]  /*ba70*/  IMAD R34, R2, R36, R34 ;  /* 0x0000002402227224 */ /* 0x000fe400078e0222 */
[----:B------:R-:W-:Y:S01]  /*ba80*/  IMAD.HI.U32 R35, R3, R40, RZ ;  /* 0x0000002803237227 */ /* 0x000fe200078e00ff */
[----:B------:R-:W-:-:S03]  /*ba90*/  ISETP.GE.AND P4, PT, R102, RZ, PT ;  /* 0x000000ff6600720c */ /* 0x000fc60003f86270 */
[--C-:B------:R-:W-:Y:S01]  /*baa0*/  @!P3 IMAD.IADD R31, R31, 0x1, -R2.reuse ;  /* 0x000000011f1fb824 */ /* 0x100fe200078e0a02 */
[----:B0-----:R-:W-:Y:S01]  /*bab0*/  IABS R4, R109 ;  /* 0x0000006d00047213 */ /* 0x001fe20000000000 */
[----:B------:R-:W-:Y:S01]  /*bac0*/  IMAD.MOV R35, RZ, RZ, -R35 ;  /* 0x000000ffff237224 */ /* 0x000fe200078e0a23 */
[----:B------:R-:W-:Y:S01]  /*bad0*/  ISETP.GT.U32.AND P3, PT, R2, R34, PT ;  /* 0x000000220200720c */ /* 0x000fe20003f64070 */
[----:B------:R-:W-:Y:S02]  /*bae0*/  @!P5 IMAD.IADD R30, R30, 0x1, -R2 ;  /* 0x000000011e1ed824 */ /* 0x000fe400078e0a02 */
[----:B------:R-:W-:-:S04]  /*baf0*/  IMAD.HI.U32 R33, R3, R4, RZ ;  /* 0x0000000403217227 */ /* 0x000fc800078e00ff */
[C---:B------:R-:W-:Y:S01]  /*bb00*/  IMAD R40, R2.reuse, R35, R40 ;  /* 0x0000002302287224 */ /* 0x040fe200078e0228 */
[----:B------:R-:W-:Y:S01]  /*bb10*/  ISETP.GT.U32.AND P5, PT, R2, R30, PT ;  /* 0x0000001e0200720c */ /* 0x000fe20003fa4070 */
[----:B------:R-:W-:Y:S02]  /*bb20*/  IMAD.MOV R33, RZ, RZ, -R33 ;  /* 0x000000ffff217224 */ /* 0x000fe400078e0a21 */
[----:B------:R-:W-:Y:S01]  /*bb30*/  @!P6 IMAD.IADD R38, R38, 0x1, -R2 ;  /* 0x000000012626e824 */ /* 0x000fe200078e0a02 */
[C---:B------:R-:W-:Y:S01]  /*bb40*/  ISETP.GT.U32.AND P6, PT, R2.reuse, R40, PT ;  /* 0x000000280200720c */ /* 0x040fe20003fc4070 */
[----:B------:R-:W-:Y:S01]  /*bb50*/  IMAD R4, R2, R33, R4 ;  /* 0x0000002102047224 */ /* 0x000fe200078e0204 */
[----:B------:R-:W-:Y:S01]  /*bb60*/  IABS R36, R111 ;  /* 0x0000006f00247213 */ /* 0x000fe20000000000 */
[----:B------:R-:W-:Y:S01]  /*bb70*/  IMAD.MOV.U32 R63, RZ, RZ, R61 ;  /* 0x000000ffff3f7224 */ /* 0x000fe200078e003d */
[----:B------:R-:W-:Y:S01]  /*bb80*/  ISETP.GE.AND P2, PT, R103, RZ, PT ;  /* 0x000000ff6700720c */ /* 0x000fe20003f46270 */
[----:B------:R-:W-:Y:S01]  /*bb90*/  @!P3 IMAD.IADD R34, R34, 0x1, -R2 ;  /* 0x000000012222b824 */ /* 0x000fe200078e0a02 */
[----:B------:R-:W-:Y:S01]  /*bba0*/  ISETP.GE.AND P1, PT, R104, RZ, PT ;  /* 0x000000ff6800720c */ /* 0x000fe20003f26270 */
[----:B------:R-:W-:Y:S01]  /*bbb0*/  IMAD.MOV.U32 R61, RZ, RZ, R56 ;  /* 0x000000ffff3d7224 */ /* 0x000fe200078e0038 */
[----:B------:R-:W-:Y:S01]  /*bbc0*/  ISETP.GT.U32.AND P3, PT, R2, R4, PT ;  /* 0x000000040200720c */ /* 0x000fe20003f64070 */
[----:B------:R-:W-:-:S02]  /*bbd0*/  IMAD.MOV.U32 R56, RZ, RZ, R51 ;  /* 0x000000ffff387224 */ /* 0x000fc400078e0033 */
[----:B------:R-:W-:Y:S01]  /*bbe0*/  @!P4 IMAD.MOV R37, RZ, RZ, -R37 ;  /* 0x000000ffff25c224 */ /* 0x000fe200078e0a25 */
[----:B------:R-:W-:Y:S01]  /*bbf0*/  ISETP.GT.U32.AND P4, PT, R2, R32, PT ;  /* 0x000000200200720c */ /* 0x000fe20003f84070 */
[----:B------:R-:W-:Y:S01]  /*bc00*/  IMAD.MOV.U32 R51, RZ, RZ, R41 ;  /* 0x000000ffff337224 */ /* 0x000fe200078e0029 */
[----:B------:R-:W-:Y:S01]  /*bc10*/  ISETP.GE.AND P0, PT, R105, RZ, PT ;  /* 0x000000ff6900720c */ /* 0x000fe20003f06270 */
[----:B------:R-:W-:-:S04]  /*bc20*/  IMAD.HI.U32 R41, R3, R36, RZ ;  /* 0x0000002403297227 */ /* 0x000fc800078e00ff */
[--C-:B------:R-:W-:Y:S01]  /*bc30*/  @!P5 IMAD.IADD R30, R30, 0x1, -R2.reuse ;  /* 0x000000011e1ed824 */ /* 0x100fe200078e0a02 */
[----:B------:R-:W-:Y:S01]  /*bc40*/  IABS R35, R114 ;  /* 0x0000007200237213 */ /* 0x000fe20000000000 */
[----:B------:R-:W-:Y:S02]  /*bc50*/  IMAD.MOV R41, RZ, RZ, -R41 ;  /* 0x000000ffff297224 */ /* 0x000fe400078e0a29 */
[----:B------:R-:W-:Y:S01]  /*bc60*/  @!P6 IMAD.IADD R40, R40, 0x1, -R2 ;  /* 0x000000012828e824 */ /* 0x000fe200078e0a02 */
[----:B------:R-:W-:Y:S01]  /*bc70*/  IABS R33, R112 ;  /* 0x0000007000217213 */ /* 0x000fe20000000000 */
[----:B------:R-:W-:Y:S01]  /*bc80*/  IMAD.MOV.U32 R67, RZ, RZ, R30 ;  /* 0x000000ffff437224 */ /* 0x000fe200078e001e */
[----:B------:R-:W-:Y:S01]  /*bc90*/  IABS R39, R113 ;  /* 0x0000007100277213 */ /* 0x000fe20000000000 */
[----:B------:R-:W-:Y:S02]  /*bca0*/  IMAD.MOV.U32 R65, RZ, RZ, R59 ;  /* 0x000000ffff417224 */ /* 0x000fe400078e003b */
[----:B------:R-:W-:Y:S01]  /*bcb0*/  IMAD.MOV.U32 R59, RZ, RZ, R58 ;  /* 0x000000ffff3b7224 */ /* 0x000fe200078e003a */
[----:B------:R-:W-:Y:S01]  /*bcc0*/  ISETP.GT.U32.AND P6, PT, R2, R40, PT ;  /* 0x000000280200720c */ /* 0x000fe20003fc4070 */
[----:B------:R-:W-:-:S02]  /*bcd0*/  IMAD.MOV.U32 R64, RZ, RZ, R62 ;  /* 0x000000ffff407224 */ /* 0x000fc400078e003e */
[----:B------:R-:W-:Y:S02]  /*bce0*/  IMAD.MOV.U32 R58, RZ, RZ, R52 ;  /* 0x000000ffff3a7224 */ /* 0x000fe400078e0034 */
[C---:B------:R-:W-:Y:S02]  /*bcf0*/  IMAD R36, R2.reuse, R41, R36 ;  /* 0x0000002902247224 */ /* 0x040fe400078e0224 */
[----:B------:R-:W-:Y:S02]  /*bd00*/  IMAD.MOV.U32 R52, RZ, RZ, R46 ;  /* 0x000000ffff347224 */ /* 0x000fe400078e002e */
[----:B------:R-:W-:Y:S02]  /*bd10*/  IMAD.MOV.U32 R62, RZ, RZ, R44 ;  /* 0x000000ffff3e7224 */ /* 0x000fe400078e002c */
[----:B------:R-:W-:Y:S01]  /*bd20*/  @!P2 IMAD.MOV R67, RZ, RZ, -R67 ;  /* 0x000000ffff43a224 */ /* 0x000fe200078e0a43 */
[----:B------:R-:W-:Y:S01]  /*bd30*/  ISETP.GT.U32.AND P2, PT, R2, R34, PT ;  /* 0x000000220200720c */ /* 0x000fe20003f44070 */
[----:B------:R-:W-:-:S02]  /*bd40*/  IMAD.MOV.U32 R46, RZ, RZ, R43 ;  /* 0x000000ffff2e7224 */ /* 0x000fc400078e002b */
[----:B------:R-:W-:Y:S02]  /*bd50*/  @!P3 IMAD.IADD R4, R4, 0x1, -R2 ;  /* 0x000000010404b824 */ /* 0x000fe400078e0a02 */
[----:B------:R-:W-:-:S04]  /*bd60*/  IMAD.HI.U32 R44, R3, R35, RZ ;  /* 0x00000023032c7227 */ /* 0x000fc800078e00ff */
[----:B------:R-:W-:Y:S02]  /*bd70*/  IMAD.MOV.U32 R30, RZ, RZ, R31 ;  /* 0x000000ffff1e7224 */ /* 0x000fe400078e001f */
[----:B------:R-:W-:Y:S01]  /*bd80*/  @!P1 IMAD.MOV R29, RZ, RZ, -R29 ;  /* 0x000000ffff1d9224 */ /* 0x000fe200078e0a1d */
[----:B------:R-:W-:Y:S01]  /*bd90*/  ISETP.GT.U32.AND P1, PT, R2, R38, PT ;  /* 0x000000260200720c */ /* 0x000fe20003f24070 */
[----:B------:R-:W-:Y:S02]  /*bda0*/  IMAD.MOV.U32 R66, RZ, RZ, R42 ;  /* 0x000000ffff427224 */ /* 0x000fe400078e002a */
[----:B------:R-:W-:-:S04]  /*bdb0*/  IMAD.HI.U32 R43, R3, R33, RZ ;  /* 0x00000021032b7227 */ /* 0x000fc800078e00ff */
[----:B------:R-:W-:-:S04]  /*bdc0*/  IMAD.HI.U32 R42, R3, R39, RZ ;  /* 0x00000027032a7227 */ /* 0x000fc800078e00ff */
[----:B------:R-:W-:Y:S01]  /*bdd0*/  @!P4 IMAD.IADD R32, R32, 0x1, -R2 ;  /* 0x000000012020c824 */ /* 0x000fe200078e0a02 */
[C---:B------:R-:W-:Y:S01]  /*bde0*/  ISETP.GT.U32.AND P4, PT, R2.reuse, R36, PT ;  /* 0x000000240200720c */ /* 0x040fe20003f84070 */
[----:B------:R-:W-:Y:S02]  /*bdf0*/  IMAD.MOV R44, RZ, RZ, -R44 ;  /* 0x000000ffff2c7224 */ /* 0x000fe400078e0a2c */
[----:B------:R-:W-:Y:S01]  /*be00*/  @!P0 IMAD.MOV R30, RZ, RZ, -R30 ;  /* 0x000000ffff1e8224 */ /* 0x000fe200078e0a1e */
[C---:B------:R-:W-:Y:S01]  /*be10*/  ISETP.GT.U32.AND P0, PT, R2.reuse, R4, PT ;  /* 0x000000040200720c */ /* 0x040fe20003f04070 */
[----:B------:R-:W-:Y:S02]  /*be20*/  IMAD.MOV R43, RZ, RZ, -R43 ;  /* 0x000000ffff2b7224 */ /* 0x000fe400078e0a2b */
[----:B------:R-:W-:Y:S01]  /*be30*/  IMAD.MOV R42, RZ, RZ, -R42 ;  /* 0x000000ffff2a7224 */ /* 0x000fe200078e0a2a */
[----:B------:R-:W-:Y:S01]  /*be40*/  STL [R1+0x4f8], R37 ;  /* 0x0004f82501007387 */ /* 0x000fe20000100800 */
[----:B------:R-:W-:-:S02]  /*be50*/  IMAD R35, R2, R44, R35 ;  /* 0x0000002c02237224 */ /* 0x000fc400078e0223 */
[C---:B------:R-:W-:Y:S01]  /*be60*/  IMAD R33, R2.reuse, R43, R33 ;  /* 0x0000002b02217224 */ /* 0x040fe200078e0221 */
[----:B------:R-:W-:Y:S01]  /*be70*/  STL [R1+0x4fc], R67 ;  /* 0x0004fc4301007387 */ /* 0x000fe20000100800 */
[----:B------:R-:W-:Y:S02]  /*be80*/  IMAD R39, R2, R42, R39 ;  /* 0x0000002a02277224 */ /* 0x000fe400078e0227 */
[--C-:B------:R-:W-:Y:S01]  /*be90*/  @!P6 IMAD.IADD R40, R40, 0x1, -R2.reuse ;  /* 0x000000012828e824 */ /* 0x100fe200078e0a02 */
[----:B------:R-:W-:Y:S01]  /*bea0*/  STL [R1+0x504], R29 ;  /* 0x0005041d01007387 */ /* 0x000fe20000100800 */
[--C-:B------:R-:W-:Y:S01]  /*beb0*/  @!P2 IMAD.IADD R34, R34, 0x1, -R2.reuse ;  /* 0x000000012222a824 */ /* 0x100fe200078e0a02 */
[C---:B------:R-:W-:Y:S02]  /*bec0*/  ISETP.GT.U32.AND P6, PT, R2.reuse, R35, PT ;  /* 0x000000230200720c */ /* 0x040fe40003fc4070 */
[----:B------:R0:W-:Y:S01]  /*bed0*/  STL [R1+0x508], R30 ;  /* 0x0005081e01007387 */ /* 0x0001e20000100800 */
[----:B------:R-:W-:Y:S01]  /*bee0*/  ISETP.GT.U32.AND P2, PT, R2, R33, PT ;  /* 0x000000210200720c */ /* 0x000fe20003f44070 */
[--C-:B------:R-:W-:Y:S01]  /*bef0*/  @!P1 IMAD.IADD R38, R38, 0x1, -R2.reuse ;  /* 0x0000000126269824 */ /* 0x100fe200078e0a02 */
[----:B------:R-:W-:Y:S01]  /*bf00*/  ISETP.GT.U32.AND P1, PT, R2, R39, PT ;  /* 0x000000270200720c */ /* 0x000fe20003f24070 */
[----:B------:R-:W-:Y:S01]  /*bf10*/  @!P4 IMAD.IADD R36, R36, 0x1, -R2 ;  /* 0x000000012424c824 */ /* 0x000fe200078e0a02 */
[----:B------:R-:W-:-:S02]  /*bf20*/  ISETP.GE.AND P4, PT, R109, RZ, PT ;  /* 0x000000ff6d00720c */ /* 0x000fc40003f86270 */
[----:B0-----:R-:W-:Y:S01]  /*bf30*/  IABS R30, R115 ;  /* 0x00000073001e7213 */ /* 0x001fe20000000000 */
[----:B------:R-:W-:Y:S01]  /*bf40*/  @!P0 IMAD.IADD R4, R4, 0x1, -R2 ;  /* 0x0000000104048824 */ /* 0x000fe200078e0a02 */
[----:B------:R-:W-:Y:S02]  /*bf50*/  ISETP.GE.AND P3, PT, R107, RZ, PT ;  /* 0x000000ff6b00720c */ /* 0x000fe40003f66270 */
[----:B------:R-:W-:Y:S01]  /*bf60*/  ISETP.GE.AND P0, PT, R108, RZ, PT ;  /* 0x000000ff6c00720c */ /* 0x000fe20003f06270 */
[----:B------:R-:W-:Y:S01]  /*bf70*/  IMAD.HI.U32 R31, R3, R30, RZ ;  /* 0x0000001e031f7227 */ /* 0x000fe200078e00ff */
[----:B------:R-:W-:-:S03]  /*bf80*/  ISETP.GE.AND P5, PT, R106, RZ, PT ;  /* 0x000000ff6a00720c */ /* 0x000fc60003fa6270 */
[----:B------:R-:W-:Y:S02]  /*bf90*/  IMAD.MOV R31, RZ, RZ, -R31 ;  /* 0x000000ffff1f7224 */ /* 0x000fe400078e0a1f */
[----:B------:R-:W-:Y:S01]  /*bfa0*/  @!P6 IMAD.IADD R35, R35, 0x1, -R2 ;  /* 0x000000012323e824 */ /* 0x000fe200078e0a02 */
[C---:B------:R-:W-:Y:S01]  /*bfb0*/  ISETP.GT.U32.AND P6, PT, R2.reuse, R36, PT ;  /* 0x000000240200720c */ /* 0x040fe20003fc4070 */
[----:B------:R-:W-:Y:S02]  /*bfc0*/  IMAD R30, R2, R31, R30 ;  /* 0x0000001f021e7224 */ /* 0x000fe400078e021e */
[----:B------:R-:W-:Y:S02]  /*bfd0*/  @!P2 IMAD.IADD R33, R33, 0x1, -R2 ;  /* 0x000000012121a824 */ /* 0x000fe400078e0a02 */
[----:B------:R-:W-:Y:S02]  /*bfe0*/  IMAD.MOV.U32 R42, RZ, RZ, R34 ;  /* 0x000000ffff2a7224 */ /* 0x000fe400078e0022 */
[----:B------:R-:W-:-:S02]  /*bff0*/  @!P1 IMAD.IADD R39, R39, 0x1, -R2 ;  /* 0x0000000127279824 */ /* 0x000fc400078e0a02 */
[----:B------:R-:W-:Y:S01]  /*c000*/  IMAD.MOV.U32 R41, RZ, RZ, R38 ;  /* 0x000000ffff297224 */ /* 0x000fe200078e0026 */
[----:B------:R-:W-:Y:S01]  /*c010*/  IABS R29, R116 ;  /* 0x00000074001d7213 */ /* 0x000fe20000000000 */
[----:B------:R-:W-:Y:S01]  /*c020*/  @!P4 IMAD.MOV R4, RZ, RZ, -R4 ;  /* 0x000000ffff04c224 */ /* 0x000fe200078e0a04 */
[----:B------:R-:W-:Y:S01]  /*c030*/  ISETP.GE.AND P2, PT, R110, RZ, PT ;  /* 0x000000ff6e00720c */ /* 0x000fe20003f46270 */
[----:B------:R-:W-:Y:S01]  /*c040*/  @!P3 IMAD.MOV R42, RZ, RZ, -R42 ;  /* 0x000000ffff2ab224 */ /* 0x000fe200078e0a2a */
[C---:B------:R-:W-:Y:S01]  /*c050*/  ISETP.GT.U32.AND P4, PT, R2.reuse, R30, PT ;  /* 0x0000001e0200720c */ /* 0x040fe20003f84070 */
[----:B------:R-:W-:Y:S01]  /*c060*/  @!P0 IMAD.MOV R41, RZ, RZ, -R41 ;  /* 0x000000ffff298224 */ /* 0x000fe200078e0a29 */
[C---:B------:R-:W-:Y:S01]  /*c070*/  ISETP.GT.U32.AND P3, PT, R2.reuse, R33, PT ;  /* 0x000000210200720c */ /* 0x040fe20003f64070 */
[----:B------:R-:W-:Y:S01]  /*c080*/  IMAD.MOV.U32 R43, RZ, RZ, R32 ;  /* 0x000000ffff2b7224 */ /* 0x000fe200078e0020 */
[----:B------:R-:W-:Y:S01]  /*c090*/  ISETP.GT.U32.AND P0, PT, R2, R39, PT ;  /* 0x000000270200720c */ /* 0x000fe20003f04070 */
[----:B------:R-:W-:Y:S01]  /*c0a0*/  IMAD.HI.U32 R37, R3, R29, RZ ;  /* 0x0000001d03257227 */ /* 0x000fe200078e00ff */
[----:B------:R-:W-:-:S03]  /*c0b0*/  ISETP.GE.AND P1, PT, R111, RZ, PT ;  /* 0x000000ff6f00720c */ /* 0x000fc60003f26270 */
[----:B------:R-:W-:Y:S01]  /*c0c0*/  @!P5 IMAD.MOV R43, RZ, RZ, -R43 ;  /* 0x000000ffff2bd224 */ /* 0x000fe200078e0a2b */
[----:B------:R-:W-:Y:S01]  /*c0d0*/  ISETP.GT.U32.AND P5, PT, R2, R35, PT ;  /* 0x000000230200720c */ /* 0x000fe20003fa4070 */
[----:B------:R-:W-:Y:S02]  /*c0e0*/  IMAD.MOV R37, RZ, RZ, -R37 ;  /* 0x000000ffff257224 */ /* 0x000fe400078e0a25 */
[----:B------:R-:W-:Y:S02]  /*c0f0*/  IMAD.MOV.U32 R32, RZ, RZ, R40 ;  /* 0x000000ffff207224 */ /* 0x000fe400078e0028 */
[----:B------:R-:W-:Y:S01]  /*c100*/  @!P6 IMAD.IADD R36, R36, 0x1, -R2 ;  /* 0x000000012424e824 */ /* 0x000fe200078e0a02 */
[----:B------:R-:W-:Y:S01]  /*c110*/  IABS R31, R117 ;  /* 0x00000075001f7213 */ /* 0x000fe20000000000 */
[----:B------:R-:W-:Y:S01]  /*c120*/  IMAD R29, R2, R37, R29 ;  /* 0x00000025021d7224 */ /* 0x000fe200078e021d */
[----:B------:R-:W-:Y:S01]  /*c130*/  STL [R1+0x50c], R43 ;  /* 0x00050c2b01007387 */ /* 0x000fe20000100800 */
[----:B------:R-:W-:Y:S01]  /*c140*/  @!P2 IMAD.MOV R32, RZ, RZ, -R32 ;  /* 0x000000ffff20a224 */ /* 0x000fe200078e0a20 */
[----:B------:R-:W-:Y:S01]  /*c150*/  ISETP.GE.AND P2, PT, R112, RZ, PT ;  /* 0x000000ff7000720c */ /* 0x000fe20003f46270 */
[----:B------:R-:W-:Y:S01]  /*c160*/  @!P4 IMAD.IADD R30, R30, 0x1, -R2 ;  /* 0x000000011e1ec824 */ /* 0x000fe200078e0a02 */
[----:B------:R-:W-:Y:S01]  /*c170*/  STL [R1+0x500], R42 ;  /* 0x0005002a01007387 */ /* 0x000fe20000100800 */
[----:B------:R-:W-:-:S02]  /*c180*/  IMAD.MOV.U32 R34, RZ, RZ, R36 ;  /* 0x000000ffff227224 */ /* 0x000fc400078e0024 */
[--C-:B------:R-:W-:Y:S01]  /*c190*/  @!P3 IMAD.IADD R33, R33, 0x1, -R2.reuse ;  /* 0x000000012121b824 */ /* 0x100fe200078e0a02 */
[----:B------:R-:W-:Y:S01]  /*c1a0*/  STL [R1+0x4f0], R41 ;  /* 0x0004f02901007387 */ /* 0x000fe20000100800 */
[----:B------:R-:W-:Y:S01]  /*c1b0*/  ISETP.GE.AND P3, PT, R113, RZ, PT ;  /* 0x000000ff7100720c */ /* 0x000fe20003f66270 */
[----:B------:R-:W-:Y:S01]  /*c1c0*/  @!P0 IMAD.IADD R39, R39, 0x1, -R2 ;  /* 0x0000000127278824 */ /* 0x000fe200078e0a02 */
[----:B------:R-:W-:Y:S01]  /*c1d0*/  ISETP.GE.AND P0, PT, R114, RZ, PT ;  /* 0x000000ff7200720c */ /* 0x000fe20003f06270 */
[----:B------:R0:W-:Y:S01]  /*c1e0*/  STL [R1+0x4e0], R4 ;  /* 0x0004e00401007387 */ /* 0x0001e20000100800 */
[----:B------:R-:W-:Y:S01]  /*c1f0*/  @!P1 IMAD.MOV R34, RZ, RZ, -R34 ;  /* 0x000000ffff229224 */ /* 0x000fe200078e0a22 */
[C---:B------:R-:W-:Y:S02]  /*c200*/  ISETP.GT.U32.AND P6, PT, R2.reuse, R29, PT ;  /* 0x0000001d0200720c */ /* 0x040fe40003fc4070 */
[----:B------:R-:W-:Y:S01]  /*c210*/  ISETP.GT.U32.AND P1, PT, R2, R30, PT ;  /* 0x0000001e0200720c */ /* 0x000fe20003f24070 */
[----:B------:R1:W-:Y:S01]  /*c220*/  STL [R1+0x4d0], R32 ;  /* 0x0004d02001007387 */ /* 0x0003e20000100800 */
[----:B------:R-:W-:-:S02]  /*c230*/  @!P5 IMAD.IADD R35, R35, 0x1, -R2 ;  /* 0x000000012323d824 */ /* 0x000fc400078e0a02 */
[----:B0-----:R-:W-:Y:S01]  /*c240*/  IMAD.HI.U32 R4, R3, R31, RZ ;  /* 0x0000001f03047227 */ /* 0x001fe200078e00ff */
[----:B------:R0:W-:Y:S03]  /*c250*/  STL [R1+0x4c4], R34 ;  /* 0x0004c42201007387 */ /* 0x0001e60000100800 */
[----:B-1----:R-:W-:Y:S01]  /*c260*/  IMAD.MOV R32, RZ, RZ, -R4 ;  /* 0x000000ffff207224 */ /* 0x002fe200078e0a04 */
[----:B------:R-:W-:Y:S01]  /*c270*/  IABS R4, R118 ;  /* 0x0000007600047213 */ /* 0x000fe20000000000 */
[----:B------:R-:W-:Y:S01]  /*c280*/  IMAD.MOV.U32 R37, RZ, RZ, R33 ;  /* 0x000000ffff257224 */ /* 0x000fe200078e0021 */
[----:B------:R-:W-:Y:S01]  /*c290*/  ISETP.GE.AND P5, PT, R115, RZ, PT ;  /* 0x000000ff7300720c */ /* 0x000fe20003fa6270 */
[----:B------:R-:W-:Y:S02]  /*c2a0*/  IMAD.MOV.U32 R33, RZ, RZ, R35 ;  /* 0x000000ffff217224 */ /* 0x000fe400078e0023 */
[----:B0-----:R-:W-:-:S02]  /*c2b0*/  IMAD.MOV.U32 R34, RZ, RZ, R39 ;  /* 0x000000ffff227224 */ /* 0x001fc400078e0027 */
[----:B------:R-:W-:Y:S02]  /*c2c0*/  IMAD R31, R2, R32, R31 ;  /* 0x00000020021f7224 */ /* 0x000fe400078e021f */
[----:B------:R-:W-:-:S04]  /*c2d0*/  IMAD.HI.U32 R32, R3, R4, RZ ;  /* 0x0000000403207227 */ /* 0x000fc800078e00ff */
[----:B------:R-:W-:Y:S02]  /*c2e0*/  @!P2 IMAD.MOV R37, RZ, RZ, -R37 ;  /* 0x000000ffff25a224 */ /* 0x000fe400078e0a25 */
[----:B------:R-:W-:Y:S02]  /*c2f0*/  @!P3 IMAD.MOV R34, RZ, RZ, -R34 ;  /* 0x000000ffff22b224 */ /* 0x000fe400078e0a22 */
[----:B------:R-:W-:Y:S01]  /*c300*/  @!P0 IMAD.MOV R33, RZ, RZ, -R33 ;  /* 0x000000ffff218224 */ /* 0x000fe200078e0a21 */
[----:B------:R-:W-:Y:S01]  /*c310*/  STL [R1+0x4b0], R37 ;  /* 0x0004b02501007387 */ /* 0x000fe20000100800 */
[----:B------:R-:W-:Y:S02]  /*c320*/  @!P6 IMAD.IADD R29, R29, 0x1, -R2 ;  /* 0x000000011d1de824 */ /* 0x000fe400078e0a02 */
[----:B------:R-:W-:Y:S02]  /*c330*/  IMAD.MOV R32, RZ, RZ, -R32 ;  /* 0x000000ffff207224 */ /* 0x000fe400078e0a20 */
[----:B------:R-:W-:Y:S01]  /*c340*/  @!P1 IMAD.IADD R30, R30, 0x1, -R2 ;  /* 0x000000011e1e9824 */ /* 0x000fe200078e0a02 */
[C---:B------:R-:W-:Y:S01]  /*c350*/  ISETP.GT.U32.AND P6, PT, R2.reuse, R31, PT ;  /* 0x0000001f0200720c */ /* 0x040fe20003fc4070 */
[----:B------:R-:W-:Y:S01]  /*c360*/  STL [R1+0x4a4], R34 ;  /* 0x0004a42201007387 */ /* 0x000fe20000100800 */
[C---:B------:R-:W-:Y:S01]  /*c370*/  IMAD R4, R2.reuse, R32, R4 ;  /* 0x0000002002047224 */ /* 0x040fe200078e0204 */
[----:B------:R-:W-:-:S02]  /*c380*/  ISETP.GT.U32.AND P2, PT, R2, R29, PT ;  /* 0x0000001d0200720c */ /* 0x000fc40003f44070 */
[----:B------:R0:W-:Y:S02]  /*c390*/  STL [R1+0x468], R33 ;  /* 0x0004682101007387 */ /* 0x0001e40000100800 */
[----:B0-----:R-:W-:-:S04]  /*c3a0*/  IMAD.MOV.U32 R33, RZ, RZ, R30 ;  /* 0x000000ffff217224 */ /* 0x001fc800078e001e */
[----:B------:R-:W-:Y:S01]  /*c3b0*/  @!P5 IMAD.MOV R33, RZ, RZ, -R33 ;  /* 0x000000ffff21d224 */ /* 0x000fe200078e0a21 */
[C---:B------:R-:W-:Y:S01]  /*c3c0*/  ISETP.GT.U32.AND P5, PT, R2.reuse, R4, PT ;  /* 0x000000040200720c */ /* 0x040fe20003fa4070 */
[--C-:B------:R-:W-:Y:S01]  /*c3d0*/  @!P6 IMAD.IADD R31, R31, 0x1, -R2.reuse ;  /* 0x000000011f1fe824 */ /* 0x100fe200078e0a02 */
[----:B------:R-:W-:Y:S02]  /*c3e0*/  IABS R36, R119 ;  /* 0x0000007700247213 */ /* 0x000fe40000000000 */
[----:B------:R-:W-:Y:S02]  /*c3f0*/  @!P2 IMAD.IADD R29, R29, 0x1, -R2 ;  /* 0x000000011d1da824 */ /* 0x000fe400078e0a02 */
[----:B------:R-:W-:Y:S01]  /*c400*/  ISETP.GT.U32.AND P6, PT, R2, R31, PT ;  /* 0x0000001f0200720c */ /* 0x000fe20003fc4070 */
[----:B------:R-:W-:Y:S01]  /*c410*/  IMAD.HI.U32 R30, R3, R36, RZ ;  /* 0x00000024031e7227 */ /* 0x000fe200078e00ff */
[----:B------:R-:W-:Y:S02]  /*c420*/  ISETP.GE.AND P4, PT, R116, RZ, PT ;  /* 0x000000ff7400720c */ /* 0x000fe40003f86270 */
[----:B------:R-:W-:Y:S01]  /*c430*/  IABS R35, R120 ;  /* 0x0000007800237213 */ /* 0x000fe20000000000 */
[----:B------:R-:W-:-:S02]  /*c440*/  IMAD.MOV.U32 R32, RZ, RZ, R29 ;  /* 0x000000ffff207224 */ /* 0x000fc400078e001d */
[----:B------:R-:W-:Y:S02]  /*c450*/  @!P5 IMAD.IADD R4, R4, 0x1, -R2 ;  /* 0x000000010404d824 */ /* 0x000fe400078e0a02 */
[----:B------:R-:W-:-:S03]  /*c460*/  IMAD.MOV R29, RZ, RZ, -R30 ;  /* 0x000000ffff1d7224 */ /* 0x000fc600078e0a1e */
[C---:B------:R-:W-:Y:S01]  /*c470*/  ISETP.GT.U32.AND P5, PT, R2.reuse, R4, PT ;  /* 0x000000040200720c */ /* 0x040fe20003fa4070 */
[C---:B------:R-:W-:Y:S02]  /*c480*/  IMAD R36, R2.reuse, R29, R36 ;  /* 0x0000001d02247224 */ /* 0x040fe400078e0224 */
[----:B------:R-:W-:Y:S01]  /*c490*/  IMAD.HI.U32 R29, R3, R35, RZ ;  /* 0x00000023031d7227 */ /* 0x000fe200078e00ff */
[----:B------:R-:W-:Y:S02]  /*c4a0*/  IABS R34, R121 ;  /* 0x0000007900227213 */ /* 0x000fe40000000000 */
[----:B------:R-:W-:Y:S01]  /*c4b0*/  IABS R30, R122 ;  /* 0x0000007a001e7213 */ /* 0x000fe20000000000 */
[----:B------:R-:W-:Y:S02]  /*c4c0*/  IMAD.MOV R29, RZ, RZ, -R29 ;  /* 0x000000ffff1d7224 */ /* 0x000fe400078e0a1d */
[----:B------:R-:W-:Y:S01]  /*c4d0*/  @!P6 IMAD.IADD R31, R31, 0x1, -R2 ;  /* 0x000000011f1fe824 */ /* 0x000fe200078e0a02 */
[C---:B------:R-:W-:Y:S01]  /*c4e0*/  ISETP.GT.U32.AND P6, PT, R2.reuse, R36, PT ;  /* 0x000000240200720c */ /* 0x040fe20003fc4070 */
[----:B------:R0:W-:Y:S01]  /*c4f0*/  STL [R1+0x3b4], R33 ;  /* 0x0003b42101007387 */ /* 0x0001e20000100800 */
[----:B------:R-:W-:Y:S01]  /*c500*/  @!P4 IMAD.MOV R32, RZ, RZ, -R32 ;  /* 0x000000ffff20c224 */ /* 0x000fe200078e0a20 */
[----:B------:R-:W-:Y:S01]  /*c510*/  ISETP.GE.AND P3, PT, R117, RZ, PT ;  /* 0x000000ff7500720c */ /* 0x000fe20003f66270 */
[----:B------:R-:W-:Y:S01]  /*c520*/  IMAD R35, R2, R29, R35 ;  /* 0x0000001d02237224 */ /* 0x000fe200078e0223 */
[----:B------:R-:W-:Y:S01]  /*c530*/  ISETP.GE.AND P0, PT, R118, RZ, PT ;  /* 0x000000ff7600720c */ /* 0x000fe20003f06270 */
[C---:B------:R-:W-:Y:S01]  /*c540*/  IMAD.HI.U32 R38, R3.reuse, R34, RZ ;  /* 0x0000002203267227 */ /* 0x040fe200078e00ff */
[----:B------:R1:W-:Y:S03]  /*c550*/  STL [R1+0x3b0], R32 ;  /* 0x0003b02001007387 */ /* 0x0003e60000100800 */
[----:B------:R-:W-:Y:S01]  /*c560*/  IMAD.HI.U32 R37, R3, R30, RZ ;  /* 0x0000001e03257227 */ /* 0x000fe200078e00ff */
[----:B0-----:R-:W-:-:S03]  /*c570*/  IABS R33, R123 ;  /* 0x0000007b00217213 */ /* 0x001fc60000000000 */
[----:B------:R-:W-:Y:S01]  /*c580*/  @!P5 IMAD.IADD R4, R4, 0x1, -R2 ;  /* 0x000000010404d824 */ /* 0x000fe200078e0a02 */
[----:B------:R-:W-:Y:S01]  /*c590*/  ISETP.GT.U32.AND P5, PT, R2, R35, PT ;  /* 0x000000230200720c */ /* 0x000fe20003fa4070 */
[----:B------:R-:W-:Y:S02]  /*c5a0*/  IMAD.MOV R38, RZ, RZ, -R38 ;  /* 0x000000ffff267224 */ /* 0x000fe400078e0a26 */
[----:B------:R-:W-:Y:S02]  /*c5b0*/  IMAD.MOV R37, RZ, RZ, -R37 ;  /* 0x000000ffff257224 */ /* 0x000fe400078e0a25 */
[----:B-1----:R-:W-:-:S04]  /*c5c0*/  IMAD.HI.U32 R32, R3, R33, RZ ;  /* 0x0000002103207227 */ /* 0x002fc800078e00ff */
[C---:B------:R-:W-:Y:S02]  /*c5d0*/  IMAD R34, R2.reuse, R38, R34 ;  /* 0x0000002602227224 */ /* 0x040fe400078e0222 */
[----:B------:R-:W-:Y:S02]  /*c5e0*/  IMAD R30, R2, R37, R30 ;  /* 0x00000025021e7224 */ /* 0x000fe400078e021e */
[----:B------:R-:W-:Y:S02]  /*c5f0*/  IMAD.MOV R32, RZ, RZ, -R32 ;  /* 0x000000ffff207224 */ /* 0x000fe400078e0a20 */
[----:B------:R-:W-:Y:S02]  /*c600*/  IMAD.MOV.U32 R40, RZ, RZ, R31 ;  /* 0x000000ffff287224 */ /* 0x000fe400078e001f */
[----:B------:R-:W-:Y:S02]  /*c610*/  IMAD.MOV.U32 R39, RZ, RZ, R4 ;  /* 0x000000ffff277224 */ /* 0x000fe400078e0004 */
[----:B------:R-:W-:Y:S01]  /*c620*/  @!P6 IMAD.IADD R36, R36, 0x1, -R2 ;  /* 0x000000012424e824 */ /* 0x000fe200078e0a02 */
[----:B------:R-:W-:Y:S01]  /*c630*/  IABS R29, R124 ;  /* 0x0000007c001d7213 */ /* 0x000fe20000000000 */
[----:B------:R-:W-:-:S02]  /*c640*/  IMAD R33, R2, R32, R33 ;  /* 0x0000002002217224 */ /* 0x000fc400078e0221 */
[----:B------:R-:W-:Y:S01]  /*c650*/  @!P3 IMAD.MOV R40, RZ, RZ, -R40 ;  /* 0x000000ffff28b224 */ /* 0x000fe200078e0a28 */
[C---:B------:R-:W-:Y:S01]  /*c660*/  ISETP.GT.U32.AND P3, PT, R2.reuse, R34, PT ;  /* 0x000000220200720c */ /* 0x040fe20003f64070 */
[----:B------:R-:W-:Y:S01]  /*c670*/  @!P0 IMAD.MOV R39, RZ, RZ, -R39 ;  /* 0x000000ffff278224 */ /* 0x000fe200078e0a27 */
[C---:B------:R-:W-:Y:S02]  /*c680*/  ISETP.GT.U32.AND P0, PT, R2.reuse, R30, PT ;  /* 0x0000001e0200720c */ /* 0x040fe40003f04070 */
[C---:B------:R-:W-:Y:S01]  /*c690*/  ISETP.GT.U32.AND P6, PT, R2.reuse, R36, PT ;  /* 0x000000240200720c */ /* 0x040fe20003fc4070 */
[----:B------:R-:W-:Y:S01]  /*c6a0*/  @!P5 IMAD.IADD R35, R35, 0x1, -R2 ;  /* 0x000000012323d824 */ /* 0x000fe200078e0a02 */
[----:B------:R-:W-:Y:S01]  /*c6b0*/  ISETP.GT.U32.AND P5, PT, R2, R33, PT ;  /* 0x000000210200720c */ /* 0x000fe20003fa4070 */
[----:B------:R-:W-:-:S04]  /*c6c0*/  IMAD.HI.U32 R31, R3, R29, RZ ;  /* 0x0000001d031f7227 */ /* 0x000fc800078e00ff */
[----:B------:R-:W-:Y:S02]  /*c6d0*/  IMAD.MOV R31, RZ, RZ, -R31 ;  /* 0x000000ffff1f7224 */ /* 0x000fe400078e0a1f */
[--C-:B------:R-:W-:Y:S01]  /*c6e0*/  @!P3 IMAD.IADD R34, R34, 0x1, -R2.reuse ;  /* 0x000000012222b824 */ /* 0x100fe200078e0a02 */
[C---:B------:R-:W-:Y:S01]  /*c6f0*/  ISETP.GT.U32.AND P3, PT, R2.reuse, R35, PT ;  /* 0x000000230200720c */ /* 0x040fe20003f64070 */
[----:B------:R-:W-:Y:S01]  /*c700*/  IMAD R4, R2, R31, R29 ;  /* 0x0000001f02047224 */ /* 0x000fe200078e021d */
[----:B------:R-:W-:Y:S01]  /*c710*/  IABS R31, R125 ;  /* 0x0000007d001f7213 */ /* 0x000fe20000000000 */
[--C-:B------:R-:W-:Y:S02]  /*c720*/  @!P0 IMAD.IADD R30, R30, 0x1, -R2.reuse ;  /* 0x000000011e1e8824 */ /* 0x100fe400078e0a02 */
[--C-:B------:R-:W-:Y:S01]  /*c730*/  @!P6 IMAD.IADD R36, R36, 0x1, -R2.reuse ;  /* 0x000000012424e824 */ /* 0x100fe200078e0a02 */
[----:B------:R-:W-:Y:S01]  /*c740*/  ISETP.GE.AND P1, PT, R119, RZ, PT ;  /* 0x000000ff7700720c */ /* 0x000fe20003f26270 */
[----:B------:R-:W-:Y:S01]  /*c750*/  @!P5 IMAD.IADD R33, R33, 0x1, -R2 ;  /* 0x000000012121d824 */ /* 0x000fe200078e0a02 */
[----:B------:R-:W-:Y:S01]  /*c760*/  ISETP.GT.U32.AND P5, PT, R2, R30, PT ;  /* 0x0000001e0200720c */ /* 0x000fe20003fa4070 */
[----:B------:R-:W-:-:S02]  /*c770*/  IMAD.MOV.U32 R38, RZ, RZ, R36 ;  /* 0x000000ffff267224 */ /* 0x000fc400078e0024 */
[----:B------:R-:W-:Y:S01]  /*c780*/  IMAD.HI.U32 R36, R3, R31, RZ ;  /* 0x0000001f03247227 */ /* 0x000fe200078e00ff */
[----:B------:R-:W-:-:S03]  /*c790*/  ISETP.GT.U32.AND P0, PT, R2, R34, PT ;  /* 0x000000220200720c */ /* 0x000fc60003f04070 */
[----:B------:R-:W-:Y:S01]  /*c7a0*/  IMAD.MOV R36, RZ, RZ, -R36 ;  /* 0x000000ffff247224 */ /* 0x000fe200078e0a24 */
[----:B------:R-:W-:Y:S01]  /*c7b0*/  IABS R37, R130 ;  /* 0x0000008200257213 */ /* 0x000fe20000000000 */
[----:B------:R-:W-:Y:S01]  /*c7c0*/  @!P3 IMAD.IADD R35, R35, 0x1, -R2 ;  /* 0x000000012323b824 */ /* 0x000fe200078e0a02 */
[C---:B------:R-:W-:Y:S01]  /*c7d0*/  ISETP.GT.U32.AND P3, PT, R2.reuse, R4, PT ;  /* 0x000000040200720c */ /* 0x040fe20003f64070 */
[----:B------:R-:W-:Y:S01]  /*c7e0*/  IMAD R31, R2, R36, R31 ;  /* 0x00000024021f7224 */ /* 0x000fe200078e021f */
[----:B------:R-:W-:Y:S01]  /*c7f0*/  STL [R1+0x3ac], R40 ;  /* 0x0003ac2801007387 */ /* 0x000fe20000100800 */
[----:B------:R-:W-:Y:S01]  /*c800*/  @!P1 IMAD.MOV R38, RZ, RZ, -R38 ;  /* 0x000000ffff269224 */ /* 0x000fe200078e0a26 */
[----:B------:R-:W-:Y:S01]  /*c810*/  ISETP.GE.AND P2, PT, R120, RZ, PT ;  /* 0x000000ff7800720c */ /* 0x000fe20003f46270 */
[----:B------:R-:W-:Y:S01]  /*c820*/  @!P5 IMAD.IADD R30, R30, 0x1, -R2 ;  /* 0x000000011e1ed824 */ /* 0x000fe200078e0a02 */
[----:B------:R0:W-:Y:S01]  /*c830*/  STL [R1+0x3a8], R39 ;  /* 0x0003a82701007387 */ /* 0x0001e20000100800 */
[----:B------:R-:W-:-:S02]  /*c840*/  IABS R32, R131 ;  /* 0x0000008300207213 */ /* 0x000fc40000000000 */
[----:B------:R-:W-:Y:S01]  /*c850*/  ISETP.GT.U32.AND P5, PT, R2, R31, PT ;  /* 0x0000001f0200720c */ /* 0x000fe20003fa4070 */
[----:B------:R1:W-:Y:S01]  /*c860*/  STL [R1+0x3a4], R38 ;  /* 0x0003a42601007387 */ /* 0x0003e20000100800 */
[----:B------:R-:W-:Y:S01]  /*c870*/  ISETP.GE.AND P6, PT, R122, RZ, PT ;  /* 0x000000ff7a00720c */ /* 0x000fe20003fc6270 */
[----:B0-----:R-:W-:-:S04]  /*c880*/  IMAD.HI.U32 R39, R3, R37, RZ ;  /* 0x0000002503277227 */ /* 0x001fc800078e00ff */
[----:B-1----:R-:W-:-:S04]  /*c890*/  IMAD.HI.U32 R38, R3, R32, RZ ;  /* 0x0000002003267227 */ /* 0x002fc800078e00ff */
[----:B------:R-:W-:Y:S02]  /*c8a0*/  IMAD.MOV R39, RZ, RZ, -R39 ;  /* 0x000000ffff277224 */ /* 0x000fe400078e0a27 */
[----:B------:R-:W-:Y:S01]  /*c8b0*/  IMAD.MOV.U32 R41, RZ, RZ, R35 ;  /* 0x000000ffff297224 */ /* 0x000fe200078e0023 */
[----:B------:R-:W-:Y:S01]  /*c8c0*/  IABS R35, R134 ;  /* 0x0000008600237213 */ /* 0x000fe20000000000 */
[----:B------:R-:W-:Y:S01]  /*c8d0*/  @!P0 IMAD.IADD R34, R34, 0x1, -R2 ;  /* 0x0000000122228824 */ /* 0x000fe200078e0a02 */
[----:B------:R-:W-:Y:S01]  /*c8e0*/  IABS R29, R132 ;  /* 0x00000084001d7213 */ /* 0x000fe20000000000 */
[----:B------:R-:W-:Y:S02]  /*c8f0*/  IMAD.MOV R38, RZ, RZ, -R38 ;  /* 0x000000ffff267224 */ /* 0x000fe400078e0a26 */
[----:B------:R-:W-:Y:S02]  /*c900*/  @!P3 IMAD.IADD R4, R4, 0x1, -R2 ;  /* 0x000000010404b824 */ /* 0x000fe400078e0a02 */
[C---:B------:R-:W-:Y:S01]  /*c910*/  IMAD R37, R2.reuse, R39, R37 ;  /* 0x0000002702257224 */ /* 0x040fe200078e0225 */
[----:B------:R-:W-:Y:S01]  /*c920*/  ISETP.GT.U32.AND P1, PT, R2, R33, PT ;  /* 0x000000210200720c */ /* 0x000fe20003f24070 */
[----:B------:R-:W-:Y:S01]  /*c930*/  IMAD.MOV.U32 R40, RZ, RZ, R34 ;  /* 0x000000ffff287224 */ /* 0x000fe200078e0022 */
[----:B------:R-:W-:Y:S01]  /*c940*/  ISETP.GE.AND P4, PT, R121, RZ, PT ;  /* 0x000000ff7900720c */ /* 0x000fe20003f86270 */
[----:B------:R-:W-:-:S02]  /*c950*/  IMAD.MOV.U32 R34, RZ, RZ, R35 ;  /* 0x000000ffff227224 */ /* 0x000fc400078e0023 */
[C---:B------:R-:W-:Y:S02]  /*c960*/  IMAD R32, R2.reuse, R38, R32 ;  /* 0x0000002602207224 */ /* 0x040fe400078e0220 */
[----:B------:R-:W-:Y:S01]  /*c970*/  @!P5 IMAD.IADD R31, R31, 0x1, -R2 ;  /* 0x000000011f1fd824 */ /* 0x000fe200078e0a02 */
[C---:B------:R-:W-:Y:S01]  /*c980*/  ISETP.GT.U32.AND P5, PT, R2.reuse, R37, PT ;  /* 0x000000250200720c */ /* 0x040fe20003fa4070 */
[----:B------:R-:W-:Y:S01]  /*c990*/  @!P2 IMAD.MOV R41, RZ, RZ, -R41 ;  /* 0x000000ffff29a224 */ /* 0x000fe200078e0a29 */
[----:B------:R-:W-:Y:S01]  /*c9a0*/  ISETP.GT.U32.AND P2, PT, R2, R4, PT ;  /* 0x000000040200720c */ /* 0x000fe20003f44070 */
[----:B------:R-:W-:Y:S01]  /*c9b0*/  IMAD.MOV.U32 R35, RZ, RZ, R30 ;  /* 0x000000ffff237224 */ /* 0x000fe200078e001e */
[----:B------:R-:W-:Y:S01]  /*c9c0*/  ISETP.GE.AND P0, PT, R123, RZ, PT ;  /* 0x000000ff7b00720c */ /* 0x000fe20003f06270 */
[----:B------:R-:W-:-:S04]  /*c9d0*/  IMAD.HI.U32 R36, R3, R29, RZ ;  /* 0x0000001d03247227 */ /* 0x000fc800078e00ff */
[----:B------:R-:W-:Y:S01]  /*c9e0*/  @!P6 IMAD.MOV R35, RZ, RZ, -R35 ;  /* 0x000000ffff23e224 */ /* 0x000fe200078e0a23 */
[C---:B------:R-:W-:Y:S01]  /*c9f0*/  ISETP.GT.U32.AND P6, PT, R2.reuse, R32, PT ;  /* 0x000000200200720c */ /* 0x040fe20003fc4070 */
[----:B------:R-:W-:Y:S02]  /*ca00*/  IMAD.MOV R36, RZ, RZ, -R36 ;  /* 0x000000ffff247224 */ /* 0x000fe400078e0a24 */
[----:B------:R-:W-:Y:S02]  /*ca10*/  @!P1 IMAD.IADD R33, R33, 0x1, -R2 ;  /* 0x0000000121219824 */ /* 0x000fe400078e0a02 */
[----:B------:R-:W-:Y:S02]  /*ca20*/  IMAD R29, R2, R36, R29 ;  /* 0x00000024021d7224 */ /* 0x000fe400078e021d */
[----:B------:R-:W-:Y:S01]  /*ca30*/  @!P4 IMAD.MOV R40, RZ, RZ, -R40 ;  /* 0x000000ffff28c224 */ /* 0x000fe200078e0a28 */
[----:B------:R-:W-:Y:S01]  /*ca40*/  ISETP.GE.AND P1, PT, R124, RZ, PT ;  /* 0x000000ff7c00720c */ /* 0x000fe20003f26270 */
[--C-:B------:R-:W-:Y:S01]  /*ca50*/  @!P2 IMAD.IADD R4, R4, 0x1, -R2.reuse ;  /* 0x000000010404a824 */ /* 0x100fe200078e0a02 */
[----:B------:R-:W-:Y:S01]  /*ca60*/  IABS R36, R133 ;  /* 0x0000008500247213 */ /* 0x000fe20000000000 */
[--C-:B------:R-:W-:Y:S01]  /*ca70*/  @!P5 IMAD.IADD R37, R37, 0x1, -R2.reuse ;  /* 0x000000012525d824 */ /* 0x100fe200078e0a02 */
[----:B------:R-:W-:Y:S01]  /*ca80*/  ISETP.GT.U32.AND P2, PT, R2, R29, PT ;  /* 0x0000001d0200720c */ /* 0x000fe20003f44070 */
[----:B------:R-:W-:Y:S01]  /*ca90*/  @!P0 IMAD.MOV R33, RZ, RZ, -R33 ;  /* 0x000000ffff218224 */ /* 0x000fe200078e0a21 */
[----:B------:R-:W-:Y:S01]  /*caa0*/  STL [R1+0x3a0], R41 ;  /* 0x0003a02901007387 */ /* 0x000fe20000100800 */
[----:B------:R-:W-:Y:S01]  /*cab0*/  @!P6 IMAD.IADD R32, R32, 0x1, -R2 ;  /* 0x000000012020e824 */ /* 0x000fe200078e0a02 */
[----:B------:R-:W-:-:S02]  /*cac0*/  ISETP.GT.U32.AND P6, PT, R2, R37, PT ;  /* 0x000000250200720c */ /* 0x000fc40003fc4070 */
[----:B------:R-:W-:Y:S01]  /*cad0*/  STL [R1+0x39c], R40 ;  /* 0x00039c2801007387 */ /* 0x000fe20000100800 */
[----:B------:R-:W-:-:S03]  /*cae0*/  IMAD.HI.U32 R30, R3, R36, RZ ;  /* 0x00000024031e7227 */ /* 0x000fc600078e00ff */
[----:B------:R0:W-:Y:S04]  /*caf0*/  STL [R1+0x398], R35 ;  /* 0x0003982301007387 */ /* 0x0001e80000100800 */
[----:B------:R1:W-:Y:S01]  /*cb00*/  STL [R1+0x394], R33 ;  /* 0x0003942101007387 */ /* 0x0003e20000100800 */
[----:B------:R-:W-:Y:S01]  /*cb10*/  ISETP.GT.U32.AND P4, PT, R2, R31, PT ;  /* 0x0000001f0200720c */ /* 0x000fe20003f84070 */
[----:B------:R-:W-:Y:S02]  /*cb20*/  IMAD.MOV R30, RZ, RZ, -R30 ;  /* 0x000000ffff1e7224 */ /* 0x000fe400078e0a1e */
[----:B0-----:R-:W-:Y:S02]  /*cb30*/  IMAD.MOV.U32 R35, RZ, RZ, R4 ;  /* 0x000000ffff237224 */ /* 0x001fe400078e0004 */
[----:B-1----:R-:W-:Y:S01]  /*cb40*/  IMAD.HI.U32 R33, R3, R34, RZ ;  /* 0x0000002203217227 */ /* 0x002fe200078e00ff */
[----:B------:R-:W-:-:S03]  /*cb50*/  IABS R4, R135 ;  /* 0x0000008700047213 */ /* 0x000fc60000000000 */
[----:B------:R-:W-:Y:S01]  /*cb60*/  IMAD.MOV R33, RZ, RZ, -R33 ;  /* 0x000000ffff217224 */ /* 0x000fe200078e0a21 */
[----:B------:R-:W-:Y:S01]  /*cb70*/  ISETP.GE.AND P3, PT, R125, RZ, PT ;  /* 0x000000ff7d00720c */ /* 0x000fe20003f66270 */
[C---:B------:R-:W-:Y:S02]  /*cb80*/  IMAD R36, R2.reuse, R30, R36 ;  /* 0x0000001e02247224 */ /* 0x040fe400078e0224 */
[----:B------:R-:W-:Y:S01]  /*cb90*/  @!P2 IMAD.IADD R29, R29, 0x1, -R2 ;  /* 0x000000011d1da824 */ /* 0x000fe200078e0a02 */
[C---:B------:R-:W-:Y:S01]  /*cba0*/  ISETP.GT.U32.AND P2, PT, R2.reuse, R32, PT ;  /* 0x000000200200720c */ /* 0x040fe20003f44070 */
[----:B------:R-:W-:Y:S02]  /*cbb0*/  @!P1 IMAD.MOV R35, RZ, RZ, -R35 ;  /* 0x000000ffff239224 */ /* 0x000fe400078e0a23 */
[C---:B------:R-:W-:Y:S02]  /*cbc0*/  IMAD R33, R2.reuse, R33, R34 ;  /* 0x0000002102217224 */ /* 0x040fe400078e0222 */
[----:B------:R-:W-:Y:S01]  /*cbd0*/  IMAD.MOV.U32 R34, RZ, RZ, R4 ;  /* 0x000000ffff227224 */ /* 0x000fe200078e0004 */
[----:B------:R0:W-:Y:S01]  /*cbe0*/  STL [R1+0x390], R35 ;  /* 0x0003902301007387 */ /* 0x0001e20000100800 */
[----:B------:R-:W-:Y:S01]  /*cbf0*/  @!P6 IMAD.IADD R37, R37, 0x1, -R2 ;  /* 0x000000012525e824 */ /* 0x000fe200078e0a02 */
[C---:B------:R-:W-:Y:S01]  /*cc00*/  ISETP.GT.U32.AND P6, PT, R2.reuse, R36, PT ;  /* 0x000000240200720c */ /* 0x040fe20003fc4070 */
[----:B------:R-:W-:Y:S01]  /*cc10*/  IMAD.HI.U32 R38, R3, R34, RZ ;  /* 0x0000002203267227 */ /* 0x000fe200078e00ff */
[----:B------:R-:W-:-:S02]  /*cc20*/  ISETP.GT.U32.AND P1, PT, R2, R29, PT ;  /* 0x0000001d0200720c */ /* 0x000fc40003f24070 */
[----:B------:R-:W-:Y:S01]  /*cc30*/  IABS R30, R137 ;  /* 0x00000089001e7213 */ /* 0x000fe20000000000 */
[----:B------:R-:W-:Y:S01]  /*cc40*/  @!P4 IMAD.IADD R31, R31, 0x1, -R2 ;  /* 0x000000011f1fc824 */ /* 0x000fe200078e0a02 */
[----:B0-----:R-:W-:Y:S01]  /*cc50*/  IABS R35, R136 ;  /* 0x0000008800237213 */ /* 0x001fe20000000000 */
[----:B------:R-:W-:Y:S01]  /*cc60*/  IMAD.MOV R38, RZ, RZ, -R38 ;  /* 0x000000ffff267224 */ /* 0x000fe200078e0a26 */
[----:B------:R-:W-:Y:S01]  /*cc70*/  ISETP.GE.AND P4, PT, R131, RZ, PT ;  /* 0x000000ff8300720c */ /* 0x000fe20003f86270 */
[----:B------:R-:W-:Y:S02]  /*cc80*/  @!P3 IMAD.MOV R31, RZ, RZ, -R31 ;  /* 0x000000ffff1fb224 */ /* 0x000fe400078e0a1f */
[----:B------:R-:W-:Y:S01]  /*cc90*/  IMAD.HI.U32 R40, R3, R35, RZ ;  /* 0x0000002303287227 */ /* 0x000fe200078e00ff */
[----:B------:R-:W-:-:S03]  /*cca0*/  ISETP.GE.AND P5, PT, R132, RZ, PT ;  /* 0x000000ff8400720c */ /* 0x000fc60003fa6270 */
[----:B------:R-:W-:Y:S01]  /*ccb0*/  @!P2 IMAD.IADD R32, R32, 0x1, -R2 ;  /* 0x000000012020a824 */ /* 0x000fe200078e0a02 */
[C---:B------:R-:W-:Y:S01]  /*ccc0*/  ISETP.GT.U32.AND P2, PT, R2.reuse, R33, PT ;  /* 0x000000210200720c */ /* 0x040fe20003f44070 */
[----:B------:R-:W-:Y:S02]  /*ccd0*/  IMAD R34, R2, R38, R34 ;  /* 0x0000002602227224 */ /* 0x000fe400078e0222 */
[----:B------:R-:W-:Y:S01]  /*cce0*/  IMAD.HI.U32 R39, R3, R30, RZ ;  /* 0x0000001e03277227 */ /* 0x000fe200078e00ff */
[----:B------:R-:W-:-:S03]  /*ccf0*/  ISETP.GE.AND P0, PT, R130, RZ, PT ;  /* 0x000000ff8200720c */ /* 0x000fc60003f06270 */
[----:B------:R-:W-:Y:S01]  /*cd00*/  IMAD.MOV R40, RZ, RZ, -R40 ;  /* 0x000000ffff287224 */ /* 0x000fe200078e0a28 */
[----:B------:R0:W-:Y:S01]  /*cd10*/  STL [R1+0x38c], R31 ;  /* 0x00038c1f01007387 */ /* 0x0001e20000100800 */
[--C-:B------:R-:W-:Y:S01]  /*cd20*/  @!P6 IMAD.IADD R36, R36, 0x1, -R2.reuse ;  /* 0x000000012424e824 */ /* 0x100fe200078e0a02 */
[C---:B------:R-:W-:Y:S01]  /*cd30*/  ISETP.GT.U32.AND P6, PT, R2.reuse, R34, PT ;  /* 0x000000220200720c */ /* 0x040fe20003fc4070 */
[----:B------:R-:W-:Y:S02]  /*cd40*/  @!P1 IMAD.IADD R29, R29, 0x1, -R2 ;  /* 0x000000011d1d9824 */ /* 0x000fe400078e0a02 */
[----:B------:R-:W-:Y:S02]  /*cd50*/  IMAD.MOV R39, RZ, RZ, -R39 ;  /* 0x000000ffff277224 */ /* 0x000fe400078e0a27 */
[----:B------:R-:W-:Y:S02]  /*cd60*/  IMAD R35, R2, R40, R35 ;  /* 0x0000002802237224 */ /* 0x000fe400078e0223 */
[----:B0-----:R-:W-:-:S02]  /*cd70*/  IMAD.MOV.U32 R31, RZ, RZ, R32 ;  /* 0x000000ffff1f7224 */ /* 0x001fc400078e0020 */
[----:B------:R-:W-:Y:S01]  /*cd80*/  IMAD.MOV.U32 R41, RZ, RZ, R37 ;  /* 0x000000ffff297224 */ /* 0x000fe200078e0025 */
[----:B------:R-:W-:Y:S01]  /*cd90*/  IABS R4, R138 ;  /* 0x0000008a00047213 */ /* 0x000fe20000000000 */
[C---:B------:R-:W-:Y:S02]  /*cda0*/  IMAD R30, R2.reuse, R39, R30 ;  /* 0x00000027021e7224 */ /* 0x040fe400078e021e */
[----:B------:R-:W-:Y:S02]  /*cdb0*/  IMAD.MOV.U32 R37, RZ, RZ, R29 ;  /* 0x000000ffff257224 */ /* 0x000fe400078e001d */
[----:B------:R-:W-:Y:S01]  /*cdc0*/  @!P4 IMAD.MOV R31, RZ, RZ, -R31 ;  /* 0x000000ffff1fc224 */ /* 0x000fe200078e0a1f */
[C---:B------:R-:W-:Y:S01]  /*cdd0*/  ISETP.GT.U32.AND P4, PT, R2.reuse, R35, PT ;  /* 0x000000230200720c */ /* 0x040fe20003f84070 */
[----:B------:R-:W-:Y:S01]  /*cde0*/  @!P5 IMAD.MOV R37, RZ, RZ, -R37 ;  /* 0x000000ffff25d224 */ /* 0x000fe200078e0a25 */
[C---:B------:R-:W-:Y:S01]  /*cdf0*/  ISETP.GT.U32.AND P5, PT, R2.reuse, R30, PT ;  /* 0x0000001e0200720c */ /* 0x040fe20003fa4070 */
[----:B------:R-:W-:Y:S01]  /*ce00*/  @!P2 IMAD.IADD R33, R33, 0x1, -R2 ;  /* 0x000000012121a824 */ /* 0x000fe200078e0a02 */
[----:B------:R-:W-:Y:S01]  /*ce10*/  ISETP.GT.U32.AND P3, PT, R2, R36, PT ;  /* 0x000000240200720c */ /* 0x000fe20003f64070 */
[----:B------:R-:W-:Y:S01]  /*ce20*/  IMAD.HI.U32 R38, R3, R4, RZ ;  /* 0x0000000403267227 */ /* 0x000fe200078e00ff */
[----:B------:R-:W-:-:S03]  /*ce30*/  IABS R39, R139 ;  /* 0x0000008b00277213 */ /* 0x000fc60000000000 */
[----:B------:R-:W-:Y:S02]  /*ce40*/  @!P0 IMAD.MOV R41, RZ, RZ, -R41 ;  /* 0x000000ffff298224 */ /* 0x000fe400078e0a29 */
[----:B------:R-:W-:Y:S01]  /*ce50*/  @!P6 IMAD.IADD R34, R34, 0x1, -R2 ;  /* 0x000000012222e824 */ /* 0x000fe200078e0a02 */
[----:B------:R-:W-:Y:S01]  /*ce60*/  ISETP.GT.U32.AND P6, PT, R2, R33, PT ;  /* 0x000000210200720c */ /* 0x000fe20003fc4070 */
[----:B------:R-:W-:Y:S01]  /*ce70*/  IMAD.MOV R38, RZ, RZ, -R38 ;  /* 0x000000ffff267224 */ /* 0x000fe200078e0a26 */
[----:B------:R-:W-:Y:S01]  /*ce80*/  STL [R1+0x388], R41 ;  /* 0x0003882901007387 */ /* 0x000fe20000100800 */
[----:B------:R-:W-:Y:S01]  /*ce90*/  ISETP.GE.AND P2, PT, R134, RZ, PT ;  /* 0x000000ff8600720c */ /* 0x000fe20003f46270 */
[----:B------:R-:W-:Y:S01]  /*cea0*/  @!P4 IMAD.IADD R35, R35, 0x1, -R2 ;  /* 0x000000012323c824 */ /* 0x000fe200078e0a02 */
[----:B------:R-:W-:Y:S01]  /*ceb0*/  ISETP.GE.AND P1, PT, R133, RZ, PT ;  /* 0x000000ff8500720c */ /* 0x000fe20003f26270 */
[----:B------:R-:W-:Y:S01]  /*cec0*/  IMAD R4, R2, R38, R4 ;  /* 0x0000002602047224 */ /* 0x000fe200078e0204 */
[----:B------:R0:W-:Y:S01]  /*ced0*/  STL [R1+0x384], R31 ;  /* 0x0003841f01007387 */ /* 0x0001e20000100800 */
[----:B------:R-:W-:Y:S01]  /*cee0*/  IABS R38, R140 ;  /* 0x0000008c00267213 */ /* 0x000fe20000000000 */
[--C-:B------:R-:W-:Y:S01]  /*cef0*/  @!P5 IMAD.IADD R30, R30, 0x1, -R2.reuse ;  /* 0x000000011e1ed824 */ /* 0x100fe200078e0a02 */
[----:B------:R-:W-:Y:S01]  /*cf00*/  ISETP.GT.U32.AND P0, PT, R2, R34, PT ;  /* 0x000000220200720c */ /* 0x000fe20003f04070 */
[----:B------:R-:W-:Y:S01]  /*cf10*/  @!P3 IMAD.IADD R36, R36, 0x1, -R2 ;  /* 0x000000012424b824 */ /* 0x000fe200078e0a02 */
[----:B------:R-:W-:Y:S01]  /*cf20*/  ISETP.GT.U32.AND P5, PT, R2, R35, PT ;  /* 0x000000230200720c */ /* 0x000fe20003fa4070 */
[----:B0-----:R-:W-:-:S04]  /*cf30*/  IMAD.HI.U32 R31, R3, R39, RZ ;  /* 0x00000027031f7227 */ /* 0x001fc800078e00ff */
[----:B------:R-:W-:Y:S02]  /*cf40*/  IMAD.MOV R31, RZ, RZ, -R31 ;  /* 0x000000ffff1f7224 */ /* 0x000fe400078e0a1f */
[----:B------:R-:W-:-:S04]  /*cf50*/  IMAD.HI.U32 R29, R3, R38, RZ ;  /* 0x00000026031d7227 */ /* 0x000fc800078e00ff */
[----:B------:R-:W-:Y:S02]  /*cf60*/  @!P6 IMAD.IADD R33, R33, 0x1, -R2 ;  /* 0x000000012121e824 */ /* 0x000fe400078e0a02 */
[C---:B------:R-:W-:Y:S02]  /*cf70*/  IMAD R31, R2.reuse, R31, R39 ;  /* 0x0000001f021f7224 */ /* 0x040fe400078e0227 */
[----:B------:R-:W-:Y:S02]  /*cf80*/  IMAD.MOV R29, RZ, RZ, -R29 ;  /* 0x000000ffff1d7224 */ /* 0x000fe400078e0a1d */
[----:B------:R-:W-:Y:S01]  /*cf90*/  IMAD.MOV.U32 R32, RZ, RZ, R36 ;  /* 0x000000ffff207224 */ /* 0x000fe200078e0024 */
[C---:B------:R-:W-:Y:S01]  /*cfa0*/  ISETP.GT.U32.AND P3, PT, R2.reuse, R4, PT ;  /* 0x000000040200720c */ /* 0x040fe20003f64070 */
[----:B------:R-:W-:Y:S01]  /*cfb0*/  @!P2 IMAD.MOV R33, RZ, RZ, -R33 ;  /* 0x000000ffff21a224 */ /* 0x000fe200078e0a21 */
[----:B------:R-:W-:Y:S01]  /*cfc0*/  ISETP.GE.AND P6, PT, R135, RZ, PT ;  /* 0x000000ff8700720c */ /* 0x000fe20003fc6270 */
[C---:B------:R-:W-:Y:S01]  /*cfd0*/  IMAD R29, R2.reuse, R29, R38 ;  /* 0x0000001d021d7224 */ /* 0x040fe200078e0226 */
[C---:B------:R-:W-:Y:S01]  /*cfe0*/  ISETP.GT.U32.AND P2, PT, R2.reuse, R31, PT ;  /* 0x0000001f0200720c */ /* 0x040fe20003f44070 */
[----:B------:R-:W-:Y:S01]  /*cff0*/  @!P1 IMAD.MOV R32, RZ, RZ, -R32 ;  /* 0x000000ffff209224 */ /* 0x000fe200078e0a20 */
[----:B------:R-:W-:Y:S01]  /*d000*/  ISETP.GT.U32.AND P1, PT, R2, R30, PT ;  /* 0x0000001e0200720c */ /* 0x000fe20003f24070 */
[--C-:B------:R-:W-:Y:S01]  /*d010*/  @!P0 IMAD.IADD R34, R34, 0x1, -R2.reuse ;  /* 0x0000000122228824 */ /* 0x100fe200078e0a02 */
[----:B------:R-:W-:Y:S01]  /*d020*/  STL [R1+0x380], R37 ;  /* 0x0003802501007387 */ /* 0x000fe20000100800 */
[----:B------:R-:W-:Y:S01]  /*d030*/  ISETP.GE.AND P0, PT, R136, RZ, PT ;  /* 0x000000ff8800720c */ /* 0x000fe20003f06270 */
[--C-:B------:R-:W-:Y:S01]  /*d040*/  @!P5 IMAD.IADD R35, R35, 0x1, -R2.reuse ;  /* 0x000000012323d824 */ /* 0x100fe200078e0a02 */
[----:B------:R-:W-:Y:S01]  /*d050*/  ISETP.GT.U32.AND P5, PT, R2, R29, PT ;  /* 0x0000001d0200720c */ /* 0x000fe20003fa4070 */
[----:B------:R0:W-:Y:S01]  /*d060*/  STL [R1+0x37c], R32 ;  /* 0x00037c2001007387 */ /* 0x0001e20000100800 */
[----:B------:R-:W-:Y:S01]  /*d070*/  ISETP.GE.AND P4, PT, R137, RZ, PT ;  /* 0x000000ff8900720c */ /* 0x000fe20003f86270 */
[----:B------:R-:W-:-:S02]  /*d080*/  @!P3 IMAD.IADD R4, R4, 0x1, -R2 ;  /* 0x000000010404b824 */ /* 0x000fc400078e0a02 */
[----:B------:R1:W-:Y:S01]  /*d090*/  STL [R1+0x378], R33 ;  /* 0x0003782101007387 */ /* 0x0003e20000100800 */
[----:B0-----:R-:W-:Y:S01]  /*d0a0*/  IABS R32, R141 ;  /* 0x0000008d00207213 */ /* 0x001fe20000000000 */
[----:B------:R-:W-:Y:S02]  /*d0b0*/  @!P6 IMAD.MOV R34, RZ, RZ, -R34 ;  /* 0x000000ffff22e224 */ /* 0x000fe400078e0a22 */
[----:B------:R-:W-:Y:S02]  /*d0c0*/  @!P2 IMAD.IADD R31, R31, 0x1, -R2 ;  /* 0x000000011f1fa824 */ /* 0x000fe400078e0a02 */
[----:B-1----:R-:W-:-:S04]  /*d0d0*/  IMAD.HI.U32 R33, R3, R32, RZ ;  /* 0x0000002003217227 */ /* 0x002fc800078e00ff */
[----:B------:R-:W-:Y:S02]  /*d0e0*/  IMAD.MOV.U32 R37, RZ, RZ, R35 ;  /* 0x000000ffff257224 */ /* 0x000fe400078e0023 */
[--C-:B------:R-:W-:Y:S02]  /*d0f0*/  @!P1 IMAD.IADD R30, R30, 0x1, -R2.reuse ;  /* 0x000000011e1e9824 */ /* 0x100fe400078e0a02 */
[----:B------:R-:W-:Y:S01]  /*d100*/  IMAD.MOV R36, RZ, RZ, -R33 ;  /* 0x000000ffff247224 */ /* 0x000fe200078e0a21 */
[C---:B------:R-:W-:Y:S01]  /*d110*/  ISETP.GT.U32.AND P3, PT, R2.reuse, R4, PT ;  /* 0x000000040200720c */ /* 0x040fe20003f64070 */
[----:B------:R0:W-:Y:S01]  /*d120*/  STL [R1+0x374], R34 ;  /* 0x0003742201007387 */ /* 0x0001e20000100800 */
[----:B------:R-:W-:Y:S01]  /*d130*/  @!P0 IMAD.MOV R37, RZ, RZ, -R37 ;  /* 0x000000ffff258224 */ /* 0x000fe200078e0a25 */
[C---:B------:R-:W-:Y:S01]  /*d140*/  ISETP.GT.U32.AND P0, PT, R2.reuse, R31, PT ;  /* 0x0000001f0200720c */ /* 0x040fe20003f04070 */
[----:B------:R-:W-:Y:S02]  /*d150*/  @!P5 IMAD.IADD R29, R29, 0x1, -R2 ;  /* 0x000000011d1dd824 */ /* 0x000fe400078e0a02 */
[----:B------:R-:W-:-:S02]  /*d160*/  IMAD R32, R2, R36, R32 ;  /* 0x0000002402207224 */ /* 0x000fc400078e0220 */
[----:B------:R-:W-:Y:S01]  /*d170*/  IMAD.MOV.U32 R35, RZ, RZ, R30 ;  /* 0x000000ffff237224 */ /* 0x000fe200078e001e */
[----:B0-----:R-:W-:-:S03]  /*d180*/  IABS R34, R142 ;  /* 0x0000008e00227213 */ /* 0x001fc60000000000 */
[----:B------:R-:W-:Y:S01]  /*d190*/  @!P4 IMAD.MOV R35, RZ, RZ, -R35 ;  /* 0x000000ffff23c224 */ /* 0x000fe200078e0a23 */
[C---:B------:R-:W-:Y:S02]  /*d1a0*/  ISETP.GT.U32.AND P5, PT, R2.reuse, R29, PT ;  /* 0x0000001d0200720c */ /* 0x040fe40003fa4070 */
[----:B------:R-:W-:Y:S01]  /*d1b0*/  ISETP.GT.U32.AND P4, PT, R2, R32, PT ;  /* 0x000000200200720c */ /* 0x000fe20003f84070 */
[----:B------:R-:W-:Y:S01]  /*d1c0*/  IMAD.MOV.U32 R33, RZ, RZ, R34 ;  /* 0x000000ffff217224 */ /* 0x000fe200078e0022 */
[----:B------:R-:W-:Y:S02]  /*d1d0*/  ISETP.GE.AND P6, PT, R138, RZ, PT ;  /* 0x000000ff8a00720c */ /* 0x000fe40003fc6270 */
[----:B------:R-:W-:Y:S01]  /*d1e0*/  IABS R30, R143 ;  /* 0x0000008f001e7213 */ /* 0x000fe20000000000 */
[----:B------:R-:W-:Y:S01]  /*d1f0*/  IMAD.HI.U32 R34, R3, R33, RZ ;  /* 0x0000002103227227 */ /* 0x000fe200078e00ff */
[----:B------:R-:W-:Y:S01]  /*d200*/  ISETP.GE.AND P1, PT, R139, RZ, PT ;  /* 0x000000ff8b00720c */ /* 0x000fe20003f26270 */
[----:B------:R-:W-:Y:S02]  /*d210*/  STL [R1+0x370], R37 ;  /* 0x0003702501007387 */ /* 0x000fe40000100800 */
[----:B------:R-:W-:Y:S01]  /*d220*/  @!P3 IMAD.IADD R4, R4, 0x1, -R2 ;  /* 0x000000010404b824 */ /* 0x000fe200078e0a02 */
[----:B------:R-:W-:Y:S01]  /*d230*/  ISETP.GE.AND P3, PT, R140, RZ, PT ;  /* 0x000000ff8c00720c */ /* 0x000fe20003f66270 */
[----:B------:R-:W-:Y:S01]  /*d240*/  IMAD.MOV R34, RZ, RZ, -R34 ;  /* 0x000000ffff227224 */ /* 0x000fe200078e0a22 */
[----:B------:R0:W-:Y:S01]  /*d250*/  STL [R1+0x36c], R35 ;  /* 0x00036c2301007387 */ /* 0x0001e20000100800 */
[----:B------:R-:W-:-:S02]  /*d260*/  @!P0 IMAD.IADD R31, R31, 0x1, -R2 ;  /* 0x000000011f1f8824 */ /* 0x000fc400078e0a02 */
[----:B------:R-:W-:Y:S02]  /*d270*/  IMAD R33, R2, R34, R33 ;  /* 0x0000002202217224 */ /* 0x000fe400078e0221 */
[----:B------:R-:W-:Y:S02]  /*d280*/  IMAD.MOV.U32 R36, RZ, RZ, R31 ;  /* 0x000000ffff247224 */ /* 0x000fe400078e001f */
[----:B0-----:R-:W-:-:S04]  /*d290*/  IMAD.HI.U32 R35, R3, R30, RZ ;  /* 0x0000001e03237227 */ /* 0x001fc800078e00ff */
[--C-:B------:R-:W-:Y:S02]  /*d2a0*/  @!P5 IMAD.IADD R29, R29, 0x1, -R2.reuse ;  /* 0x000000011d1dd824 */ /* 0x100fe400078e0a02 */
[----:B------:R-:W-:Y:S02]  /*d2b0*/  IMAD.MOV R31, RZ, RZ, -R35 ;  /* 0x000000ffff1f7224 */ /* 0x000fe400078e0a23 */
[----:B------:R-:W-:Y:S01]  /*d2c0*/  @!P4 IMAD.IADD R32, R32, 0x1, -R2 ;  /* 0x000000012020c824 */ /* 0x000fe200078e0a02 */
[C---:B------:R-:W-:Y:S01]  /*d2d0*/  ISETP.GT.U32.AND P5, PT, R2.reuse, R33, PT ;  /* 0x000000210200720c */ /* 0x040fe20003fa4070 */
[----:B------:R-:W-:Y:S02]  /*d2e0*/  @!P6 IMAD.MOV R4, RZ, RZ, -R4 ;  /* 0x000000ffff04e224 */ /* 0x000fe400078e0a04 */
[----:B------:R-:W-:Y:S02]  /*d2f0*/  IMAD R30, R2, R31, R30 ;  /* 0x0000001f021e7224 */ /* 0x000fe400078e021e */
[----:B------:R-:W-:-:S02]  /*d300*/  IMAD.MOV.U32 R35, RZ, RZ, R29 ;  /* 0x000000ffff237224 */ /* 0x000fc400078e001d */
[----:B------:R-:W-:Y:S01]  /*d310*/  @!P1 IMAD.MOV R36, RZ, RZ, -R36 ;  /* 0x000000ffff249224 */ /* 0x000fe200078e0a24 */
[C---:B------:R-:W-:Y:S01]  /*d320*/  ISETP.GT.U32.AND P1, PT, R2.reuse, R32, PT ;  /* 0x000000200200720c */ /* 0x040fe20003f24070 */
[----:B------:R-:W-:Y:S01]  /*d330*/  @!P3 IMAD.MOV R35, RZ, RZ, -R35 ;  /* 0x000000ffff23b224 */ /* 0x000fe200078e0a23 */
[----:B------:R0:W-:Y:S01]  /*d340*/  STL [R1+0x368], R4 ;  /* 0x0003680401007387 */ /* 0x0001e20000100800 */
[----:B------:R-:W-:Y:S02]  /*d350*/  ISETP.GT.U32.AND P3, PT, R2, R30, PT ;  /* 0x0000001e0200720c */ /* 0x000fe40003f64070 */
[----:B------:R-:W-:Y:S02]  /*d360*/  ISETP.GE.AND P2, PT, R141, RZ, PT ;  /* 0x000000ff8d00720c */ /* 0x000fe40003f46270 */
[----:B0-----:R-:W-:Y:S01]  /*d370*/  IABS R4, R145 ;  /* 0x0000009100047213 */ /* 0x001fe20000000000 */
[----:B------:R-:W-:-:S04]  /*d380*/  @!P5 IMAD.IADD R33, R33, 0x1, -R2 ;  /* 0x000000012121d824 */ /* 0x000fc800078e0a02 */
[----:B------:R-:W-:Y:S01]  /*d390*/  IMAD.HI.U32 R29, R3, R4, RZ ;  /* 0x00000004031d7227 */ /* 0x000fe200078e00ff */
[----:B------:R-:W-:-:S03]  /*d3a0*/  IABS R34, R144 ;  /* 0x0000009000227213 */ /* 0x000fc60000000000 */
[----:B------:R-:W-:Y:S02]  /*d3b0*/  IMAD.MOV R29, RZ, RZ, -R29 ;  /* 0x000000ffff1d7224 */ /* 0x000fe400078e0a1d */
[--C-:B------:R-:W-:Y:S01]  /*d3c0*/  @!P1 IMAD.IADD R32, R32, 0x1, -R2.reuse ;  /* 0x0000000120209824 */ /* 0x100fe200078e0a02 */
[----:B------:R0:W-:Y:S01]  /*d3d0*/  STL [R1+0x364], R36 ;  /* 0x0003642401007387 */ /* 0x0001e20000100800 */
[----:B------:R-:W-:Y:S01]  /*d3e0*/  ISETP.GT.U32.AND P5, PT, R2, R33, PT ;  /* 0x000000210200720c */ /* 0x000fe20003fa4070 */
[----:B------:R-:W-:Y:S02]  /*d3f0*/  @!P3 IMAD.IADD R30, R30, 0x1, -R2 ;  /* 0x000000011e1eb824 */ /* 0x000fe400078e0a02 */
[----:B------:R1:W-:Y:S01]  /*d400*/  STL [R1+0x360], R35 ;  /* 0x0003602301007387 */ /* 0x0003e20000100800 */
[C---:B------:R-:W-:Y:S02]  /*d410*/  IMAD R4, R2.reuse, R29, R4 ;  /* 0x0000001d02047224 */ /* 0x040fe400078e0204 */
[----:B------:R-:W-:Y:S01]  /*d420*/  IMAD.MOV.U32 R38, RZ, RZ, R32 ;  /* 0x000000ffff267224 */ /* 0x000fe200078e0020 */
[----:B------:R-:W-:Y:S01]  /*d430*/  ISETP.GT.U32.AND P3, PT, R2, R30, PT ;  /* 0x0000001e0200720c */ /* 0x000fe20003f64070 */
[----:B0-----:R-:W-:Y:S01]  /*d440*/  IMAD.HI.U32 R36, R3, R34, RZ ;  /* 0x0000002203247227 */ /* 0x001fe200078e00ff */
[----:B-1----:R-:W-:-:S03]  /*d450*/  IABS R35, R146 ;  /* 0x0000009200237213 */ /* 0x002fc60000000000 */
[----:B------:R-:W-:Y:S01]  /*d460*/  @!P2 IMAD.MOV R38, RZ, RZ, -R38 ;  /* 0x000000ffff26a224 */ /* 0x000fe200078e0a26 */
[C---:B------:R-:W-:Y:S01]  /*d470*/  ISETP.GT.U32.AND P2, PT, R2.reuse, R4, PT ;  /* 0x000000040200720c */ /* 0x040fe20003f44070 */
[----:B------:R-:W-:Y:S02]  /*d480*/  IMAD.MOV R36, RZ, RZ, -R36 ;  /* 0x000000ffff247224 */ /* 0x000fe400078e0a24 */
[----:B------:R-:W-:Y:S01]  /*d490*/  IMAD.MOV.U32 R29, RZ, RZ, R35 ;  /* 0x000000ffff1d7224 */ /* 0x000fe200078e0023 */
[----:B------:R-:W-:Y:S01]  /*d4a0*/  IABS R31, R147 ;  /* 0x00000093001f7213 */ /* 0x000fe20000000000 */
[----:B------:R-:W-:Y:S02]  /*d4b0*/  IMAD R34, R2, R36, R34 ;  /* 0x0000002402227224 */ /* 0x000fe400078e0222 */
[----:B------:R-:W-:Y:S01]  /*d4c0*/  IMAD.HI.U32 R35, R3, R29, RZ ;  /* 0x0000001d03237227 */ /* 0x000fe200078e00ff */
[----:B------:R-:W-:-:S03]  /*d4d0*/  ISETP.GE.AND P0, PT, R143, RZ, PT ;  /* 0x000000ff8f00720c */ /* 0x000fc60003f06270 */
[----:B------:R-:W-:Y:S02]  /*d4e0*/  @!P5 IMAD.IADD R33, R33, 0x1, -R2 ;  /* 0x000000012121d824 */ /* 0x000fe400078e0a02 */
[----:B------:R-:W-:Y:S01]  /*d4f0*/  IMAD.HI.U32 R32, R3, R31, RZ ;  /* 0x0000001f03207227 */ /* 0x000fe200078e00ff */
[----:B------:R-:W-:-:S03]  /*d500*/  ISETP.GT.U32.AND P5, PT, R2, R34, PT ;  /* 0x000000220200720c */ /* 0x000fc60003fa4070 */
[----:B------:R-:W-:Y:S02]  /*d510*/  IMAD.MOV R35, RZ, RZ, -R35 ;  /* 0x000000ffff237224 */ /* 0x000fe400078e0a23 */
[----:B------:R-:W-:Y:S02]  /*d520*/  IMAD.MOV.U32 R37, RZ, RZ, R33 ;  /* 0x000000ffff257224 */ /* 0x000fe400078e0021 */
[----:B------:R-:W-:Y:S02]  /*d530*/  IMAD.MOV R33, RZ, RZ, -R32 ;  /* 0x000000ffff217224 */ /* 0x000fe400078e0a20 */
[--C-:B------:R-:W-:Y:S02]  /*d540*/  @!P3 IMAD.IADD R30, R30, 0x1, -R2.reuse ;  /* 0x000000011e1eb824 */ /* 0x100fe400078e0a02 */
[----:B------:R-:W-:Y:S01]  /*d550*/  IMAD R32, R2, R35, R29 ;  /* 0x0000002302207224 */ /* 0x000fe200078e021d */
[----:B------:R-:W-:Y:S01]  /*d560*/  IABS R35, R148 ;  /* 0x0000009400237213 */ /* 0x000fe20000000000 */
[----:B------:R-:W-:-:S02]  /*d570*/  @!P2 IMAD.IADD R4, R4, 0x1, -R2 ;  /* 0x000000010404a824 */ /* 0x000fc400078e0a02 */
[C---:B------:R-:W-:Y:S02]  /*d580*/  IMAD R31, R2.reuse, R33, R31 ;  /* 0x00000021021f7224 */ /* 0x040fe400078e021f */
[----:B------:R-:W-:Y:S01]  /*d590*/  IMAD.MOV.U32 R36, RZ, RZ, R30 ;  /* 0x000000ffff247224 */ /* 0x000fe200078e001e */
[C---:B------:R-:W-:Y:S01]  /*d5a0*/  ISETP.GT.U32.AND P2, PT, R2.reuse, R4, PT ;  /* 0x000000040200720c */ /* 0x040fe20003f44070 */
[----:B------:R-:W-:Y:S01]  /*d5b0*/  IMAD.HI.U32 R30, R3, R35, RZ ;  /* 0x00000023031e7227 */ /* 0x000fe200078e00ff */
[----:B------:R-:W-:-:S03]  /*d5c0*/  ISETP.GT.U32.AND P3, PT, R2, R32, PT ;  /* 0x000000200200720c */ /* 0x000fc60003f64070 */
[----:B------:R-:W-:Y:S01]  /*d5d0*/  @!P0 IMAD.MOV R36, RZ, RZ, -R36 ;  /* 0x000000ffff248224 */ /* 0x000fe200078e0a24 */
[----:B------:R-:W-:Y:S01]  /*d5e0*/  ISETP.GT.U32.AND P0, PT, R2, R31, PT ;  /* 0x0000001f0200720c */ /* 0x000fe20003f04070 */
[----:B------:R-:W-:Y:S02]  /*d5f0*/  IMAD.MOV R30, RZ, RZ, -R30 ;  /* 0x000000ffff1e7224 */ /* 0x000fe400078e0a1e */
[--C-:B------:R-:W-:Y:S01]  /*d600*/  @!P5 IMAD.IADD R34, R34, 0x1, -R2.reuse ;  /* 0x000000012222d824 */ /* 0x100fe200078e0a02 */
[----:B------:R-:W-:Y:S01]  /*d610*/  ISETP.GE.AND P6, PT, R142, RZ, PT ;  /* 0x000000ff8e00720c */ /* 0x000fe20003fc6270 */
[----:B------:R-:W-:Y:S02]  /*d620*/  IMAD R30, R2, R30, R35 ;  /* 0x0000001e021e7224 */ /* 0x000fe400078e0223 */
[--C-:B------:R-:W-:Y:S01]  /*d630*/  @!P2 IMAD.IADD R4, R4, 0x1, -R2.reuse ;  /* 0x000000010404a824 */ /* 0x100fe200078e0a02 */
[C---:B------:R-:W-:Y:S02]  /*d640*/  ISETP.GT.U32.AND P5, PT, R2.reuse, R34, PT ;  /* 0x000000220200720c */ /* 0x040fe40003fa4070 */
[----:B------:R-:W-:Y:S01]  /*d650*/  ISETP.GT.U32.AND P2, PT, R2, R30, PT ;  /* 0x0000001e0200720c */ /* 0x000fe20003f44070 */
[--C-:B------:R-:W-:Y:S01]  /*d660*/  @!P3 IMAD.IADD R32, R32, 0x1, -R2.reuse ;  /* 0x000000012020b824 */ /* 0x100fe200078e0a02 */
[----:B------:R-:W-:Y:S01]  /*d670*/  IABS R33, R149 ;  /* 0x0000009500217213 */ /* 0x000fe20000000000 */
[----:B------:R-:W-:Y:S01]  /*d680*/  @!P0 IMAD.IADD R31, R31, 0x1, -R2 ;  /* 0x000000011f1f8824 */ /* 0x000fe200078e0a02 */
[----:B------:R-:W-:-:S02]  /*d690*/  ISETP.GE.AND P4, PT, R144, RZ, PT ;  /* 0x000000ff9000720c */ /* 0x000fc40003f86270 */
[----:B------:R-:W-:Y:S01]  /*d6a0*/  ISETP.GE.AND P1, PT, R145, RZ, PT ;  /* 0x000000ff9100720c */ /* 0x000fe20003f26270 */
[----:B------:R-:W-:Y:S01]  /*d6b0*/  @!P6 IMAD.MOV R37, RZ, RZ, -R37 ;  /* 0x000000ffff25e224 */ /* 0x000fe200078e0a25 */
[C---:B------:R-:W-:Y:S01]  /*d6c0*/  ISETP.GT.U32.AND P0, PT, R2.reuse, R31, PT ;  /* 0x0000001f0200720c */ /* 0x040fe20003f04070 */
[----:B------:R-:W-:Y:S01]  /*d6d0*/  IMAD.HI.U32 R35, R3, R33, RZ ;  /* 0x0000002103237227 */ /* 0x000fe200078e00ff */
[----:B------:R-:W-:Y:S01]  /*d6e0*/  ISETP.GT.U32.AND P3, PT, R2, R32, PT ;  /* 0x000000200200720c */ /* 0x000fe20003f64070 */
[----:B------:R-:W-:Y:S02]  /*d6f0*/  STL [R1+0x35c], R38 ;  /* 0x00035c2601007387 */ /* 0x000fe40000100800 */
[--C-:B------:R-:W-:Y:S02]  /*d700*/  @!P5 IMAD.IADD R34, R34, 0x1, -R2.reuse ;  /* 0x000000012222d824 */ /* 0x100fe400078e0a02 */
[----:B------:R-:W-:Y:S01]  /*d710*/  IMAD.MOV R35, RZ, RZ, -R35 ;  /* 0x000000ffff237224 */ /* 0x000fe200078e0a23 */
[----:B------:R0:W-:Y:S01]  /*d720*/  STL [R1+0x358], R37 ;  /* 0x0003582501007387 */ /* 0x0001e20000100800 */
[----:B------:R-:W-:Y:S01]  /*d730*/  @!P2 IMAD.IADD R30, R30, 0x1, -R2 ;  /* 0x000000011e1ea824 */ /* 0x000fe200078e0a02 */
[----:B------:R-:W-:-:S02]  /*d740*/  ISETP.GE.AND P6, PT, R146, RZ, PT ;  /* 0x000000ff9200720c */ /* 0x000fc40003fc6270 */
[----:B------:R1:W-:Y:S01]  /*d750*/  STL [R1+0x354], R36 ;  /* 0x0003542401007387 */ /* 0x0003e20000100800 */
[----:B------:R-:W-:Y:S02]  /*d760*/  IABS R29, R150 ;  /* 0x00000096001d7213 */ /* 0x000fe40000000000 */
[C---:B------:R-:W-:Y:S01]  /*d770*/  ISETP.GT.U32.AND P2, PT, R2.reuse, R30, PT ;  /* 0x0000001e0200720c */ /* 0x040fe20003f44070 */
[----:B0-----:R-:W-:Y:S02]  /*d780*/  IMAD.MOV.U32 R37, RZ, RZ, R34 ;  /* 0x000000ffff257224 */ /* 0x001fe400078e0022 */
[----:B-1----:R-:W-:Y:S02]  /*d790*/  IMAD.MOV.U32 R36, RZ, RZ, R4 ;  /* 0x000000ffff247224 */ /* 0x002fe400078e0004 */
[----:B------:R-:W-:Y:S01]  /*d7a0*/  IMAD R4, R2, R35, R33 ;  /* 0x0000002302047224 */ /* 0x000fe200078e0221 */
[----:B------:R-:W-:Y:S01]  /*d7b0*/  ISETP.GE.AND P5, PT, R147, RZ, PT ;  /* 0x000000ff9300720c */ /* 0x000fe20003fa6270 */
[----:B------:R-:W-:-:S02]  /*d7c0*/  @!P4 IMAD.MOV R37, RZ, RZ, -R37 ;  /* 0x000000ffff25c224 */ /* 0x000fc400078e0a25 */
[----:B------:R-:W-:Y:S02]  /*d7d0*/  @!P1 IMAD.MOV R36, RZ, RZ, -R36 ;  /* 0x000000ffff249224 */ /* 0x000fe400078e0a24 */
[----:B------:R-:W-:Y:S01]  /*d7e0*/  @!P0 IMAD.IADD R31, R31, 0x1, -R2 ;  /* 0x000000011f1f8824 */ /* 0x000fe200078e0a02 */
[----:B------:R-:W-:Y:S01]  /*d7f0*/  ISETP.GT.U32.AND P0, PT, R2, R4, PT ;  /* 0x000000040200720c */ /* 0x000fe20003f04070 */
[----:B------:R-:W-:Y:S01]  /*d800*/  IMAD.HI.U32 R34, R3, R29, RZ ;  /* 0x0000001d03227227 */ /* 0x000fe200078e00ff */
[----:B------:R-:W-:-:S03]  /*d810*/  IABS R33, R151 ;  /* 0x0000009700217213 */ /* 0x000fc60000000000 */
[----:B------:R-:W-:Y:S01]  /*d820*/  @!P3 IMAD.IADD R32, R32, 0x1, -R2 ;  /* 0x000000012020b824 */ /* 0x000fe200078e0a02 */
[----:B------:R0:W-:Y:S01]  /*d830*/  STL [R1+0x350], R37 ;  /* 0x0003502501007387 */ /* 0x0001e20000100800 */
[----:B------:R-:W-:Y:S01]  /*d840*/  IMAD.MOV R34, RZ, RZ, -R34 ;  /* 0x000000ffff227224 */ /* 0x000fe200078e0a22 */
[----:B------:R-:W-:Y:S02]  /*d850*/  ISETP.GE.AND P4, PT, R148, RZ, PT ;  /* 0x000000ff9400720c */ /* 0x000fe40003f86270 */
[----:B------:R1:W-:Y:S01]  /*d860*/  STL [R1+0x34c], R36 ;  /* 0x00034c2401007387 */ /* 0x0003e20000100800 */
[----:B------:R-:W-:Y:S02]  /*d870*/  IMAD R29, R2, R34, R29 ;  /* 0x00000022021d7224 */ /* 0x000fe400078e021d */
[----:B0-----:R-:W-:Y:S02]  /*d880*/  IMAD.MOV.U32 R37, RZ, RZ, R32 ;  /* 0x000000ffff257224 */ /* 0x001fe400078e0020 */
[----:B-1----:R-:W-:-:S02]  /*d890*/  IMAD.MOV.U32 R36, RZ, RZ, R31 ;  /* 0x000000ffff247224 */ /* 0x002fc400078e001f */
[----:B------:R-:W-:-:S04]  /*d8a0*/  IMAD.HI.U32 R31, R3, R33, RZ ;  /* 0x00000021031f7227 */ /* 0x000fc800078e00ff */
[----:B------:R-:W-:Y:S02]  /*d8b0*/  @!P6 IMAD.MOV R37, RZ, RZ, -R37 ;  /* 0x000000ffff25e224 */ /* 0x000fe400078e0a25 */
[----:B------:R-:W-:Y:S02]  /*d8c0*/  IMAD.MOV R31, RZ, RZ, -R31 ;  /* 0x000000ffff1f7224 */ /* 0x000fe400078e0a1f */
[----:B------:R-:W-:Y:S01]  /*d8d0*/  @!P2 IMAD.IADD R30, R30, 0x1, -R2 ;  /* 0x000000011e1ea824 */ /* 0x000fe200078e0a02 */
[----:B------:R0:W-:Y:S01]  /*d8e0*/  STL [R1+0x348], R37 ;  /* 0x0003482501007387 */ /* 0x0001e20000100800 */
[----:B------:R-:W-:Y:S01]  /*d8f0*/  @!P5 IMAD.MOV R36, RZ, RZ, -R36 ;  /* 0x000000ffff24d224 */ /* 0x000fe200078e0a24 */
[----:B------:R-:W-:Y:S01]  /*d900*/  ISETP.GT.U32.AND P5, PT, R2, R29, PT ;  /* 0x0000001d0200720c */ /* 0x000fe20003fa4070 */
[----:B------:R-:W-:Y:S02]  /*d910*/  @!P0 IMAD.IADD R4, R4, 0x1, -R2 ;  /* 0x0000000104048824 */ /* 0x000fe400078e0a02 */
[----:B------:R-:W-:-:S02]  /*d920*/  IMAD R33, R2, R31, R33 ;  /* 0x0000001f02217224 */ /* 0x000fc400078e0221 */
[----:B0-----:R-:W-:Y:S01]  /*d930*/  IMAD.MOV.U32 R37, RZ, RZ, R30 ;  /* 0x000000ffff257224 */ /* 0x001fe200078e001e */
[----:B------:R-:W-:-:S03]  /*d940*/  ISETP.GT.U32.AND P0, PT, R2, R4, PT ;  /* 0x000000040200720c */ /* 0x000fc60003f04070 */
[----:B------:R-:W-:Y:S01]  /*d950*/  @!P4 IMAD.MOV R37, RZ, RZ, -R37 ;  /* 0x000000ffff25c224 */ /* 0x000fe200078e0a25 */
[----:B------:R-:W-:Y:S02]  /*d960*/  ISETP.GT.U32.AND P4, PT, R2, R33, PT ;  /* 0x000000210200720c */ /* 0x000fe40003f84070 */
[----:B------:R-:W-:Y:S01]  /*d970*/  IABS R32, R152 ;  /* 0x0000009800207213 */ /* 0x000fe20000000000 */
[----:B------:R0:W-:Y:S01]  /*d980*/  STL [R1+0x344], R36 ;  /* 0x0003442401007387 */ /* 0x0001e20000100800 */
[----:B------:R-:W-:Y:S01]  /*d990*/  ISETP.GE.AND P1, PT, R149, RZ, PT ;  /* 0x000000ff9500720c */ /* 0x000fe20003f26270 */
[----:B------:R-:W-:Y:S01]  /*d9a0*/  @!P5 IMAD.IADD R29, R29, 0x1, -R2 ;  /* 0x000000011d1dd824 */ /* 0x000fe200078e0a02 */
[----:B------:R-:W-:Y:S01]  /*d9b0*/  IABS R34, R153 ;  /* 0x0000009900227213 */ /* 0x000fe20000000000 */
[----:B0-----:R-:W-:-:S03]  /*d9c0*/  IMAD.HI.U32 R36, R3, R32, RZ ;  /* 0x0000002003247227 */ /* 0x001fc600078e00ff */
[----:B------:R-:W-:Y:S01]  /*d9d0*/  ISETP.GT.U32.AND P5, PT, R2, R29, PT ;  /* 0x0000001d0200720c */ /* 0x000fe20003fa4070 */
[----:B------:R-:W-:Y:S02]  /*d9e0*/  IMAD.MOV R36, RZ, RZ, -R36 ;  /* 0x000000ffff247224 */ /* 0x000fe400078e0a24 */
[--C-:B------:R-:W-:Y:S02]  /*d9f0*/  @!P0 IMAD.IADD R4, R4, 0x1, -R2.reuse ;  /* 0x0000000104048824 */ /* 0x100fe400078e0a02 */
[----:B------:R-:W-:Y:S01]  /*da00*/  IMAD.HI.U32 R35, R3, R34, RZ ;  /* 0x0000002203237227 */ /* 0x000fe200078e00ff */
[----:B------:R0:W-:Y:S03]  /*da10*/  STL [R1+0x340], R37 ;  /* 0x0003402501007387 */ /* 0x0001e60000100800 */
[----:B------:R-:W-:Y:S01]  /*da20*/  @!P4 IMAD.IADD R33, R33, 0x1, -R2 ;  /* 0x000000012121c824 */ /* 0x000fe200078e0a02 */
[----:B------:R-:W-:Y:S01]  /*da30*/  ISETP.GE.AND P3, PT, R150, RZ, PT ;  /* 0x000000ff9600720c */ /* 0x000fe20003f66270 */
[C---:B------:R-:W-:Y:S01]  /*da40*/  IMAD R32, R2.reuse, R36, R32 ;  /* 0x0000002402207224 */ /* 0x040fe200078e0220 */
[----:B------:R-:W-:Y:S01]  /*da50*/  IABS R31, R154 ;  /* 0x0000009a001f7213 */ /* 0x000fe20000000000 */
[----:B------:R-:W-:Y:S01]  /*da60*/  IMAD.MOV R35, RZ, RZ, -R35 ;  /* 0x000000ffff237224 */ /* 0x000fe200078e0a23 */
[C---:B------:R-:W-:Y:S01]  /*da70*/  ISETP.GT.U32.AND P4, PT, R2.reuse, R33, PT ;  /* 0x000000210200720c */ /* 0x040fe20003f84070 */
[----:B0-----:R-:W-:Y:S01]  /*da80*/  IMAD.MOV.U32 R37, RZ, RZ, R4 ;  /* 0x000000ffff257224 */ /* 0x001fe200078e0004 */
[C---:B------:R-:W-:Y:S01]  /*da90*/  ISETP.GT.U32.AND P0, PT, R2.reuse, R32, PT ;  /* 0x000000200200720c */ /* 0x040fe20003f04070 */
[----:B------:R-:W-:-:S02]  /*daa0*/  IMAD R30, R2, R35, R34 ;  /* 0x00000023021e7224 */ /* 0x000fc400078e0222 */
[----:B------:R-:W-:Y:S01]  /*dab0*/  @!P1 IMAD.MOV R37, RZ, RZ, -R37 ;  /* 0x000000ffff259224 */ /* 0x000fe200078e0a25 */
[----:B------:R-:W-:Y:S01]  /*dac0*/  IABS R34, R155 ;  /* 0x0000009b00227213 */ /* 0x000fe20000000000 */
[----:B------:R-:W-:Y:S01]  /*dad0*/  IMAD.HI.U32 R35, R3, R31, RZ ;  /* 0x0000001f03237227 */ /* 0x000fe200078e00ff */
[----:B------:R-:W-:Y:S02]  /*dae0*/  ISETP.GE.AND P6, PT, R151, RZ, PT ;  /* 0x000000ff9700720c */ /* 0x000fe40003fc6270 */
[----:B------:R0:W-:Y:S01]  /*daf0*/  STL [R1+0x33c], R37 ;  /* 0x00033c2501007387 */ /* 0x0001e20000100800 */
[--C-:B------:R-:W-:Y:S02]  /*db00*/  @!P5 IMAD.IADD R29, R29, 0x1, -R2.reuse ;  /* 0x000000011d1dd824 */ /* 0x100fe400078e0a02 */
[----:B------:R-:W-:Y:S02]  /*db10*/  @!P4 IMAD.IADD R33, R33, 0x1, -R2 ;  /* 0x000000012121c824 */ /* 0x000fe400078e0a02 */
[----:B------:R-:W-:-:S02]  /*db20*/  @!P3 IMAD.MOV R29, RZ, RZ, -R29 ;  /* 0x000000ffff1db224 */ /* 0x000fc400078e0a1d */
[----:B0-----:R-:W-:Y:S02]  /*db30*/  IMAD.MOV R37, RZ, RZ, -R35 ;  /* 0x000000ffff257224 */ /* 0x001fe400078e0a23 */
[----:B------:R-:W-:Y:S01]  /*db40*/  IMAD.HI.U32 R35, R3, R34, RZ ;  /* 0x0000002203237227 */ /* 0x000fe200078e00ff */
[----:B------:R0:W-:Y:S03]  /*db50*/  STL [R1+0x338], R29 ;  /* 0x0003381d01007387 */ /* 0x0001e60000100800 */
[----:B------:R-:W-:Y:S02]  /*db60*/  IMAD R31, R2, R37, R31 ;  /* 0x00000025021f7224 */ /* 0x000fe400078e021f */
[----:B------:R-:W-:Y:S02]  /*db70*/  IMAD.MOV R35, RZ, RZ, -R35 ;  /* 0x000000ffff237224 */ /* 0x000fe400078e0a23 */
[----:B------:R-:W-:Y:S01]  /*db80*/  @!P0 IMAD.IADD R32, R32, 0x1, -R2 ;  /* 0x0000000120208824 */ /* 0x000fe200078e0a02 */
[----:B------:R-:W-:Y:S01]  /*db90*/  ISETP.GT.U32.AND P4, PT, R2, R31, PT ;  /* 0x0000001f0200720c */ /* 0x000fe20003f84070 */
[----:B------:R-:W-:-:S02]  /*dba0*/  IMAD.MOV.U32 R37, RZ, RZ, R33 ;  /* 0x000000ffff257224 */ /* 0x000fc400078e0021 */
[C---:B0-----:R-:W-:Y:S01]  /*dbb0*/  IMAD R29, R2.reuse, R35, R34 ;  /* 0x00000023021d7224 */ /* 0x041fe200078e0222 */
[----:B------:R-:W-:Y:S01]  /*dbc0*/  IABS R36, R156 ;  /* 0x0000009c00247213 */ /* 0x000fe20000000000 */
[----:B------:R-:W-:Y:S01]  /*dbd0*/  @!P6 IMAD.MOV R37, RZ, RZ, -R37 ;  /* 0x000000ffff25e224 */ /* 0x000fe200078e0a25 */
[C---:B------:R-:W-:Y:S02]  /*dbe0*/  ISETP.GT.U32.AND P3, PT, R2.reuse, R32, PT ;  /* 0x000000200200720c */ /* 0x040fe40003f64070 */
[----:B------:R-:W-:Y:S01]  /*dbf0*/  ISETP.GT.U32.AND P6, PT, R2, R29, PT ;  /* 0x0000001d0200720c */ /* 0x000fe20003fc4070 */
[----:B------:R-:W-:Y:S01]  /*dc00*/  IMAD.MOV.U32 R4, RZ, RZ, R36 ;  /* 0x000000ffff047224 */ /* 0x000fe200078e0024 */
[----:B------:R-:W-:-:S03]  /*dc10*/  ISETP.GE.AND P2, PT, R152, RZ, PT ;  /* 0x000000ff9800720c */ /* 0x000fc60003f46270 */
[----:B------:R-:W-:Y:S01]  /*dc20*/  IMAD.HI.U32 R36, R3, R4, RZ ;  /* 0x0000000403247227 */ /* 0x000fe200078e00ff */
[----:B------:R-:W-:-:S03]  /*dc30*/  IABS R34, R157 ;  /* 0x0000009d00227213 */ /* 0x000fc60000000000 */
[----:B------:R-:W-:Y:S02]  /*dc40*/  @!P4 IMAD.IADD R31, R31, 0x1, -R2 ;  /* 0x000000011f1fc824 */ /* 0x000fe400078e0a02 */
[----:B------:R-:W-:Y:S02]  /*dc50*/  IMAD.MOV R36, RZ, RZ, -R36 ;  /* 0x000000ffff247224 */ /* 0x000fe400078e0a24 */
[--C-:B------:R-:W-:Y:S01]  /*dc60*/  @!P3 IMAD.IADD R32, R32, 0x1, -R2.reuse ;  /* 0x000000012020b824 */ /* 0x100fe200078e0a02 */
[C---:B------:R-:W-:Y:S01]  /*dc70*/  ISETP.GT.U32.AND P5, PT, R2.reuse, R30, PT ;  /* 0x0000001e0200720c */ /* 0x040fe20003fa4070 */
[----:B------:R-:W-:Y:S01]  /*dc80*/  @!P6 IMAD.IADD R29, R29, 0x1, -R2 ;  /* 0x000000011d1de824 */ /* 0x000fe200078e0a02 */
[C---:B------:R-:W-:Y:S01]  /*dc90*/  ISETP.GT.U32.AND P6, PT, R2.reuse, R31, PT ;  /* 0x0000001f0200720c */ /* 0x040fe20003fc4070 */
[----:B------:R-:W-:Y:S01]  /*dca0*/  IMAD R4, R2, R36, R4 ;  /* 0x0000002402047224 */ /* 0x000fe200078e0204 */
[----:B------:R-:W-:Y:S01]  /*dcb0*/  IABS R33, R158 ;  /* 0x0000009e00217213 */ /* 0x000fe20000000000 */
[----:B------:R-:W-:-:S04]  /*dcc0*/  IMAD.HI.U32 R36, R3, R34, RZ ;  /* 0x0000002203247227 */ /* 0x000fc800078e00ff */
[----:B------:R-:W-:Y:S01]  /*dcd0*/  IMAD.MOV.U32 R39, RZ, RZ, R32 ;  /* 0x000000ffff277224 */ /* 0x000fe200078e0020 */
[----:B------:R0:W-:Y:S01]  /*dce0*/  STL [R1+0x334], R37 ;  /* 0x0003342501007387 */ /* 0x0001e20000100800 */
[----:B------:R-:W-:Y:S02]  /*dcf0*/  IMAD.MOV R36, RZ, RZ, -R36 ;  /* 0x000000ffff247224 */ /* 0x000fe400078e0a24 */
[----:B------:R-:W-:Y:S01]  /*dd00*/  @!P2 IMAD.MOV R39, RZ, RZ, -R39 ;  /* 0x000000ffff27a224 */ /* 0x000fe200078e0a27 */
[----:B------:R-:W-:Y:S01]  /*dd10*/  ISETP.GT.U32.AND P2, PT, R2, R29, PT ;  /* 0x0000001d0200720c */ /* 0x000fe20003f44070 */
[----:B------:R-:W-:Y:S01]  /*dd20*/  IMAD.HI.U32 R35, R3, R33, RZ ;  /* 0x0000002103237227 */ /* 0x000fe200078e00ff */
[----:B0-----:R-:W-:-:S03]  /*dd30*/  IABS R37, R159 ;  /* 0x0000009f00257213 */ /* 0x001fc60000000000 */
[----:B------:R-:W-:Y:S02]  /*dd40*/  IMAD R34, R2, R36, R34 ;  /* 0x0000002402227224 */ /* 0x000fe400078e0222 */
[----:B------:R-:W-:Y:S02]  /*dd50*/  IMAD.MOV R35, RZ, RZ, -R35 ;  /* 0x000000ffff237224 */ /* 0x000fe400078e0a23 */
[----:B------:R-:W-:Y:S02]  /*dd60*/  IMAD.MOV.U32 R32, RZ, RZ, R37 ;  /* 0x000000ffff207224 */ /* 0x000fe400078e0025 */
[--C-:B------:R-:W-:Y:S02]  /*dd70*/  @!P5 IMAD.IADD R30, R30, 0x1, -R2.reuse ;  /* 0x000000011e1ed824 */ /* 0x100fe400078e0a02 */
[----:B------:R-:W-:Y:S01]  /*dd80*/  @!P6 IMAD.IADD R31, R31, 0x1, -R2 ;  /* 0x000000011f1fe824 */ /* 0x000fe200078e0a02 */
[C---:B------:R-:W-:Y:S01]  /*dd90*/  ISETP.GT.U32.AND P6, PT, R2.reuse, R34, PT ;  /* 0x000000220200720c */ /* 0x040fe20003fc4070 */
[----:B------:R-:W-:-:S02]  /*dda0*/  IMAD R33, R2, R35, R33 ;  /* 0x0000002302217224 */ /* 0x000fc400078e0221 */
[----:B------:R-:W-:Y:S01]  /*ddb0*/  IMAD.HI.U32 R35, R3, R32, RZ ;  /* 0x0000002003237227 */ /* 0x000fe200078e00ff */
[----:B------:R-:W-:-:S03]  /*ddc0*/  ISETP.GT.U32.AND P5, PT, R2, R30, PT ;  /* 0x0000001e0200720c */ /* 0x000fc60003fa4070 */
[----:B------:R-:W-:Y:S02]  /*ddd0*/  IMAD.MOV R35, RZ, RZ, -R35 ;  /* 0x000000ffff237224 */ /* 0x000fe400078e0a23 */
[----:B------:R-:W-:Y:S01]  /*dde0*/  @!P2 IMAD.IADD R29, R29, 0x1, -R2 ;  /* 0x000000011d1da824 */ /* 0x000fe200078e0a02 */
[C---:B------:R-:W-:Y:S01]  /*ddf0*/  ISETP.GT.U32.AND P2, PT, R2.reuse, R33, PT ;  /* 0x000000210200720c */ /* 0x040fe20003f44070 */
[----:B------:R-:W-:Y:S01]  /*de00*/  IMAD R32, R2, R35, R32 ;  /* 0x0000002302207224 */ /* 0x000fe200078e0220 */
[----:B------:R-:W-:Y:S01]  /*de10*/  ISETP.GE.AND P1, PT, R153, RZ, PT ;  /* 0x000000ff9900720c */ /* 0x000fe20003f26270 */
[--C-:B------:R-:W-:Y:S01]  /*de20*/  @!P6 IMAD.IADD R34, R34, 0x1, -R2.reuse ;  /* 0x000000012222e824 */ /* 0x100fe200078e0a02 */
[----:B------:R-:W-:Y:S02]  /*de30*/  ISETP.GE.AND P0, PT, R154, RZ, PT ;  /* 0x000000ff9a00720c */ /* 0x000fe40003f06270 */
[C---:B------:R-:W-:Y:S02]  /*de40*/  ISETP.GT.U32.AND P3, PT, R2.reuse, R4, PT ;  /* 0x000000040200720c */ /* 0x040fe40003f64070 */
[----:B------:R-:W-:Y:S01]  /*de50*/  ISETP.GT.U32.AND P6, PT, R2, R32, PT ;  /* 0x000000200200720c */ /* 0x000fe20003fc4070 */
[--C-:B------:R-:W-:Y:S01]  /*de60*/  @!P5 IMAD.IADD R30, R30, 0x1, -R2.reuse ;  /* 0x000000011e1ed824 */ /* 0x100fe200078e0a02 */
[----:B------:R0:W-:Y:S03]  /*de70*/  STL [R1+0x330], R39 ;  /* 0x0003302701007387 */ /* 0x0001e60000100800 */
[----:B------:R-:W-:Y:S01]  /*de80*/  @!P2 IMAD.IADD R33, R33, 0x1, -R2 ;  /* 0x000000012121a824 */ /* 0x000fe200078e0a02 */
[----:B------:R-:W-:Y:S01]  /*de90*/  ISETP.GT.U32.AND P2, PT, R2, R34, PT ;  /* 0x000000220200720c */ /* 0x000fe20003f44070 */
[----:B------:R-:W-:Y:S01]  /*dea0*/  IMAD.MOV.U32 R38, RZ, RZ, R30 ;  /* 0x000000ffff267224 */ /* 0x000fe200078e001e */
[----:B------:R-:W-:Y:S01]  /*deb0*/  IABS R30, R161 ;  /* 0x000000a1001e7213 */ /* 0x000fe20000000000 */
[----:B0-----:R-:W-:-:S02]  /*dec0*/  IMAD.MOV.U32 R39, RZ, RZ, R31 ;  /* 0x000000ffff277224 */ /* 0x001fc400078e001f */
[----:B------:R-:W-:Y:S02]  /*ded0*/  @!P1 IMAD.MOV R38, RZ, RZ, -R38 ;  /* 0x000000ffff269224 */ /* 0x000fe400078e0a26 */
[----:B------:R-:W-:Y:S01]  /*dee0*/  @!P0 IMAD.MOV R39, RZ, RZ, -R39 ;  /* 0x000000ffff278224 */ /* 0x000fe200078e0a27 */
[----:B------:R-:W-:Y:S01]  /*def0*/  IABS R35, R162 ;  /* 0x000000a200237213 */ /* 0x000fe20000000000 */
[--C-:B------:R-:W-:Y:S01]  /*df00*/  @!P3 IMAD.IADD R4, R4, 0x1, -R2.reuse ;  /* 0x000000010404b824 */ /* 0x100fe200078e0a02 */
[----:B------:R-:W-:Y:S01]  /*df10*/  ISETP.GE.AND P3, PT, R157, RZ, PT ;  /* 0x000000ff9d00720c */ /* 0x000fe20003f66270 */
[--C-:B------:R-:W-:Y:S02]  /*df20*/  @!P6 IMAD.IADD R32, R32, 0x1, -R2.reuse ;  /* 0x000000012020e824 */ /* 0x100fe400078e0a02 */
[----:B------:R-:W-:Y:S01]  /*df30*/  IMAD.HI.U32 R37, R3, R30, RZ ;  /* 0x0000001e03257227 */ /* 0x000fe200078e00ff */
[----:B------:R-:W-:Y:S02]  /*df40*/  STL [R1+0x32c], R38 ;  /* 0x00032c2601007387 */ /* 0x000fe40000100800 */
[----:B------:R-:W-:Y:S01]  /*df50*/  ISETP.GT.U32.AND P6, PT, R2, R32, PT ;  /* 0x000000200200720c */ /* 0x000fe20003fc4070 */
[----:B------:R-:W-:Y:S01]  /*df60*/  IMAD.MOV R37, RZ, RZ, -R37 ;  /* 0x000000ffff257224 */ /* 0x000fe200078e0a25 */
[----:B------:R0:W-:Y:S01]  /*df70*/  STL [R1+0x328], R39 ;  /* 0x0003282701007387 */ /* 0x0001e20000100800 */
[----:B------:R-:W-:-:S02]  /*df80*/  @!P2 IMAD.IADD R34, R34, 0x1, -R2 ;  /* 0x000000012222a824 */ /* 0x000fc400078e0a02 */
[C---:B------:R-:W-:Y:S01]  /*df90*/  IMAD R30, R2.reuse, R37, R30 ;  /* 0x00000025021e7224 */ /* 0x040fe200078e021e */
[----:B------:R-:W-:Y:S01]  /*dfa0*/  ISETP.GT.U32.AND P1, PT, R2, R4, PT ;  /* 0x000000040200720c */ /* 0x000fe20003f24070 */
[----:B------:R-:W-:Y:S02]  /*dfb0*/  IMAD.MOV.U32 R37, RZ, RZ, R34 ;  /* 0x000000ffff257224 */ /* 0x000fe400078e0022 */
[----:B0-----:R-:W-:Y:S02]  /*dfc0*/  IMAD.MOV.U32 R39, RZ, RZ, R29 ;  /* 0x000000ffff277224 */ /* 0x001fe400078e001d */
[----:B------:R-:W-:-:S04]  /*dfd0*/  IMAD.HI.U32 R29, R3, R35, RZ ;  /* 0x00000023031d7227 */ /* 0x000fc800078e00ff */
[----:B------:R-:W-:Y:S01]  /*dfe0*/  IMAD.MOV R29, RZ, RZ, -R29 ;  /* 0x000000ffff1d7224 */ /* 0x000fe200078e0a1d */
[----:B------:R-:W-:Y:S01]  /*dff0*/  ISETP.GE.AND P5, PT, R155, RZ, PT ;  /* 0x000000ff9b00720c */ /* 0x000fe20003fa6270 */
[----:B------:R-:W-:Y:S01]  /*e000*/  @!P3 IMAD.MOV R37, RZ, RZ, -R37 ;  /* 0x000000ffff25b224 */ /* 0x000fe200078e0a25 */
[----:B------:R-:W-:Y:S01]  /*e010*/  ISETP.GE.AND P4, PT, R156, RZ, PT ;  /* 0x000000ff9c00720c */ /* 0x000fe20003f86270 */
[C---:B------:R-:W-:Y:S01]  /*e020*/  IMAD R29, R2.reuse, R29, R35 ;  /* 0x0000001d021d7224 */ /* 0x040fe200078e0223 */
[----:B------:R-:W-:Y:S02]  /*e030*/  IABS R36, R160 ;  /* 0x000000a000247213 */ /* 0x000fe40000000000 */
[----:B------:R-:W-:Y:S01]  /*e040*/  ISETP.GT.U32.AND P3, PT, R2, R30, PT ;  /* 0x0000001e0200720c */ /* 0x000fe20003f64070 */
[----:B------:R-:W-:Y:S01]  /*e050*/  @!P6 IMAD.IADD R32, R32, 0x1, -R2 ;  /* 0x000000012020e824 */ /* 0x000fe200078e0a02 */
[----:B------:R-:W-:Y:S01]  /*e060*/  ISETP.GT.U32.AND P6, PT, R2, R29, PT ;  /* 0x0000001d0200720c */ /* 0x000fe20003fc4070 */
[----:B------:R-:W-:-:S04]  /*e070*/  IMAD.HI.U32 R38, R3, R36, RZ ;  /* 0x0000002403267227 */ /* 0x000fc800078e00ff */
[----:B------:R-:W-:Y:S02]  /*e080*/  @!P1 IMAD.IADD R4, R4, 0x1, -R2 ;  /* 0x0000000104049824 */ /* 0x000fe400078e0a02 */
[----:B------:R-:W-:Y:S02]  /*e090*/  IMAD.MOV R38, RZ, RZ, -R38 ;  /* 0x000000ffff267224 */ /* 0x000fe400078e0a26 */
[----:B------:R-:W-:Y:S01]  /*e0a0*/  @!P5 IMAD.MOV R39, RZ, RZ, -R39 ;  /* 0x000000ffff27d224 */ /* 0x000fe200078e0a27 */
[----:B------:R-:W-:Y:S01]  /*e0b0*/  IABS R35, R164 ;  /* 0x000000a400237213 */ /* 0x000fe20000000000 */
[----:B------:R-:W-:Y:S01]  /*e0c0*/  IMAD R31, R2, R38, R36 ;  /* 0x00000026021f7224 */ /* 0x000fe200078e0224 */
[----:B------:R-:W-:Y:S01]  /*e0d0*/  IABS R36, R163 ;  /* 0x000000a300247213 */ /* 0x000fe20000000000 */
[----:B------:R-:W-:Y:S02]  /*e0e0*/  @!P4 IMAD.MOV R4, RZ, RZ, -R4 ;  /* 0x000000ffff04c224 */ /* 0x000fe400078e0a04 */
[--C-:B------:R-:W-:Y:S01]  /*e0f0*/  @!P3 IMAD.IADD R30, R30, 0x1, -R2.reuse ;  /* 0x000000011e1eb824 */ /* 0x100fe200078e0a02 */
[----:B------:R-:W-:Y:S01]  /*e100*/  STL [R1+0x324], R39 ;  /* 0x0003242701007387 */ /* 0x000fe20000100800 */
[----:B------:R-:W-:Y:S01]  /*e110*/  @!P6 IMAD.IADD R29, R29, 0x1, -R2 ;  /* 0x000000011d1de824 */ /* 0x000fe200078e0a02 */
[C---:B------:R-:W-:Y:S01]  /*e120*/  ISETP.GT.U32.AND P2, PT, R2.reuse, R31, PT ;  /* 0x0000001f0200720c */ /* 0x040fe20003f44070 */
[----:B------:R-:W-:Y:S01]  /*e130*/  IMAD.HI.U32 R38, R3, R35, RZ ;  /* 0x0000002303267227 */ /* 0x000fe200078e00ff */
[----:B------:R0:W-:Y:S01]  /*e140*/  STL [R1+0x320], R4 ;  /* 0x0003200401007387 */ /* 0x0001e20000100800 */
[----:B------:R-:W-:-:S02]  /*e150*/  ISETP.GT.U32.AND P6, PT, R2, R30, PT ;  /* 0x0000001e0200720c */ /* 0x000fc40003fc4070 */
[----:B------:R-:W-:Y:S01]  /*e160*/  ISETP.GT.U32.AND P5, PT, R2, R33, PT ;  /* 0x000000210200720c */ /* 0x000fe20003fa4070 */
[----:B------:R-:W-:Y:S02]  /*e170*/  IMAD.MOV R38, RZ, RZ, -R38 ;  /* 0x000000ffff267224 */ /* 0x000fe400078e0a26 */
[----:B0-----:R-:W-:-:S04]  /*e180*/  IMAD.HI.U32 R4, R3, R36, RZ ;  /* 0x0000002403047227 */ /* 0x001fc800078e00ff */
[----:B------:R-:W-:Y:S01]  /*e190*/  IMAD.MOV R4, RZ, RZ, -R4 ;  /* 0x000000ffff047224 */ /* 0x000fe200078e0a04 */
[----:B------:R-:W-:Y:S01]  /*e1a0*/  ISETP.GE.AND P1, PT, R158, RZ, PT ;  /* 0x000000ff9e00720c */ /* 0x000fe20003f26270 */
[C---:B------:R-:W-:Y:S01]  /*e1b0*/  IMAD R35, R2.reuse, R38, R35 ;  /* 0x0000002602237224 */ /* 0x040fe200078e0223 */
[----:B------:R-:W-:Y:S01]  /*e1c0*/  ISETP.GE.AND P0, PT, R159, RZ, PT ;  /* 0x000000ff9f00720c */ /* 0x000fe20003f06270 */
[----:B------:R-:W-:Y:S01]  /*e1d0*/  IMAD R4, R2, R4, R36 ;  /* 0x0000000402047224 */ /* 0x000fe200078e0224 */
[----:B------:R-:W-:Y:S01]  /*e1e0*/  IABS R36, R165 ;  /* 0x000000a500247213 */ /* 0x000fe20000000000 */
[--C-:B------:R-:W-:Y:S02]  /*e1f0*/  @!P2 IMAD.IADD R31, R31, 0x1, -R2.reuse ;  /* 0x000000011f1fa824 */ /* 0x100fe400078e0a02 */
[--C-:B------:R-:W-:Y:S01]  /*e200*/  @!P6 IMAD.IADD R30, R30, 0x1, -R2.reuse ;  /* 0x000000011e1ee824 */ /* 0x100fe200078e0a02 */
[----:B------:R-:W-:Y:S01]  /*e210*/  ISETP.GT.U32.AND P6, PT, R2, R35, PT ;  /* 0x000000230200720c */ /* 0x000fe20003fc4070 */
[----:B------:R-:W-:-:S02]  /*e220*/  @!P5 IMAD.IADD R33, R33, 0x1, -R2 ;  /* 0x000000012121d824 */ /* 0x000fc400078e0a02 */
[----:B------:R-:W-:Y:S01]  /*e230*/  IMAD.HI.U32 R38, R3, R36, RZ ;  /* 0x0000002403267227 */ /* 0x000fe200078e00ff */
[----:B------:R-:W-:-:S03]  /*e240*/  ISETP.GT.U32.AND P3, PT, R2, R31, PT ;  /* 0x0000001f0200720c */ /* 0x000fc60003f64070 */
[----:B------:R-:W-:Y:S02]  /*e250*/  IMAD.MOV.U32 R39, RZ, RZ, R33 ;  /* 0x000000ffff277224 */ /* 0x000fe400078e0021 */
[----:B------:R-:W-:Y:S02]  /*e260*/  IMAD.MOV R38, RZ, RZ, -R38 ;  /* 0x000000ffff267224 */ /* 0x000fe400078e0a26 */
[----:B------:R-:W-:Y:S01]  /*e270*/  @!P1 IMAD.MOV R39, RZ, RZ, -R39 ;  /* 0x000000ffff279224 */ /* 0x000fe200078e0a27 */
[----:B------:R-:W-:Y:S01]  /*e280*/  IABS R34, R167 ;  /* 0x000000a700227213 */ /* 0x000fe20000000000 */
[----:B------:R-:W-:Y:S01]  /*e290*/  @!P0 IMAD.MOV R32, RZ, RZ, -R32 ;  /* 0x000000ffff208224 */ /* 0x000fe200078e0a20 */
[C---:B------:R-:W-:Y:S01]  /*e2a0*/  ISETP.GT.U32.AND P1, PT, R2.reuse, R29, PT ;  /* 0x0000001d0200720c */ /* 0x040fe20003f24070 */
[C---:B------:R-:W-:Y:S01]  /*e2b0*/  IMAD R36, R2.reuse, R38, R36 ;  /* 0x0000002602247224 */ /* 0x040fe200078e0224 */
[----:B------:R-:W-:Y:S01]  /*e2c0*/  ISETP.GT.U32.AND P0, PT, R2, R4, PT ;  /* 0x000000040200720c */ /* 0x000fe20003f04070 */
[----:B------:R0:W-:Y:S01]  /*e2d0*/  STL [R1+0x31c], R37 ;  /* 0x00031c2501007387 */ /* 0x0001e20000100800 */
[----:B------:R-:W-:Y:S01]  /*e2e0*/  ISETP.GE.AND P4, PT, R160, RZ, PT ;  /* 0x000000ffa000720c */ /* 0x000fe20003f86270 */
[----:B------:R-:W-:Y:S01]  /*e2f0*/  @!P6 IMAD.IADD R35, R35, 0x1, -R2 ;  /* 0x000000012323e824 */ /* 0x000fe200078e0a02 */
[----:B------:R-:W-:Y:S01]  /*e300*/  ISETP.GE.AND P5, PT, R161, RZ, PT ;  /* 0x000000ffa100720c */ /* 0x000fe20003fa6270 */
[----:B------:R-:W-:Y:S01]  /*e310*/  STL [R1+0x310], R39 ;  /* 0x0003102701007387 */ /* 0x000fe20000100800 */
[----:B------:R-:W-:-:S02]  /*e320*/  ISETP.GE.AND P2, PT, R162, RZ, PT ;  /* 0x000000ffa200720c */ /* 0x000fc40003f46270 */
[----:B------:R-:W-:Y:S01]  /*e330*/  ISETP.GT.U32.AND P6, PT, R2, R36, PT ;  /* 0x000000240200720c */ /* 0x000fe20003fc4070 */
[----:B------:R1:W-:Y:S01]  /*e340*/  STL [R1+0x30c], R32 ;  /* 0x00030c2001007387 */ /* 0x0003e20000100800 */
[----:B------:R-:W-:Y:S01]  /*e350*/  @!P3 IMAD.IADD R31, R31, 0x1, -R2 ;  /* 0x000000011f1fb824 */ /* 0x000fe200078e0a02 */
[----:B0-----:R-:W-:Y:S01]  /*e360*/  IABS R37, R166 ;  /* 0x000000a600257213 */ /* 0x001fe20000000000 */
[----:B-1----:R-:W-:Y:S02]  /*e370*/  IMAD.MOV.U32 R32, RZ, RZ, R34 ;  /* 0x000000ffff207224 */ /* 0x002fe400078e0022 */
[----:B------:R-:W-:Y:S02]  /*e380*/  IMAD.MOV.U32 R40, RZ, RZ, R31 ;  /* 0x000000ffff287224 */ /* 0x000fe400078e001f */
[----:B------:R-:W-:-:S04]  /*e390*/  IMAD.HI.U32 R34, R3, R32, RZ ;  /* 0x0000002003227227 */ /* 0x000fc800078e00ff */
[----:B------:R-:W-:Y:S02]  /*e3a0*/  IMAD.MOV.U32 R39, RZ, RZ, R30 ;  /* 0x000000ffff277224 */ /* 0x000fe400078e001e */
[----:B------:R-:W-:Y:S02]  /*e3b0*/  @!P1 IMAD.IADD R29, R29, 0x1, -R2 ;  /* 0x000000011d1d9824 */ /* 0x000fe400078e0a02 */
[----:B------:R-:W-:Y:S02]  /*e3c0*/  IMAD.MOV R34, RZ, RZ, -R34 ;  /* 0x000000ffff227224 */ /* 0x000fe400078e0a22 */
[----:B------:R-:W-:Y:S02]  /*e3d0*/  @!P0 IMAD.IADD R4, R4, 0x1, -R2 ;  /* 0x0000000104048824 */ /* 0x000fe400078e0a02 */
[----:B------:R-:W-:Y:S02]  /*e3e0*/  @!P4 IMAD.MOV R40, RZ, RZ, -R40 ;  /* 0x000000ffff28c224 */ /* 0x000fe400078e0a28 */
[----:B------:R-:W-:-:S02]  /*e3f0*/  IMAD.MOV.U32 R33, RZ, RZ, R37 ;  /* 0x000000ffff217224 */ /* 0x000fc400078e0025 */
[----:B------:R-:W-:Y:S02]  /*e400*/  @!P5 IMAD.MOV R39, RZ, RZ, -R39 ;  /* 0x000000ffff27d224 */ /* 0x000fe400078e0a27 */
[----:B------:R-:W-:Y:S01]  /*e410*/  IMAD R30, R2, R34, R32 ;  /* 0x00000022021e7224 */ /* 0x000fe200078e0220 */
[----:B------:R-:W-:Y:S01]  /*e420*/  IABS R34, R168 ;  /* 0x000000a800227213 */ /* 0x000fe20000000000 */
[----:B------:R-:W-:Y:S02]  /*e430*/  @!P2 IMAD.MOV R29, RZ, RZ, -R29 ;  /* 0x000000ffff1da224 */ /* 0x000fe400078e0a1d */
[----:B------:R-:W-:Y:S01]  /*e440*/  @!P6 IMAD.IADD R36, R36, 0x1, -R2 ;  /* 0x000000012424e824 */ /* 0x000fe200078e0a02 */
[C---:B------:R-:W-:Y:S01]  /*e450*/  ISETP.GT.U32.AND P4, PT, R2.reuse, R4, PT ;  /* 0x000000040200720c */ /* 0x040fe20003f84070 */
[----:B------:R-:W-:Y:S01]  /*e460*/  IMAD.HI.U32 R37, R3, R33, RZ ;  /* 0x0000002103257227 */ /* 0x000fe200078e00ff */
[----:B------:R-:W-:Y:S02]  /*e470*/  STL [R1+0x308], R40 ;  /* 0x0003082801007387 */ /* 0x000fe40000100800 */
[----:B------:R-:W-:-:S02]  /*e480*/  ISETP.GT.U32.AND P6, PT, R2, R36, PT ;  /* 0x000000240200720c */ /* 0x000fc40003fc4070 */
[----:B------:R-:W-:Y:S01]  /*e490*/  STL [R1+0x300], R39 ;  /* 0x0003002701007387 */ /* 0x000fe20000100800 */
[----:B------:R-:W-:-:S03]  /*e4a0*/  IMAD.MOV R37, RZ, RZ, -R37 ;  /* 0x000000ffff257224 */ /* 0x000fc600078e0a25 */
[----:B------:R0:W-:Y:S01]  /*e4b0*/  STL [R1+0x2fc], R29 ;  /* 0x0002fc1d01007387 */ /* 0x0001e20000100800 */
[----:B------:R-:W-:Y:S02]  /*e4c0*/  IMAD R33, R2, R37, R33 ;  /* 0x0000002502217224 */ /* 0x000fe400078e0221 */
[----:B0-----:R-:W-:-:S04]  /*e4d0*/  IMAD.HI.U32 R29, R3, R34, RZ ;  /* 0x00000022031d7227 */ /* 0x001fc800078e00ff */
[----:B------:R-:W-:Y:S01]  /*e4e0*/  IMAD.MOV R29, RZ, RZ, -R29 ;  /* 0x000000ffff1d7224 */ /* 0x000fe200078e0a1d */
[----:B------:R-:W-:Y:S01]  /*e4f0*/  IABS R37, R170 ;  /* 0x000000aa00257213 */ /* 0x000fe20000000000 */
[----:B------:R-:W-:Y:S02]  /*e500*/  @!P4 IMAD.IADD R4, R4, 0x1, -R2 ;  /* 0x000000010404c824 */ /* 0x000fe400078e0a02 */
[C---:B------:R-:W-:Y:S01]  /*e510*/  IMAD R34, R2.reuse, R29, R34 ;  /* 0x0000001d02227224 */ /* 0x040fe200078e0222 */
[----:B------:R-:W-:Y:S01]  /*e520*/  ISETP.GT.U32.AND P2, PT, R2, R33, PT ;  /* 0x000000210200720c */ /* 0x000fe20003f44070 */
[----:B------:R-:W-:Y:S01]  /*e530*/  @!P6 IMAD.IADD R36, R36, 0x1, -R2 ;  /* 0x000000012424e824 */ /* 0x000fe200078e0a02 */
[C---:B------:R-:W-:Y:S01]  /*e540*/  ISETP.GT.U32.AND P4, PT, R2.reuse, R30, PT ;  /* 0x0000001e0200720c */ /* 0x040fe20003f84070 */
[----:B------:R-:W-:Y:S01]  /*e550*/  IMAD.MOV.U32 R38, RZ, RZ, R4 ;  /* 0x000000ffff267224 */ /* 0x000fe200078e0004 */
[----:B------:R-:W-:Y:S01]  /*e560*/  ISETP.GT.U32.AND P6, PT, R2, R34, PT ;  /* 0x000000220200720c */ /* 0x000fe20003fc4070 */
[----:B------:R-:W-:Y:S01]  /*e570*/  IMAD.HI.U32 R4, R3, R37, RZ ;  /* 0x0000002503047227 */ /* 0x000fe200078e00ff */
[----:B------:R-:W-:-:S02]  /*e580*/  ISETP.GE.AND P3, PT, R163, RZ, PT ;  /* 0x000000ffa300720c */ /* 0x000fc40003f66270 */
[----:B------:R-:W-:Y:S01]  /*e590*/  IABS R31, R169 ;  /* 0x000000a9001f7213 */ /* 0x000fe20000000000 */
[----:B------:R-:W-:Y:S01]  /*e5a0*/  IMAD.MOV R4, RZ, RZ, -R4 ;  /* 0x000000ffff047224 */ /* 0x000fe200078e0a04 */
[----:B------:R-:W-:-:S03]  /*e5b0*/  ISETP.GT.U32.AND P5, PT, R2, R35, PT ;  /* 0x000000230200720c */ /* 0x000fc60003fa4070 */
[----:B------:R-:W-:Y:S02]  /*e5c0*/  IMAD R4, R2, R4, R37 ;  /* 0x0000000402047224 */ /* 0x000fe400078e0225 */
[----:B------:R-:W-:-:S04]  /*e5d0*/  IMAD.HI.U32 R32, R3, R31, RZ ;  /* 0x0000001f03207227 */ /* 0x000fc800078e00ff */
[--C-:B------:R-:W-:Y:S02]  /*e5e0*/  @!P2 IMAD.IADD R33, R33, 0x1, -R2.reuse ;  /* 0x000000012121a824 */ /* 0x100fe400078e0a02 */
[--C-:B------:R-:W-:Y:S02]  /*e5f0*/  @!P4 IMAD.IADD R30, R30, 0x1, -R2.reuse ;  /* 0x000000011e1ec824 */ /* 0x100fe400078e0a02 */
[----:B------:R-:W-:Y:S01]  /*e600*/  @!P6 IMAD.IADD R34, R34, 0x1, -R2 ;  /* 0x000000012222e824 */ /* 0x000fe200078e0a02 */
[C---:B------:R-:W-:Y:S01]  /*e610*/  ISETP.GT.U32.AND P6, PT, R2.reuse, R4, PT ;  /* 0x000000040200720c */ /* 0x040fe20003fc4070 */
[----:B------:R-:W-:Y:S01]  /*e620*/  IMAD.MOV R32, RZ, RZ, -R32 ;  /* 0x000000ffff207224 */ /* 0x000fe200078e0a20 */
[C---:B------:R-:W-:Y:S01]  /*e630*/  ISETP.GT.U32.AND P2, PT, R2.reuse, R33, PT ;  /* 0x000000210200720c */ /* 0x040fe20003f44070 */
[----:B------:R-:W-:Y:S01]  /*e640*/  @!P3 IMAD.MOV R38, RZ, RZ, -R38 ;  /* 0x000000ffff26b224 */ /* 0x000fe200078e0a26 */
[C---:B------:R-:W-:Y:S01]  /*e650*/  ISETP.GT.U32.AND P3, PT, R2.reuse, R30, PT ;  /* 0x0000001e0200720c */ /* 0x040fe20003f64070 */
[----:B------:R-:W-:Y:S01]  /*e660*/  IMAD R31, R2, R32, R31 ;  /* 0x00000020021f7224 */ /* 0x000fe200078e021f */
[----:B------:R-:W-:Y:S01]  /*e670*/  ISETP.GE.AND P1, PT, R164, RZ, PT ;  /* 0x000000ffa400720c */ /* 0x000fe20003f26270 */
[----:B------:R-:W-:Y:S01]  /*e680*/  @!P5 IMAD.IADD R35, R35, 0x1, -R2 ;  /* 0x000000012323d824 */ /* 0x000fe200078e0a02 */
[----:B------:R-:W-:-:S02]  /*e690*/  IABS R32, R171 ;  /* 0x000000ab00207213 */ /* 0x000fc40000000000 */
[----:B------:R-:W-:Y:S02]  /*e6a0*/  ISETP.GE.AND P0, PT, R165, RZ, PT ;  /* 0x000000ffa500720c */ /* 0x000fe40003f06270 */
[----:B------:R-:W-:Y:S02]  /*e6b0*/  ISETP.GE.AND P5, PT, R166, RZ, PT ;  /* 0x000000ffa600720c */ /* 0x000fe40003fa6270 */
[----:B------:R-:W-:Y:S01]  /*e6c0*/  ISETP.GE.AND P4, PT, R167, RZ, PT ;  /* 0x000000ffa700720c */ /* 0x000fe20003f86270 */
[----:B------:R-:W-:Y:S01]  /*e6d0*/  IMAD.HI.U32 R39, R3, R32, RZ ;  /* 0x0000002003277227 */ /* 0x000fe200078e00ff */
[----:B------:R0:W-:Y:S03]  /*e6e0*/  STL [R1+0x2e4], R38 ;  /* 0x0002e42601007387 */ /* 0x0001e60000100800 */
[--C-:B------:R-:W-:Y:S02]  /*e6f0*/  @!P6 IMAD.IADD R4, R4, 0x1, -R2.reuse ;  /* 0x000000010404e824 */ /* 0x100fe400078e0a02 */
[----:B------:R-:W-:Y:S01]  /*e700*/  @!P2 IMAD.IADD R33, R33, 0x1, -R2 ;  /* 0x000000012121a824 */ /* 0x000fe200078e0a02 */
[----:B------:R-:W-:Y:S01]  /*e710*/  ISETP.GT.U32.AND P2, PT, R2, R31, PT ;  /* 0x0000001f0200720c */ /* 0x000fe20003f44070 */
[----:B------:R-:W-:-:S02]  /*e720*/  IMAD.MOV R39, RZ, RZ, -R39 ;  /* 0x000000ffff277224 */ /* 0x000fc400078e0a27 */
[----:B------:R-:W-:Y:S01]  /*e730*/  IMAD.MOV.U32 R41, RZ, RZ, R35 ;  /* 0x000000ffff297224 */ /* 0x000fe200078e0023 */
[----:B0-----:R-:W-:Y:S01]  /*e740*/  IABS R38, R173 ;  /* 0x000000ad00267213 */ /* 0x001fe20000000000 */
[----:B------:R-:W-:Y:S01]  /*e750*/  IMAD.MOV.U32 R40, RZ, RZ, R36 ;  /* 0x000000ffff287224 */ /* 0x000fe200078e0024 */
[----:B------:R-:W-:Y:S01]  /*e760*/  ISETP.GT.U32.AND P6, PT, R2, R4, PT ;  /* 0x000000040200720c */ /* 0x000fe20003fc4070 */
[----:B------:R-:W-:Y:S02]  /*e770*/  @!P3 IMAD.IADD R30, R30, 0x1, -R2 ;  /* 0x000000011e1eb824 */ /* 0x000fe400078e0a02 */
[C---:B------:R-:W-:Y:S02]  /*e780*/  IMAD R32, R2.reuse, R39, R32 ;  /* 0x0000002702207224 */ /* 0x040fe400078e0220 */
[----:B------:R-:W-:Y:S01]  /*e790*/  @!P1 IMAD.MOV R41, RZ, RZ, -R41 ;  /* 0x000000ffff299224 */ /* 0x000fe200078e0a29 */
[----:B------:R-:W-:Y:S01]  /*e7a0*/  ISETP.GT.U32.AND P1, PT, R2, R34, PT ;  /* 0x000000220200720c */ /* 0x000fe20003f24070 */
[----:B------:R-:W-:Y:S01]  /*e7b0*/  IMAD.HI.U32 R35, R3, R38, RZ ;  /* 0x0000002603237227 */ /* 0x000fe200078e00ff */
[----:B------:R-:W-:-:S03]  /*e7c0*/  IABS R29, R172 ;  /* 0x000000ac001d7213 */ /* 0x000fc60000000000 */
[----:B------:R-:W-:Y:S02]  /*e7d0*/  @!P0 IMAD.MOV R40, RZ, RZ, -R40 ;  /* 0x000000ffff288224 */ /* 0x000fe400078e0a28 */
[----:B------:R-:W-:Y:S02]  /*e7e0*/  @!P5 IMAD.MOV R33, RZ, RZ, -R33 ;  /* 0x000000ffff21d224 */ /* 0x000fe400078e0a21 */
[----:B------:R-:W-:Y:S01]  /*e7f0*/  @!P4 IMAD.MOV R30, RZ, RZ, -R30 ;  /* 0x000000ffff1ec224 */ /* 0x000fe200078e0a1e */
[----:B------:R-:W-:Y:S01]  /*e800*/  STL [R1+0x2dc], R41 ;  /* 0x0002dc2901007387 */ /* 0x000fe20000100800 */
[----:B------:R-:W-:Y:S01]  /*e810*/  IMAD.MOV R35, RZ, RZ, -R35 ;  /* 0x000000ffff237224 */ /* 0x000fe200078e0a23 */
[----:B------:R-:W-:Y:S01]  /*e820*/  ISETP.GT.U32.AND P5, PT, R2, R32, PT ;  /* 0x000000200200720c */ /* 0x000fe20003fa4070 */
[----:B------:R-:W-:Y:S01]  /*e830*/  IMAD.HI.U32 R37, R3, R29, RZ ;  /* 0x0000001d03257227 */ /* 0x000fe200078e00ff */
[----:B------:R-:W-:Y:S01]  /*e840*/  STL [R1+0x2d8], R40 ;  /* 0x0002d82801007387 */ /* 0x000fe20000100800 */
[----:B------:R-:W-:-:S03]  /*e850*/  ISETP.GE.AND P3, PT, R168, RZ, PT ;  /* 0x000000ffa800720c */ /* 0x000fc60003f66270 */
[----:B------:R-:W-:Y:S01]  /*e860*/  STL [R1+0x2d0], R33 ;  /* 0x0002d02101007387 */ /* 0x000fe20000100800 */
[----:B------:R-:W-:-:S03]  /*e870*/  @!P2 IMAD.IADD R31, R31, 0x1, -R2 ;  /* 0x000000011f1fa824 */ /* 0x000fc600078e0a02 */
[----:B------:R0:W-:Y:S01]  /*e880*/  STL [R1+0x2cc], R30 ;  /* 0x0002cc1e01007387 */ /* 0x0001e20000100800 */
[----:B------:R-:W-:Y:S02]  /*e890*/  IMAD.MOV R37, RZ, RZ, -R37 ;  /* 0x000000ffff257224 */ /* 0x000fe400078e0a25 */
[--C-:B------:R-:W-:Y:S01]  /*e8a0*/  @!P6 IMAD.IADD R4, R4, 0x1, -R2.reuse ;  /* 0x000000010404e824 */ /* 0x100fe200078e0a02 */
[----:B------:R-:W-:Y:S01]  /*e8b0*/  ISETP.GT.U32.AND P0, PT, R2, R31, PT ;  /* 0x0000001f0200720c */ /* 0x000fe20003f04070 */
[----:B------:R-:W-:Y:S02]  /*e8c0*/  @!P1 IMAD.IADD R34, R34, 0x1, -R2 ;  /* 0x0000000122229824 */ /* 0x000fe400078e0a02 */
[C---:B0-----:R-:W-:Y:S02]  /*e8d0*/  IMAD R30, R2.reuse, R35, R38 ;  /* 0x00000023021e7224 */ /* 0x041fe400078e0226 */
[----:B------:R-:W-:-:S03]  /*e8e0*/  IMAD R29, R2, R37, R29 ;  /* 0x00000025021d7224 */ /* 0x000fc600078e021d */
[----:B------:R-:W-:Y:S01]  /*e8f0*/  ISETP.GT.U32.AND P6, PT, R2, R30, PT ;  /* 0x0000001e0200720c */ /* 0x000fe20003fc4070 */
[----:B------:R-:W-:Y:S01]  /*e900*/  IMAD.MOV.U32 R36, RZ, RZ, R34 ;  /* 0x000000ffff247224 */ /* 0x000fe200078e0022 */
[----:B------:R-:W-:Y:S01]  /*e910*/  IABS R37, R174 ;  /* 0x000000ae00257213 */ /* 0x000fe20000000000 */
[----:B------:R-:W-:Y:S01]  /*e920*/  @!P5 IMAD.IADD R32, R32, 0x1, -R2 ;  /* 0x000000012020d824 */ /* 0x000fe200078e0a02 */
[C---:B------:R-:W-:Y:S01]  /*e930*/  ISETP.GT.U32.AND P1, PT, R2.reuse, R29, PT ;  /* 0x0000001d0200720c */ /* 0x040fe20003f24070 */
[----:B------:R-:W-:Y:S01]  /*e940*/  @!P3 IMAD.MOV R36, RZ, RZ, -R36 ;  /* 0x000000ffff24b224 */ /* 0x000fe200078e0a24 */
[----:B------:R-:W-:Y:S01]  /*e950*/  ISETP.GE.AND P2, PT, R169, RZ, PT ;  /* 0x000000ffa900720c */ /* 0x000fe20003f46270 */
[----:B------:R-:W-:Y:S01]  /*e960*/  IMAD.HI.U32 R33, R3, R37, RZ ;  /* 0x0000002503217227 */ /* 0x000fe200078e00ff */
[----:B------:R-:W-:Y:S02]  /*e970*/  ISETP.GT.U32.AND P3, PT, R2, R32, PT ;  /* 0x000000200200720c */ /* 0x000fe40003f64070 */
[----:B------:R-:W-:Y:S01]  /*e980*/  IABS R34, R175 ;  /* 0x000000af00227213 */ /* 0x000fe20000000000 */
[----:B------:R-:W-:-:S02]  /*e990*/  @!P0 IMAD.IADD R31, R31, 0x1, -R2 ;  /* 0x000000011f1f8824 */ /* 0x000fc400078e0a02 */
[--C-:B------:R-:W-:Y:S01]  /*e9a0*/  @!P6 IMAD.IADD R30, R30, 0x1, -R2.reuse ;  /* 0x000000011e1ee824 */ /* 0x100fe200078e0a02 */
[----:B------:R-:W-:Y:S01]  /*e9b0*/  ISETP.GE.AND P4, PT, R170, RZ, PT ;  /* 0x000000ffaa00720c */ /* 0x000fe20003f86270 */
[----:B------:R-:W-:Y:S01]  /*e9c0*/  IMAD.MOV R33, RZ, RZ, -R33 ;  /* 0x000000ffff217224 */ /* 0x000fe200078e0a21 */
[----:B------:R0:W-:Y:S01]  /*e9d0*/  STL [R1+0x2c8], R36 ;  /* 0x0002c82401007387 */ /* 0x0001e20000100800 */
[--C-:B------:R-:W-:Y:S01]  /*e9e0*/  @!P1 IMAD.IADD R29, R29, 0x1, -R2.reuse ;  /* 0x000000011d1d9824 */ /* 0x100fe200078e0a02 */
[C---:B------:R-:W-:Y:S01]  /*e9f0*/  ISETP.GT.U32.AND P6, PT, R2.reuse, R30, PT ;  /* 0x0000001e0200720c */ /* 0x040fe20003fc4070 */
[----:B------:R-:W-:Y:S02]  /*ea00*/  IMAD R33, R2, R33, R37 ;  /* 0x0000002102217224 */ /* 0x000fe400078e0225 */
[----:B------:R-:W-:Y:S02]  /*ea10*/  @!P3 IMAD.IADD R32, R32, 0x1, -R2 ;  /* 0x000000012020b824 */ /* 0x000fe400078e0a02 */
[----:B0-----:R-:W-:-:S02]  /*ea20*/  IMAD.MOV.U32 R36, RZ, RZ, R31 ;  /* 0x000000ffff247224 */ /* 0x001fc400078e001f */
[----:B------:R-:W-:Y:S01]  /*ea30*/  IMAD.HI.U32 R31, R3, R34, RZ ;  /* 0x00000022031f7227 */ /* 0x000fe200078e00ff */
[----:B------:R-:W-:-:S03]  /*ea40*/  ISETP.GT.U32.AND P3, PT, R2, R33, PT ;  /* 0x000000210200720c */ /* 0x000fc60003f64070 */
[----:B------:R-:W-:Y:S01]  /*ea50*/  @!P2 IMAD.MOV R36, RZ, RZ, -R36 ;  /* 0x000000ffff24a224 */ /* 0x000fe200078e0a24 */
[C---:B------:R-:W-:Y:S01]  /*ea60*/  ISETP.GT.U32.AND P2, PT, R2.reuse, R29, PT ;  /* 0x0000001d0200720c */ /* 0x040fe20003f44070 */
[----:B------:R-:W-:Y:S01]  /*ea70*/  IMAD.MOV R31, RZ, RZ, -R31 ;  /* 0x000000ffff1f7224 */ /* 0x000fe200078e0a1f */
[----:B------:R-:W-:Y:S01]  /*ea80*/  IABS R35, R176 ;  /* 0x000000b000237213 */ /* 0x000fe20000000000 */
[----:B------:R-:W-:Y:S02]  /*ea90*/  @!P4 IMAD.MOV R4, RZ, RZ, -R4 ;  /* 0x000000ffff04c224 */ /* 0x000fe400078e0a04 */
[----:B------:R-:W-:Y:S01]  /*eaa0*/  IMAD R31, R2, R31, R34 ;  /* 0x0000001f021f7224 */ /* 0x000fe200078e0222 */
[----:B------:R-:W-:Y:S01]  /*eab0*/  ISETP.GE.AND P0, PT, R171, RZ, PT ;  /* 0x000000ffab00720c */ /* 0x000fe20003f06270 */
[----:B------:R-:W-:Y:S01]  /*eac0*/  @!P6 IMAD.IADD R30, R30, 0x1, -R2 ;  /* 0x000000011e1ee824 */ /* 0x000fe200078e0a02 */
[----:B------:R-:W-:Y:S01]  /*ead0*/  ISETP.GE.AND P5, PT, R172, RZ, PT ;  /* 0x000000ffac00720c */ /* 0x000fe20003fa6270 */
[----:B------:R-:W-:Y:S01]  /*eae0*/  STL [R1+0x2c4], R36 ;  /* 0x0002c42401007387 */ /* 0x000fe20000100800 */
[----:B------:R-:W-:-:S03]  /*eaf0*/  ISETP.GT.U32.AND P6, PT, R2, R31, PT ;  /* 0x0000001f0200720c */ /* 0x000fc60003fc4070 */
[----:B------:R0:W-:Y:S01]  /*eb00*/  STL [R1+0x2c0], R4 ;  /* 0x0002c00401007387 */ /* 0x0001e20000100800 */
[--C-:B------:R-:W-:Y:S01]  /*eb10*/  @!P3 IMAD.IADD R33, R33, 0x1, -R2.reuse ;  /* 0x000000012121b824 */ /* 0x100fe200078e0a02 */
[----:B------:R-:W-:Y:S01]  /*eb20*/  ISETP.GE.AND P3, PT, R177, RZ, PT ;  /* 0x000000ffb100720c */ /* 0x000fe20003f66270 */
[----:B------:R-:W-:Y:S01]  /*eb30*/  @!P2 IMAD.IADD R29, R29, 0x1, -R2 ;  /* 0x000000011d1da824 */ /* 0x000fe200078e0a02 */
[----:B------:R-:W-:Y:S01]  /*eb40*/  IABS R177, R177 ;  /* 0x000000b100b17213 */ /* 0x000fe20000000000 */
[----:B0-----:R-:W-:-:S04]  /*eb50*/  IMAD.HI.U32 R4, R3, R35, RZ ;  /* 0x0000002303047227 */ /* 0x001fc800078e00ff */
[----:B------:R-:W-:Y:S02]  /*eb60*/  IMAD.MOV R4, RZ, RZ, -R4 ;  /* 0x000000ffff047224 */ /* 0x000fe400078e0a04 */
[----:B------:R-:W-:Y:S01]  /*eb70*/  IMAD.MOV.U32 R36, RZ, RZ, R32 ;  /* 0x000000ffff247224 */ /* 0x000fe200078e0020 */
[----:B------:R-:W-:Y:S01]  /*eb80*/  ISETP.GE.AND P1, PT, R173, RZ, PT ;  /* 0x000000ffad00720c */ /* 0x000fe20003f26270 */
[----:B------:R-:W-:Y:S02]  /*eb90*/  IMAD.MOV.U32 R38, RZ, RZ, R29 ;  /* 0x000000ffff267224 */ /* 0x000fe400078e001d */
[----:B------:R-:W-:Y:S02]  /*eba0*/  IMAD R34, R2, R4, R35 ;  /* 0x0000000402227224 */ /* 0x000fe400078e0223 */
[----:B------:R-:W-:Y:S02]  /*ebb0*/  IMAD.MOV.U32 R35, RZ, RZ, R177 ;  /* 0x000000ffff237224 */ /* 0x000fe400078e00b1 */
[----:B------:R-:W-:Y:S01]  /*ebc0*/  @!P0 IMAD.MOV R36, RZ, RZ, -R36 ;  /* 0x000000ffff248224 */ /* 0x000fe200078e0a24 */
[----:B------:R-:W-:Y:S01]  /*ebd0*/  IABS R4, R178 ;  /* 0x000000b200047213 */ /* 0x000fe20000000000 */
[----:B------:R-:W-:-:S02]  /*ebe0*/  @!P6 IMAD.IADD R31, R31, 0x1, -R2 ;  /* 0x000000011f1fe824 */ /* 0x000fc400078e0a02 */
[----:B------:R-:W-:Y:S01]  /*ebf0*/  @!P5 IMAD.MOV R38, RZ, RZ, -R38 ;  /* 0x000000ffff26d224 */ /* 0x000fe200078e0a26 */
[C---:B------:R-:W-:Y:S01]  /*ec00*/  ISETP.GT.U32.AND P5, PT, R2.reuse, R33, PT ;  /* 0x000000210200720c */ /* 0x040fe20003fa4070 */
[C---:B------:R-:W-:Y:S01]  /*ec10*/  IMAD.HI.U32 R37, R3.reuse, R35, RZ ;  /* 0x0000002303257227 */ /* 0x040fe200078e00ff */
[----:B------:R-:W-:Y:S01]  /*ec20*/  STL [R1+0x2bc], R36 ;  /* 0x0002bc2401007387 */ /* 0x000fe20000100800 */
[----:B------:R-:W-:Y:S02]  /*ec30*/  ISETP.GT.U32.AND P6, PT, R2, R31, PT ;  /* 0x0000001f0200720c */ /* 0x000fe40003fc4070 */
[----:B------:R-:W-:Y:S01]  /*ec40*/  IMAD.HI.U32 R29, R3, R4, RZ ;  /* 0x00000004031d7227 */ /* 0x000fe200078e00ff */
[----:B------:R0:W-:Y:S03]  /*ec50*/  STL [R1+0x2b4], R38 ;  /* 0x0002b42601007387 */ /* 0x0001e60000100800 */
[----:B------:R-:W-:-:S02]  /*ec60*/  IMAD.MOV R37, RZ, RZ, -R37 ;  /* 0x000000ffff257224 */ /* 0x000fc400078e0a25 */
[----:B------:R-:W-:Y:S02]  /*ec70*/  IMAD.MOV R29, RZ, RZ, -R29 ;  /* 0x000000ffff1d7224 */ /* 0x000fe400078e0a1d */
[----:B0-----:R-:W-:Y:S02]  /*ec80*/  IMAD.MOV.U32 R38, RZ, RZ, R30 ;  /* 0x000000ffff267224 */ /* 0x001fe400078e001e */
[C---:B------:R-:W-:Y:S02]  /*ec90*/  IMAD R35, R2.reuse, R37, R35 ;  /* 0x0000002502237224 */ /* 0x040fe400078e0223 */
[----:B------:R-:W-:Y:S01]  /*eca0*/  @!P1 IMAD.MOV R38, RZ, RZ, -R38 ;  /* 0x000000ffff269224 */ /* 0x000fe200078e0a26 */
[C---:B------:R-:W-:Y:S01]  /*ecb0*/  ISETP.GT.U32.AND P1, PT, R2.reuse, R34, PT ;  /* 0x000000220200720c */ /* 0x040fe20003f24070 */
[C---:B------:R-:W-:Y:S02]  /*ecc0*/  IMAD R4, R2.reuse, R29, R4 ;  /* 0x0000001d02047224 */ /* 0x040fe400078e0204 */
[--C-:B------:R-:W-:Y:S01]  /*ecd0*/  @!P5 IMAD.IADD R33, R33, 0x1, -R2.reuse ;  /* 0x000000012121d824 */ /* 0x100fe200078e0a02 */
[C---:B------:R-:W-:Y:S01]  /*ece0*/  ISETP.GT.U32.AND P5, PT, R2.reuse, R35, PT ;  /* 0x000000230200720c */ /* 0x040fe20003fa4070 */
[----:B------:R-:W-:Y:S01]  /*ecf0*/  @!P6 IMAD.IADD R31, R31, 0x1, -R2 ;  /* 0x000000011f1fe824 */ /* 0x000fe200078e0a02 */
[----:B------:R-:W-:-:S02]  /*ed00*/  ISETP.GT.U32.AND P6, PT, R2, R4, PT ;  /* 0x000000040200720c */ /* 0x000fc40003fc4070 */
[----:B------:R-:W-:Y:S02]  /*ed10*/  IABS R32, R179 ;  /* 0x000000b300207213 */ /* 0x000fe40000000000 */
[----:B------:R-:W-:Y:S02]  /*ed20*/  IABS R36, R180 ;  /* 0x000000b400247213 */ /* 0x000fe40000000000 */
[----:B------:R-:W-:Y:S01]  /*ed30*/  ISETP.GE.AND P4, PT, R174, RZ, PT ;  /* 0x000000ffae00720c */ /* 0x000fe20003f86270 */
[----:B------:R-:W-:Y:S01]  /*ed40*/  @!P1 IMAD.IADD R34, R34, 0x1, -R2 ;  /* 0x0000000122229824 */ /* 0x000fe200078e0a02 */
[----:B------:R-:W-:Y:S01]  /*ed50*/  ISETP.GE.AND P0, PT, R175, RZ, PT ;  /* 0x000000ffaf00720c */ /* 0x000fe20003f06270 */
[----:B------:R-:W-:Y:S01]  /*ed60*/  IMAD.HI.U32 R37, R3, R32, RZ ;  /* 0x0000002003257227 */ /* 0x000fe200078e00ff */
[----:B------:R-:W-:-:S03]  /*ed70*/  IABS R29, R181 ;  /* 0x000000b5001d7213 */ /* 0x000fc60000000000 */
[----:B------:R-:W-:Y:S02]  /*ed80*/  IMAD.MOV.U32 R30, RZ, RZ, R36 ;  /* 0x000000ffff1e7224 */ /* 0x000fe400078e0024 */
[----:B------:R-:W-:Y:S01]  /*ed90*/  @!P5 IMAD.IADD R35, R35, 0x1, -R2 ;  /* 0x000000012323d824 */ /* 0x000fe200078e0a02 */
[----:B------:R-:W-:Y:S01]  /*eda0*/  ISETP.GT.U32.AND P5, PT, R2, R34, PT ;  /* 0x000000220200720c */ /* 0x000fe20003fa4070 */
[----:B------:R-:W-:Y:S01]  /*edb0*/  IMAD.MOV R37, RZ, RZ, -R37 ;  /* 0x000000ffff257224 */ /* 0x000fe200078e0a25 */
[----:B------:R0:W-:Y:S01]  /*edc0*/  STL [R1+0x2ac], R38 ;  /* 0x0002ac2601007387 */ /* 0x0001e20000100800 */
[----:B------:R-:W-:-:S04]  /*edd0*/  IMAD.HI.U32 R36, R3, R30, RZ ;  /* 0x0000001e03247227 */ /* 0x000fc800078e00ff */
[----:B------:R-:W-:Y:S01]  /*ede0*/  @!P6 IMAD.IADD R4, R4, 0x1, -R2 ;  /* 0x000000010404e824 */ /* 0x000fe200078e0a02 */
[C---:B------:R-:W-:Y:S01]  /*edf0*/  ISETP.GT.U32.AND P6, PT, R2.reuse, R35, PT ;  /* 0x000000230200720c */ /* 0x040fe20003fc4070 */
[----:B------:R-:W-:Y:S02]  /*ee00*/  IMAD R32, R2, R37, R32 ;  /* 0x0000002502207224 */ /* 0x000fe400078e0220 */
[----:B0-----:R-:W-:Y:S02]  /*ee10*/  IMAD.MOV.U32 R38, RZ, RZ, R33 ;  /* 0x000000ffff267224 */ /* 0x001fe400078e0021 */
[----:B------:R-:W-:Y:S02]  /*ee20*/  IMAD.MOV R36, RZ, RZ, -R36 ;  /* 0x000000ffff247224 */ /* 0x000fe400078e0a24 */
[----:B------:R-:W-:-:S04]  /*ee30*/  IMAD.HI.U32 R37, R3, R29, RZ ;  /* 0x0000001d03257227 */ /* 0x000fc800078e00ff */
[----:B------:R-:W-:Y:S02]  /*ee40*/  @!P4 IMAD.MOV R38, RZ, RZ, -R38 ;  /* 0x000000ffff26c224 */ /* 0x000fe400078e0a26 */
[----:B------:R-:W-:Y:S02]  /*ee50*/  @!P0 IMAD.MOV R31, RZ, RZ, -R31 ;  /* 0x000000ffff1f8224 */ /* 0x000fe400078e0a1f */
[----:B------:R-:W-:Y:S02]  /*ee60*/  IMAD R30, R2, R36, R30 ;  /* 0x00000024021e7224 */ /* 0x000fe400078e021e */
[----:B------:R-:W-:Y:S01]  /*ee70*/  IMAD.MOV R37, RZ, RZ, -R37 ;  /* 0x000000ffff257224 */ /* 0x000fe200078e0a25 */
[----:B------:R-:W-:Y:S01]  /*ee80*/  STL [R1+0x2a8], R38 ;  /* 0x0002a82601007387 */ /* 0x000fe20000100800 */
[--C-:B------:R-:W-:Y:S01]  /*ee90*/  @!P5 IMAD.IADD R34, R34, 0x1, -R2.reuse ;  /* 0x000000012222d824 */ /* 0x100fe200078e0a02 */
[C---:B------:R-:W-:Y:S02]  /*eea0*/  ISETP.GT.U32.AND P5, PT, R2.reuse, R30, PT ;  /* 0x0000001e0200720c */ /* 0x040fe40003fa4070 */
[----:B------:R0:W-:Y:S01]  /*eeb0*/  STL [R1+0x2a0], R31 ;  /* 0x0002a01f01007387 */ /* 0x0001e20000100800 */
[C---:B------:R-:W-:Y:S01]  /*eec0*/  ISETP.GT.U32.AND P0, PT, R2.reuse, R32, PT ;  /* 0x000000200200720c */ /* 0x040fe20003f04070 */
[----:B------:R-:W-:Y:S01]  /*eed0*/  @!P6 IMAD.IADD R35, R35, 0x1, -R2 ;  /* 0x000000012323e824 */ /* 0x000fe200078e0a02 */
[C---:B------:R-:W-:Y:S01]  /*eee0*/  ISETP.GT.U32.AND P4, PT, R2.reuse, R4, PT ;  /* 0x000000040200720c */ /* 0x040fe20003f84070 */
[----:B0-----:R-:W-:Y:S01]  /*eef0*/  IMAD R31, R2, R37, R29 ;  /* 0x00000025021f7224 */ /* 0x001fe200078e021d */
[----:B------:R-:W-:-:S02]  /*ef00*/  ISETP.GE.AND P2, PT, R176, RZ, PT ;  /* 0x000000ffb000720c */ /* 0x000fc40003f46270 */
[----:B------:R-:W-:Y:S02]  /*ef10*/  IABS R36, R182 ;  /* 0x000000b600247213 */ /* 0x000fe40000000000 */
[----:B------:R-:W-:Y:S02]  /*ef20*/  ISETP.GT.U32.AND P6, PT, R2, R31, PT ;  /* 0x0000001f0200720c */ /* 0x000fe40003fc4070 */
[----:B------:R-:W-:Y:S01]  /*ef30*/  ISETP.GE.AND P1, PT, R178, RZ, PT ;  /* 0x000000ffb200720c */ /* 0x000fe20003f26270 */
[----:B------:R-:W-:Y:S01]  /*ef40*/  IMAD.HI.U32 R29, R3, R36, RZ ;  /* 0x00000024031d7227 */ /* 0x000fe200078e00ff */
[----:B------:R-:W-:-:S03]  /*ef50*/  IABS R33, R183 ;  /* 0x000000b700217213 */ /* 0x000fc60000000000 */
[--C-:B------:R-:W-:Y:S02]  /*ef60*/  @!P5 IMAD.IADD R30, R30, 0x1, -R2.reuse ;  /* 0x000000011e1ed824 */ /* 0x100fe400078e0a02 */
[----:B------:R-:W-:Y:S02]  /*ef70*/  IMAD.MOV R29, RZ, RZ, -R29 ;  /* 0x000000ffff1d7224 */ /* 0x000fe400078e0a1d */
[----:B------:R-:W-:Y:S02]  /*ef80*/  @!P0 IMAD.IADD R32, R32, 0x1, -R2 ;  /* 0x0000000120208824 */ /* 0x000fe400078e0a02 */
[----:B------:R-:W-:Y:S02]  /*ef90*/  IMAD.MOV.U32 R39, RZ, RZ, R34 ;  /* 0x000000ffff277224 */ /* 0x000fe400078e0022 */
[----:B------:R-:W-:Y:S02]  /*efa0*/  IMAD.MOV.U32 R38, RZ, RZ, R35 ;  /* 0x000000ffff267224 */ /* 0x000fe400078e0023 */
[----:B------:R-:W-:-:S02]  /*efb0*/  @!P4 IMAD.IADD R4, R4, 0x1, -R2 ;  /* 0x000000010404c824 */ /* 0x000fc400078e0a02 */
[----:B------:R-:W-:Y:S01]  /*efc0*/  @!P6 IMAD.IADD R31, R31, 0x1, -R2 ;  /* 0x000000011f1fe824 */ /* 0x000fe200078e0a02 */
[C---:B------:R-:W-:Y:S01]  /*efd0*/  ISETP.GT.U32.AND P6, PT, R2.reuse, R30, PT ;  /* 0x0000001e0200720c */ /* 0x040fe20003fc4070 */
[----:B------:R-:W-:Y:S01]  /*efe0*/  IMAD.HI.U32 R37, R3, R33, RZ ;  /* 0x0000002103257227 */ /* 0x000fe200078e00ff */
[----:B------:R-:W-:-:S03]  /*eff0*/  ISETP.GT.U32.AND P5, PT, R2, R32, PT ;  /* 0x000000200200720c */ /* 0x000fc60003fa4070 */
[C---:B------:R-:W-:Y:S02]  /*f000*/  IMAD R29, R2.reuse, R29, R36 ;  /* 0x0000001d021d7224 */ /* 0x040fe400078e0224 */
[----:B------:R-:W-:Y:S02]  /*f010*/  @!P2 IMAD.MOV R39, RZ, RZ, -R39 ;  /* 0x000000ffff27a224 */ /* 0x000fe400078e0a27 */
[----:B------:R-:W-:Y:S02]  /*f020*/  @!P3 IMAD.MOV R38, RZ, RZ, -R38 ;  /* 0x000000ffff26b224 */ /* 0x000fe400078e0a26 */
[----:B------:R-:W-:Y:S01]  /*f030*/  @!P1 IMAD.MOV R4, RZ, RZ, -R4 ;  /* 0x000000ffff049224 */ /* 0x000fe200078e0a04 */
[----:B------:R-:W-:Y:S01]  /*f040*/  STL [R1+0x294], R39 ;  /* 0x0002942701007387 */ /* 0x000fe20000100800 */
[----:B------:R-:W-:Y:S01]  /*f050*/  IMAD.MOV R37, RZ, RZ, -R37 ;  /* 0x000000ffff257224 */ /* 0x000fe200078e0a25 */
[----:B------:R-:W-:Y:S02]  /*f060*/  ISETP.GT.U32.AND P1, PT, R2, R29, PT ;  /* 0x0000001d0200720c */ /* 0x000fe40003f24070 */
[----:B------:R-:W-:Y:S01]  /*f070*/  STL [R1+0x290], R38 ;  /* 0x0002902601007387 */ /* 0x000fe20000100800 */
[----:B------:R-:W-:-:S03]  /*f080*/  ISETP.GE.AND P4, PT, R179, RZ, PT ;  /* 0x000000ffb300720c */ /* 0x000fc60003f86270 */
[----:B------:R0:W-:Y:S01]  /*f090*/  STL [R1+0x28c], R4 ;  /* 0x00028c0401007387 */ /* 0x0001e20000100800 */
[----:B------:R-:W-:Y:S02]  /*f0a0*/  IABS R36, R184 ;  /* 0x000000b800247213 */ /* 0x000fe40000000000 */
[----:B------:R-:W-:Y:S01]  /*f0b0*/  ISETP.GT.U32.AND P2, PT, R2, R31, PT ;  /* 0x0000001f0200720c */ /* 0x000fe20003f44070 */
[--C-:B------:R-:W-:Y:S02]  /*f0c0*/  @!P6 IMAD.IADD R30, R30, 0x1, -R2.reuse ;  /* 0x000000011e1ee824 */ /* 0x100fe400078e0a02 */
[----:B0-----:R-:W-:Y:S02]  /*f0d0*/  IMAD R4, R2, R37, R33 ;  /* 0x0000002502047224 */ /* 0x001fe400078e0221 */
[----:B------:R-:W-:Y:S02]  /*f0e0*/  @!P5 IMAD.IADD R32, R32, 0x1, -R2 ;  /* 0x000000012020d824 */ /* 0x000fe400078e0a02 */
[----:B------:R-:W-:Y:S01]  /*f0f0*/  IMAD.HI.U32 R33, R3, R36, RZ ;  /* 0x0000002403217227 */ /* 0x000fe200078e00ff */
[----:B------:R-:W-:-:S02]  /*f100*/  ISETP.GT.U32.AND P6, PT, R2, R4, PT ;  /* 0x000000040200720c */ /* 0x000fc40003fc4070 */
[----:B------:R-:W-:Y:S01]  /*f110*/  ISETP.GE.AND P0, PT, R180, RZ, PT ;  /* 0x000000ffb400720c */ /* 0x000fe20003f06270 */
[----:B------:R-:W-:Y:S01]  /*f120*/  IMAD.MOV R33, RZ, RZ, -R33 ;  /* 0x000000ffff217224 */ /* 0x000fe200078e0a21 */
[----:B------:R-:W-:Y:S01]  /*f130*/  ISETP.GE.AND P3, PT, R181, RZ, PT ;  /* 0x000000ffb500720c */ /* 0x000fe20003f66270 */
[----:B------:R-:W-:Y:S01]  /*f140*/  @!P1 IMAD.IADD R29, R29, 0x1, -R2 ;  /* 0x000000011d1d9824 */ /* 0x000fe200078e0a02 */
[----:B------:R-:W-:Y:S01]  /*f150*/  IABS R35, R185 ;  /* 0x000000b900237213 */ /* 0x000fe20000000000 */
[----:B------:R-:W-:Y:S01]  /*f160*/  IMAD.MOV.U32 R40, RZ, RZ, R32 ;  /* 0x000000ffff287224 */ /* 0x000fe200078e0020 */
[----:B------:R-:W-:Y:S01]  /*f170*/  IABS R34, R186 ;  /* 0x000000ba00227213 */ /* 0x000fe20000000000 */
[----:B------:R-:W-:Y:S02]  /*f180*/  @!P2 IMAD.IADD R31, R31, 0x1, -R2 ;  /* 0x000000011f1fa824 */ /* 0x000fe400078e0a02 */
[C---:B------:R-:W-:Y:S02]  /*f190*/  IMAD R33, R2.reuse, R33, R36 ;  /* 0x0000002102217224 */ /* 0x040fe400078e0224 */
[----:B------:R-:W-:Y:S01]  /*f1a0*/  @!P4 IMAD.MOV R40, RZ, RZ, -R40 ;  /* 0x000000ffff28c224 */ /* 0x000fe200078e0a28 */
[----:B------:R-:W-:Y:S01]  /*f1b0*/  ISETP.GT.U32.AND P4, PT, R2, R29, PT ;  /* 0x0000001d0200720c */ /* 0x000fe20003f84070 */
[----:B------:R-:W-:-:S04]  /*f1c0*/  IMAD.HI.U32 R38, R3, R35, RZ ;  /* 0x0000002303267227 */ /* 0x000fc800078e00ff */
[----:B------:R-:W-:Y:S02]  /*f1d0*/  IMAD.MOV.U32 R39, RZ, RZ, R30 ;  /* 0x000000ffff277224 */ /* 0x000fe400078e001e */
[----:B------:R-:W-:Y:S01]  /*f1e0*/  @!P6 IMAD.IADD R4, R4, 0x1, -R2 ;  /* 0x000000010404e824 */ /* 0x000fe200078e0a02 */
[----:B------:R-:W-:Y:S01]  /*f1f0*/  ISETP.GT.U32.AND P6, PT, R2, R33, PT ;  /* 0x000000210200720c */ /* 0x000fe20003fc4070 */
[----:B------:R-:W-:Y:S02]  /*f200*/  IMAD.MOV.U32 R30, RZ, RZ, R31 ;  /* 0x000000ffff1e7224 */ /* 0x000fe400078e001f */
[----:B------:R-:W-:-:S04]  /*f210*/  IMAD.HI.U32 R36, R3, R34, RZ ;  /* 0x0000002203247227 */ /* 0x000fc800078e00ff */
[----:B------:R-:W-:Y:S02]  /*f220*/  IMAD.MOV R38, RZ, RZ, -R38 ;  /* 0x000000ffff267224 */ /* 0x000fe400078e0a26 */
[----:B------:R-:W-:Y:S02]  /*f230*/  @!P0 IMAD.MOV R39, RZ, RZ, -R39 ;  /* 0x000000ffff278224 */ /* 0x000fe400078e0a27 */
[----:B------:R-:W-:Y:S01]  /*f240*/  @!P3 IMAD.MOV R30, RZ, RZ, -R30 ;  /* 0x000000ffff1eb224 */ /* 0x000fe200078e0a1e */
[----:B------:R-:W-:Y:S01]  /*f250*/  ISETP.GE.AND P5, PT, R182, RZ, PT ;  /* 0x000000ffb600720c */ /* 0x000fe20003fa6270 */
[----:B------:R-:W-:Y:S01]  /*f260*/  IMAD.MOV R36, RZ, RZ, -R36 ;  /* 0x000000ffff247224 */ /* 0x000fe200078e0a24 */
[----:B------:R-:W-:Y:S01]  /*f270*/  STL [R1+0x288], R40 ;  /* 0x0002882801007387 */ /* 0x000fe20000100800 */
[C---:B------:R-:W-:Y:S01]  /*f280*/  IMAD R31, R2.reuse, R38, R35 ;  /* 0x00000026021f7224 */ /* 0x040fe200078e0223 */
[----:B------:R-:W-:Y:S02]  /*f290*/  IABS R37, R187 ;  /* 0x000000bb00257213 */ /* 0x000fe40000000000 */
[----:B------:R-:W-:Y:S01]  /*f2a0*/  STL [R1+0x284], R39 ;  /* 0x0002842701007387 */ /* 0x000fe20000100800 */
[----:B------:R-:W-:Y:S01]  /*f2b0*/  ISETP.GT.U32.AND P0, PT, R2, R4, PT ;  /* 0x000000040200720c */ /* 0x000fe20003f04070 */
[----:B------:R-:W-:-:S02]  /*f2c0*/  @!P4 IMAD.IADD R29, R29, 0x1, -R2 ;  /* 0x000000011d1dc824 */ /* 0x000fc400078e0a02 */
[----:B------:R0:W-:Y:S01]  /*f2d0*/  STL [R1+0x280], R30 ;  /* 0x0002801e01007387 */ /* 0x0001e20000100800 */
[C---:B------:R-:W-:Y:S01]  /*f2e0*/  ISETP.GT.U32.AND P4, PT, R2.reuse, R31, PT ;  /* 0x0000001f0200720c */ /* 0x040fe20003f84070 */
[----:B------:R-:W-:Y:S02]  /*f2f0*/  IMAD.MOV.U32 R32, RZ, RZ, R37 ;  /* 0x000000ffff207224 */ /* 0x000fe400078e0025 */
[----:B------:R-:W-:Y:S02]  /*f300*/  @!P6 IMAD.IADD R33, R33, 0x1, -R2 ;  /* 0x000000012121e824 */ /* 0x000fe400078e0a02 */
[----:B0-----:R-:W-:Y:S01]  /*f310*/  IMAD R30, R2, R36, R34 ;  /* 0x00000024021e7224 */ /* 0x001fe200078e0222 */
[----:B------:R-:W-:Y:S01]  /*f320*/  ISETP.GE.AND P2, PT, R183, RZ, PT ;  /* 0x000000ffb700720c */ /* 0x000fe20003f46270 */
[----:B------:R-:W-:-:S03]  /*f330*/  IMAD.MOV.U32 R39, RZ, RZ, R29 ;  /* 0x000000ffff277224 */ /* 0x000fc600078e001d */
[----:B------:R-:W-:Y:S01]  /*f340*/  ISETP.GT.U32.AND P6, PT, R2, R30, PT ;  /* 0x0000001e0200720c */ /* 0x000fe20003fc4070 */
[----:B------:R-:W-:-:S04]  /*f350*/  IMAD.HI.U32 R35, R3, R32, RZ ;  /* 0x0000002003237227 */ /* 0x000fc800078e00ff */
[----:B------:R-:W-:Y:S02]  /*f360*/  @!P5 IMAD.MOV R39, RZ, RZ, -R39 ;  /* 0x000000ffff27d224 */ /* 0x000fe400078e0a27 */
[----:B------:R-:W-:Y:S02]  /*f370*/  IMAD.MOV R35, RZ, RZ, -R35 ;  /* 0x000000ffff237224 */ /* 0x000fe400078e0a23 */
[--C-:B------:R-:W-:Y:S01]  /*f380*/  @!P0 IMAD.IADD R4, R4, 0x1, -R2.reuse ;  /* 0x0000000104048824 */ /* 0x100fe200078e0a02 */
[----:B------:R-:W-:Y:S01]  /*f390*/  IABS R37, R188 ;  /* 0x000000bc00257213 */ /* 0x000fe20000000000 */
[----:B------:R-:W-:Y:S01]  /*f3a0*/  @!P4 IMAD.IADD R31, R31, 0x1, -R2 ;  /* 0x000000011f1fc824 */ /* 0x000fe200078e0a02 */
[----:B------:R0:W-:Y:S01]  /*f3b0*/  STL [R1+0x27c], R39 ;  /* 0x00027c2701007387 */ /* 0x0001e20000100800 */
[----:B------:R-:W-:Y:S01]  /*f3c0*/  IMAD R32, R2, R35, R32 ;  /* 0x0000002302207224 */ /* 0x000fe200078e0220 */
[----:B------:R-:W-:Y:S01]  /*f3d0*/  IABS R34, R189 ;  /* 0x000000bd00227213 */ /* 0x000fe20000000000 */
[----:B------:R-:W-:Y:S01]  /*f3e0*/  @!P6 IMAD.IADD R30, R30, 0x1, -R2 ;  /* 0x000000011e1ee824 */ /* 0x000fe200078e0a02 */
[----:B------:R-:W-:Y:S01]  /*f3f0*/  ISETP.GT.U32.AND P6, PT, R2, R31, PT ;  /* 0x0000001f0200720c */ /* 0x000fe20003fc4070 */
[----:B------:R-:W-:-:S04]  /*f400*/  IMAD.HI.U32 R38, R3, R37, RZ ;  /* 0x0000002503267227 */ /* 0x000fc800078e00ff */
[----:B0-----:R-:W-:-:S04]  /*f410*/  IMAD.MOV.U32 R39, RZ, RZ, R4 ;  /* 0x000000ffff277224 */ /* 0x001fc800078e0004 */
[----:B------:R-:W-:Y:S01]  /*f420*/  @!P2 IMAD.MOV R39, RZ, RZ, -R39 ;  /* 0x000000ffff27a224 */ /* 0x000fe200078e0a27 */
[----:B------:R-:W-:Y:S01]  /*f430*/  ISETP.GT.U32.AND P2, PT, R2, R32, PT ;  /* 0x000000200200720c */ /* 0x000fe20003f44070 */
[----:B------:R-:W-:-:S04]  /*f440*/  IMAD.HI.U32 R29, R3, R34, RZ ;  /* 0x00000022031d7227 */ /* 0x000fc800078e00ff */
[----:B------:R-:W-:Y:S02]  /*f450*/  IMAD.MOV R38, RZ, RZ, -R38 ;  /* 0x000000ffff267224 */ /* 0x000fe400078e0a26 */
[----:B------:R-:W-:Y:S01]  /*f460*/  IMAD.MOV R4, RZ, RZ, -R29 ;  /* 0x000000ffff047224 */ /* 0x000fe200078e0a1d */
[C---:B------:R-:W-:Y:S01]  /*f470*/  ISETP.GT.U32.AND P4, PT, R2.reuse, R33, PT ;  /* 0x000000210200720c */ /* 0x040fe20003f84070 */
[----:B------:R-:W-:Y:S02]  /*f480*/  IMAD R29, R2, R38, R37 ;  /* 0x00000026021d7224 */ /* 0x000fe400078e0225 */
[--C-:B------:R-:W-:Y:S02]  /*f490*/  @!P6 IMAD.IADD R31, R31, 0x1, -R2.reuse ;  /* 0x000000011f1fe824 */ /* 0x100fe400078e0a02 */
[----:B------:R-:W-:Y:S01]  /*f4a0*/  @!P2 IMAD.IADD R32, R32, 0x1, -R2 ;  /* 0x000000012020a824 */ /* 0x000fe200078e0a02 */
[----:B------:R-:W-:Y:S02]  /*f4b0*/  ISETP.GT.U32.AND P6, PT, R2, R29, PT ;  /* 0x0000001d0200720c */ /* 0x000fe40003fc4070 */
[----:B------:R-:W-:-:S02]  /*f4c0*/  ISETP.GE.AND P3, PT, R185, RZ, PT ;  /* 0x000000ffb900720c */ /* 0x000fc40003f66270 */
[C---:B------:R-:W-:Y:S02]  /*f4d0*/  ISETP.GT.U32.AND P5, PT, R2.reuse, R30, PT ;  /* 0x0000001e0200720c */ /* 0x040fe40003fa4070 */
[C---:B------:R-:W-:Y:S01]  /*f4e0*/  ISETP.GT.U32.AND P2, PT, R2.reuse, R32, PT ;  /* 0x000000200200720c */ /* 0x040fe20003f44070 */
[----:B------:R-:W-:Y:S01]  /*f4f0*/  @!P4 IMAD.IADD R33, R33, 0x1, -R2 ;  /* 0x000000012121c824 */ /* 0x000fe200078e0a02 */
[----:B------:R-:W-:Y:S01]  /*f500*/  IABS R35, R191 ;  /* 0x000000bf00237213 */ /* 0x000fe20000000000 */
[----:B------:R0:W-:Y:S01]  /*f510*/  STL [R1+0x278], R39 ;  /* 0x0002782701007387 */ /* 0x0001e20000100800 */
[----:B------:R-:W-:Y:S01]  /*f520*/  IMAD R4, R2, R4, R34 ;  /* 0x0000000402047224 */ /* 0x000fe200078e0222 */
[----:B------:R-:W-:Y:S01]  /*f530*/  ISETP.GE.AND P4, PT, R187, RZ, PT ;  /* 0x000000ffbb00720c */ /* 0x000fe20003f86270 */
[----:B------:R-:W-:Y:S02]  /*f540*/  IMAD.MOV.U32 R38, RZ, RZ, R31 ;  /* 0x000000ffff267224 */ /* 0x000fe400078e001f */
[----:B------:R-:W-:-:S02]  /*f550*/  @!P6 IMAD.IADD R29, R29, 0x1, -R2 ;  /* 0x000000011d1de824 */ /* 0x000fc400078e0a02 */
[----:B------:R-:W-:-:S04]  /*f560*/  IMAD.HI.U32 R34, R3, R35, RZ ;  /* 0x0000002303227227 */ /* 0x000fc800078e00ff */
[----:B0-----:R-:W-:Y:S01]  /*f570*/  IMAD.MOV.U32 R39, RZ, RZ, R33 ;  /* 0x000000ffff277224 */ /* 0x001fe200078e0021 */
[----:B------:R-:W-:Y:S01]  /*f580*/  IABS R33, R192 ;  /* 0x000000c000217213 */ /* 0x000fe20000000000 */
[----:B------:R-:W-:Y:S01]  /*f590*/  @!P3 IMAD.MOV R38, RZ, RZ, -R38 ;  /* 0x000000ffff26b224 */ /* 0x000fe200078e0a26 */
[----:B------:R-:W-:Y:S01]  /*f5a0*/  ISETP.GT.U32.AND P3, PT, R2, R29, PT ;  /* 0x0000001d0200720c */ /* 0x000fe20003f64070 */
[----:B------:R-:W-:Y:S01]  /*f5b0*/  IMAD.MOV R34, RZ, RZ, -R34 ;  /* 0x000000ffff227224 */ /* 0x000fe200078e0a22 */
[----:B------:R-:W-:Y:S01]  /*f5c0*/  IABS R36, R190 ;  /* 0x000000be00247213 */ /* 0x000fe20000000000 */
[----:B------:R-:W-:Y:S01]  /*f5d0*/  @!P5 IMAD.IADD R30, R30, 0x1, -R2 ;  /* 0x000000011e1ed824 */ /* 0x000fe200078e0a02 */
[----:B------:R-:W-:Y:S01]  /*f5e0*/  ISETP.GT.U32.AND P5, PT, R2, R4, PT ;  /* 0x000000040200720c */ /* 0x000fe20003fa4070 */
[----:B------:R-:W-:Y:S01]  /*f5f0*/  IMAD.HI.U32 R31, R3, R33, RZ ;  /* 0x00000021031f7227 */ /* 0x000fe200078e00ff */
[----:B------:R-:W-:-:S03]  /*f600*/  ISETP.GE.AND P1, PT, R184, RZ, PT ;  /* 0x000000ffb800720c */ /* 0x000fc60003f26270 */
[----:B------:R-:W-:Y:S01]  /*f610*/  @!P2 IMAD.IADD R32, R32, 0x1, -R2 ;  /* 0x000000012020a824 */ /* 0x000fe200078e0a02 */
[----:B------:R-:W-:Y:S01]  /*f620*/  ISETP.GE.AND P0, PT, R186, RZ, PT ;  /* 0x000000ffba00720c */ /* 0x000fe20003f06270 */
[----:B------:R-:W-:Y:S02]  /*f630*/  IMAD R35, R2, R34, R35 ;  /* 0x0000002202237224 */ /* 0x000fe400078e0223 */
[----:B------:R-:W-:Y:S02]  /*f640*/  IMAD.MOV R31, RZ, RZ, -R31 ;  /* 0x000000ffff1f7224 */ /* 0x000fe400078e0a1f */
[----:B------:R-:W-:Y:S02]  /*f650*/  IMAD.MOV.U32 R34, RZ, RZ, R32 ;  /* 0x000000ffff227224 */ /* 0x000fe400078e0020 */
[----:B------:R-:W-:-:S04]  /*f660*/  IMAD.HI.U32 R37, R3, R36, RZ ;  /* 0x0000002403257227 */ /* 0x000fc800078e00ff */
[C---:B------:R-:W-:Y:S02]  /*f670*/  IMAD R33, R2.reuse, R31, R33 ;  /* 0x0000001f02217224 */ /* 0x040fe400078e0221 */
[----:B------:R-:W-:Y:S01]  /*f680*/  @!P4 IMAD.MOV R34, RZ, RZ, -R34 ;  /* 0x000000ffff22c224 */ /* 0x000fe200078e0a22 */
[C---:B------:R-:W-:Y:S01]  /*f690*/  ISETP.GT.U32.AND P4, PT, R2.reuse, R35, PT ;  /* 0x000000230200720c */ /* 0x040fe20003f84070 */
[----:B------:R-:W-:Y:S02]  /*f6a0*/  IMAD.MOV R37, RZ, RZ, -R37 ;  /* 0x000000ffff257224 */ /* 0x000fe400078e0a25 */
[----:B------:R-:W-:Y:S01]  /*f6b0*/  @!P3 IMAD.IADD R29, R29, 0x1, -R2 ;  /* 0x000000011d1db824 */ /* 0x000fe200078e0a02 */
[C---:B------:R-:W-:Y:S01]  /*f6c0*/  ISETP.GT.U32.AND P3, PT, R2.reuse, R33, PT ;  /* 0x000000210200720c */ /* 0x040fe20003f64070 */
[----:B------:R-:W-:Y:S02]  /*f6d0*/  IMAD R36, R2, R37, R36 ;  /* 0x0000002502247224 */ /* 0x000fe400078e0224 */
[----:B------:R-:W-:-:S02]  /*f6e0*/  @!P5 IMAD.IADD R4, R4, 0x1, -R2 ;  /* 0x000000010404d824 */ /* 0x000fc400078e0a02 */
[----:B------:R-:W-:Y:S02]  /*f6f0*/  @!P1 IMAD.MOV R39, RZ, RZ, -R39 ;  /* 0x000000ffff279224 */ /* 0x000fe400078e0a27 */
[----:B------:R-:W-:Y:S01]  /*f700*/  @!P0 IMAD.MOV R30, RZ, RZ, -R30 ;  /* 0x000000ffff1e8224 */ /* 0x000fe200078e0a1e */
[C---:B------:R-:W-:Y:S02]  /*f710*/  ISETP.GT.U32.AND P5, PT, R2.reuse, R4, PT ;  /* 0x000000040200720c */ /* 0x040fe40003fa4070 */
[----:B------:R-:W-:Y:S01]  /*f720*/  ISETP.GT.U32.AND P2, PT, R2, R36, PT ;  /* 0x000000240200720c */ /* 0x000fe20003f44070 */
[----:B------:R-:W-:Y:S01]  /*f730*/  STL [R1+0x270], R39 ;  /* 0x0002702701007387 */ /* 0x000fe20000100800 */
[----:B------:R-:W-:-:S03]  /*f740*/  @!P4 IMAD.IADD R35, R35, 0x1, -R2 ;  /* 0x000000012323c824 */ /* 0x000fc600078e0a02 */
[----:B------:R-:W-:Y:S04]  /*f750*/  STL [R1+0x264], R38 ;  /* 0x0002642601007387 */ /* 0x000fe80000100800 */
[----:B------:R0:W-:Y:S01]  /*f760*/  STL [R1+0x260], R30 ;  /* 0x0002601e01007387 */ /* 0x0001e20000100800 */
[----:B------:R-:W-:Y:S01]  /*f770*/  ISETP.GE.AND P1, PT, R188, RZ, PT ;  /* 0x000000ffbc00720c */ /* 0x000fe20003f26270 */
[--C-:B------:R-:W-:Y:S01]  /*f780*/  @!P3 IMAD.IADD R33, R33, 0x1, -R2.reuse ;  /* 0x000000012121b824 */ /* 0x100fe200078e0a02 */
[----:B------:R-:W-:Y:S02]  /*f790*/  ISETP.GE.AND P6, PT, R189, RZ, PT ;  /* 0x000000ffbd00720c */ /* 0x000fe40003fc6270 */
[----:B------:R-:W-:Y:S02]  /*f7a0*/  ISETP.GT.U32.AND P3, PT, R2, R35, PT ;  /* 0x000000230200720c */ /* 0x000fe40003f64070 */
[----:B0-----:R-:W-:Y:S01]  /*f7b0*/  IABS R30, R193 ;  /* 0x000000c1001e7213 */ /* 0x001fe20000000000 */
[----:B------:R-:W-:-:S04]  /*f7c0*/  @!P5 IMAD.IADD R4, R4, 0x1, -R2 ;  /* 0x000000010404d824 */ /* 0x000fc800078e0a02 */
[----:B------:R-:W-:-:S04]  /*f7d0*/  IMAD.HI.U32 R32, R3, R30, RZ ;  /* 0x0000001e03207227 */ /* 0x000fc800078e00ff */
[----:B------:R-:W-:Y:S02]  /*f7e0*/  @!P2 IMAD.IADD R36, R36, 0x1, -R2 ;  /* 0x000000012424a824 */ /* 0x000fe400078e0a02 */
[----:B------:R-:W-:Y:S02]  /*f7f0*/  IMAD.MOV R32, RZ, RZ, -R32 ;  /* 0x000000ffff207224 */ /* 0x000fe400078e0a20 */
[----:B------:R-:W-:Y:S01]  /*f800*/  IMAD.MOV.U32 R37, RZ, RZ, R29 ;  /* 0x000000ffff257224 */ /* 0x000fe200078e001d */
[C---:B------:R-:W-:Y:S01]  /*f810*/  ISETP.GT.U32.AND P4, PT, R2.reuse, R36, PT ;  /* 0x000000240200720c */ /* 0x040fe20003f84070 */
[----:B------:R-:W-:Y:S02]  /*f820*/  IMAD.MOV.U32 R29, RZ, RZ, R4 ;  /* 0x000000ffff1d7224 */ /* 0x000fe400078e0004 */
[----:B------:R-:W-:Y:S02]  /*f830*/  IMAD R30, R2, R32, R30 ;  /* 0x00000020021e7224 */ /* 0x000fe400078e021e */
[----:B------:R-:W-:Y:S01]  /*f840*/  @!P1 IMAD.MOV R37, RZ, RZ, -R37 ;  /* 0x000000ffff259224 */ /* 0x000fe200078e0a25 */
[----:B------:R-:W-:Y:S01]  /*f850*/  IABS R31, R194 ;  /* 0x000000c2001f7213 */ /* 0x000fe20000000000 */
[----:B------:R-:W-:-:S02]  /*f860*/  @!P6 IMAD.MOV R29, RZ, RZ, -R29 ;  /* 0x000000ffff1de224 */ /* 0x000fc400078e0a1d */
[----:B------:R-:W-:Y:S01]  /*f870*/  @!P3 IMAD.IADD R35, R35, 0x1, -R2 ;  /* 0x000000012323b824 */ /* 0x000fe200078e0a02 */
[----:B------:R-:W-:Y:S01]  /*f880*/  ISETP.GT.U32.AND P3, PT, R2, R30, PT ;  /* 0x0000001e0200720c */ /* 0x000fe20003f64070 */
[----:B------:R0:W-:Y:S01]  /*f890*/  STL [R1+0x258], R34 ;  /* 0x0002582201007387 */ /* 0x0001e20000100800 */
[----:B------:R-:W-:-:S03]  /*f8a0*/  ISETP.GE.AND P0, PT, R190, RZ, PT ;  /* 0x000000ffbe00720c */ /* 0x000fc60003f06270 */
[----:B------:R-:W-:Y:S04]  /*f8b0*/  STL [R1+0x254], R37 ;  /* 0x0002542501007387 */ /* 0x000fe80000100800 */
[----:B------:R1:W-:Y:S01]  /*f8c0*/  STL [R1+0x24c], R29 ;  /* 0x00024c1d01007387 */ /* 0x0003e20000100800 */
[----:B0-----:R-:W-:Y:S01]  /*f8d0*/  IABS R34, R195 ;  /* 0x000000c300227213 */ /* 0x001fe20000000000 */
[----:B------:R-:W-:Y:S01]  /*f8e0*/  @!P4 IMAD.IADD R36, R36, 0x1, -R2 ;  /* 0x000000012424c824 */ /* 0x000fe200078e0a02 */
[----:B------:R-:W-:Y:S01]  /*f8f0*/  ISETP.GE.AND P5, PT, R191, RZ, PT ;  /* 0x000000ffbf00720c */ /* 0x000fe20003fa6270 */
[----:B-1----:R-:W-:-:S04]  /*f900*/  IMAD.HI.U32 R29, R3, R31, RZ ;  /* 0x0000001f031d7227 */ /* 0x002fc800078e00ff */
[----:B------:R-:W-:Y:S02]  /*f910*/  IMAD.MOV.U32 R4, RZ, RZ, R34 ;  /* 0x000000ffff047224 */ /* 0x000fe400078e0022 */
[----:B------:R-:W-:Y:S02]  /*f920*/  IMAD.MOV R29, RZ, RZ, -R29 ;  /* 0x000000ffff1d7224 */ /* 0x000fe400078e0a1d */
[----:B------:R-:W-:-:S04]  /*f930*/  IMAD.HI.U32 R34, R3, R4, RZ ;  /* 0x0000000403227227 */ /* 0x000fc800078e00ff */
[----:B------:R-:W-:Y:S02]  /*f940*/  IMAD R29, R2, R29, R31 ;  /* 0x0000001d021d7224 */ /* 0x000fe400078e021f */
[----:B------:R-:W-:Y:S02]  /*f950*/  IMAD.MOV.U32 R39, RZ, RZ, R36 ;  /* 0x000000ffff277224 */ /* 0x000fe400078e0024 */
[----:B------:R-:W-:Y:S02]  /*f960*/  @!P3 IMAD.IADD R30, R30, 0x1, -R2 ;  /* 0x000000011e1eb824 */ /* 0x000fe400078e0a02 */
[----:B------:R-:W-:Y:S02]  /*f970*/  IMAD.MOV R34, RZ, RZ, -R34 ;  /* 0x000000ffff227224 */ /* 0x000fe400078e0a22 */
[----:B------:R-:W-:Y:S01]  /*f980*/  @!P0 IMAD.MOV R39, RZ, RZ, -R39 ;  /* 0x000000ffff278224 */ /* 0x000fe200078e0a27 */
[C---:B------:R-:W-:Y:S02]  /*f990*/  ISETP.GT.U32.AND P3, PT, R2.reuse, R30, PT ;  /* 0x0000001e0200720c */ /* 0x040fe40003f64070 */
[----:B------:R-:W-:-:S02]  /*f9a0*/  ISETP.GT.U32.AND P0, PT, R2, R29, PT ;  /* 0x0000001d0200720c */ /* 0x000fc40003f04070 */
[C---:B------:R-:W-:Y:S01]  /*f9b0*/  ISETP.GT.U32.AND P1, PT, R2.reuse, R33, PT ;  /* 0x000000210200720c */ /* 0x040fe20003f24070 */
[----:B------:R-:W-:Y:S01]  /*f9c0*/  IMAD R4, R2, R34, R4 ;  /* 0x0000002202047224 */ /* 0x000fe200078e0204 */
[----:B------:R-:W-:Y:S01]  /*f9d0*/  IABS R34, R197 ;  /* 0x000000c500227213 */ /* 0x000fe20000000000 */
[----:B------:R-:W-:Y:S01]  /*f9e0*/  @!P5 IMAD.MOV R35, RZ, RZ, -R35 ;  /* 0x000000ffff23d224 */ /* 0x000fe200078e0a23 */
[----:B------:R-:W-:Y:S02]  /*f9f0*/  ISETP.GE.AND P2, PT, R192, RZ, PT ;  /* 0x000000ffc000720c */ /* 0x000fe40003f46270 */
[----:B------:R-:W-:Y:S01]  /*fa00*/  IABS R32, R199 ;  /* 0x000000c700207213 */ /* 0x000fe20000000000 */
[----:B------:R-:W-:Y:S01]  /*fa10*/  IMAD.HI.U32 R36, R3, R34, RZ ;  /* 0x0000002203247227 */ /* 0x000fe200078e00ff */
[----:B------:R-:W-:Y:S01]  /*fa20*/  ISETP.GE.AND P6, PT, R193, RZ, PT ;  /* 0x000000ffc100720c */ /* 0x000fe20003fc6270 */
[----:B------:R-:W-:Y:S01]  /*fa30*/  STL [R1+0x248], R39 ;  /* 0x0002482701007387 */ /* 0x000fe20000100800 */
[----:B------:R-:W-:Y:S01]  /*fa40*/  IABS R37, R196 ;  /* 0x000000c400257213 */ /* 0x000fe20000000000 */
[----:B------:R-:W-:-:S02]  /*fa50*/  @!P3 IMAD.IADD R30, R30, 0x1, -R2 ;  /* 0x000000011e1eb824 */ /* 0x000fc400078e0a02 */
[----:B------:R0:W-:Y:S01]  /*fa60*/  STL [R1+0x244], R35 ;  /* 0x0002442301007387 */ /* 0x0001e20000100800 */
[--C-:B------:R-:W-:Y:S01]  /*fa70*/  @!P0 IMAD.IADD R29, R29, 0x1, -R2.reuse ;  /* 0x000000011d1d8824 */ /* 0x100fe200078e0a02 */
[----:B------:R-:W-:Y:S01]  /*fa80*/  ISETP.GT.U32.AND P5, PT, R2, R4, PT ;  /* 0x000000040200720c */ /* 0x000fe20003fa4070 */
[----:B------:R-:W-:Y:S02]  /*fa90*/  @!P1 IMAD.IADD R33, R33, 0x1, -R2 ;  /* 0x0000000121219824 */ /* 0x000fe400078e0a02 */
[----:B------:R-:W-:-:S04]  /*faa0*/  IMAD.HI.U32 R38, R3, R37, RZ ;  /* 0x0000002503267227 */ /* 0x000fc800078e00ff */
[----:B0-----:R-:W-:Y:S02]  /*fab0*/  IMAD.MOV.U32 R35, RZ, RZ, R32 ;  /* 0x000000ffff237224 */ /* 0x001fe400078e0020 */
[----:B------:R-:W-:Y:S01]  /*fac0*/  IMAD.MOV R32, RZ, RZ, -R36 ;  /* 0x000000ffff207224 */ /* 0x000fe200078e0a24 */
[C---:B------:R-:W-:Y:S01]  /*fad0*/  ISETP.GT.U32.AND P0, PT, R2.reuse, R29, PT ;  /* 0x0000001d0200720c */ /* 0x040fe20003f04070 */
[----:B------:R-:W-:Y:S02]  /*fae0*/  IMAD.MOV.U32 R39, RZ, RZ, R30 ;  /* 0x000000ffff277224 */ /* 0x000fe400078e001e */
[----:B------:R-:W-:Y:S02]  /*faf0*/  IMAD R32, R2, R32, R34 ;  /* 0x0000002002207224 */ /* 0x000fe400078e0222 */
[----:B------:R-:W-:Y:S01]  /*fb00*/  @!P2 IMAD.MOV R33, RZ, RZ, -R33 ;  /* 0x000000ffff21a224 */ /* 0x000fe200078e0a21 */
[----:B------:R-:W-:Y:S01]  /*fb10*/  IABS R31, R198 ;  /* 0x000000c6001f7213 */ /* 0x000fe20000000000 */
[----:B------:R-:W-:-:S02]  /*fb20*/  IMAD.MOV R38, RZ, RZ, -R38 ;  /* 0x000000ffff267224 */ /* 0x000fc400078e0a26 */
[----:B------:R-:W-:Y:S01]  /*fb30*/  @!P6 IMAD.MOV R39, RZ, RZ, -R39 ;  /* 0x000000ffff27e224 */ /* 0x000fe200078e0a27 */
[----:B------:R-:W-:Y:S01]  /*fb40*/  ISETP.GT.U32.AND P6, PT, R2, R32, PT ;  /* 0x000000200200720c */ /* 0x000fe20003fc4070 */
[----:B------:R0:W-:Y:S01]  /*fb50*/  STL [R1+0x20c], R33 ;  /* 0x00020c2101007387 */ /* 0x0001e20000100800 */
[----:B------:R-:W-:Y:S01]  /*fb60*/  ISETP.GE.AND P4, PT, R194, RZ, PT ;  /* 0x000000ffc200720c */ /* 0x000fe20003f86270 */
[----:B------:R-:W-:-:S04]  /*fb70*/  IMAD.HI.U32 R36, R3, R31, RZ ;  /* 0x0000001f03247227 */ /* 0x000fc800078e00ff */
[----:B------:R-:W-:Y:S02]  /*fb80*/  @!P5 IMAD.IADD R4, R4, 0x1, -R2 ;  /* 0x000000010404d824 */ /* 0x000fe400078e0a02 */
[----:B0-----:R-:W-:Y:S02]  /*fb90*/  IMAD R33, R2, R38, R37 ;  /* 0x0000002602217224 */ /* 0x001fe400078e0225 */
[----:B------:R-:W-:-:S03]  /*fba0*/  IMAD.MOV R36, RZ, RZ, -R36 ;  /* 0x000000ffff247224 */ /* 0x000fc600078e0a24 */
[C---:B------:R-:W-:Y:S01]  /*fbb0*/  ISETP.GT.U32.AND P3, PT, R2.reuse, R33, PT ;  /* 0x000000210200720c */ /* 0x040fe20003f64070 */
[----:B------:R-:W-:Y:S01]  /*fbc0*/  IMAD.HI.U32 R34, R3, R35, RZ ;  /* 0x0000002303227227 */ /* 0x000fe200078e00ff */
[----:B------:R-:W-:-:S03]  /*fbd0*/  ISETP.GT.U32.AND P5, PT, R2, R4, PT ;  /* 0x000000040200720c */ /* 0x000fc60003fa4070 */
[----:B------:R-:W-:Y:S02]  /*fbe0*/  @!P0 IMAD.IADD R29, R29, 0x1, -R2 ;  /* 0x000000011d1d8824 */ /* 0x000fe400078e0a02 */
[----:B------:R-:W-:Y:S02]  /*fbf0*/  IMAD R31, R2, R36, R31 ;  /* 0x00000024021f7224 */ /* 0x000fe400078e021f */
[----:B------:R-:W-:Y:S02]  /*fc00*/  IMAD.MOV R34, RZ, RZ, -R34 ;  /* 0x000000ffff227224 */ /* 0x000fe400078e0a22 */
[----:B------:R-:W-:Y:S02]  /*fc10*/  IMAD.MOV.U32 R36, RZ, RZ, R29 ;  /* 0x000000ffff247224 */ /* 0x000fe400078e001d */
[----:B------:R-:W-:Y:S02]  /*fc20*/  @!P6 IMAD.IADD R32, R32, 0x1, -R2 ;  /* 0x000000012020e824 */ /* 0x000fe400078e0a02 */
[C---:B------:R-:W-:Y:S01]  /*fc30*/  IMAD R30, R2.reuse, R34, R35 ;  /* 0x00000022021e7224 */ /* 0x040fe200078e0223 */
[----:B------:R-:W-:Y:S01]  /*fc40*/  IABS R35, R200 ;  /* 0x000000c800237213 */ /* 0x000fe20000000000 */
[----:B------:R-:W-:Y:S01]  /*fc50*/  @!P4 IMAD.MOV R36, RZ, RZ, -R36 ;  /* 0x000000ffff24c224 */ /* 0x000fe200078e0a24 */
[C---:B------:R-:W-:Y:S01]  /*fc60*/  ISETP.GT.U32.AND P4, PT, R2.reuse, R32, PT ;  /* 0x000000200200720c */ /* 0x040fe20003f84070 */
[--C-:B------:R-:W-:Y:S01]  /*fc70*/  @!P3 IMAD.IADD R33, R33, 0x1, -R2.reuse ;  /* 0x000000012121b824 */ /* 0x100fe200078e0a02 */
[----:B------:R-:W-:Y:S01]  /*fc80*/  ISETP.GT.U32.AND P0, PT, R2, R31, PT ;  /* 0x0000001f0200720c */ /* 0x000fe20003f04070 */
[----:B------:R-:W-:Y:S01]  /*fc90*/  @!P5 IMAD.IADD R4, R4, 0x1, -R2 ;  /* 0x000000010404d824 */ /* 0x000fe200078e0a02 */
[----:B------:R-:W-:Y:S01]  /*fca0*/  IABS R34, R201 ;  /* 0x000000c900227213 */ /* 0x000fe20000000000 */
[----:B------:R-:W-:Y:S01]  /*fcb0*/  IMAD.HI.U32 R29, R3, R35, RZ ;  /* 0x00000023031d7227 */ /* 0x000fe200078e00ff */
[----:B------:R-:W-:Y:S01]  /*fcc0*/  ISETP.GE.AND P1, PT, R195, RZ, PT ;  /* 0x000000ffc300720c */ /* 0x000fe20003f26270 */
[----:B------:R-:W-:Y:S01]  /*fcd0*/  STL [R1+0x200], R39 ;  /* 0x0002002701007387 */ /* 0x000fe20000100800 */
[----:B------:R-:W-:-:S02]  /*fce0*/  ISETP.GT.U32.AND P5, PT, R2, R30, PT ;  /* 0x0000001e0200720c */ /* 0x000fc40003fa4070 */
[----:B------:R-:W-:Y:S01]  /*fcf0*/  ISETP.GT.U32.AND P3, PT, R2, R33, PT ;  /* 0x000000210200720c */ /* 0x000fe20003f64070 */
[----:B------:R0:W-:Y:S01]  /*fd00*/  STL [R1+0x1fc], R36 ;  /* 0x0001fc2401007387 */ /* 0x0001e20000100800 */
[----:B------:R-:W-:Y:S01]  /*fd10*/  ISETP.GE.AND P6, PT, R197, RZ, PT ;  /* 0x000000ffc500720c */ /* 0x000fe20003fc6270 */
[----:B------:R-:W-:Y:S02]  /*fd20*/  IMAD.MOV R29, RZ, RZ, -R29 ;  /* 0x000000ffff1d7224 */ /* 0x000fe400078e0a1d */
[----:B------:R-:W-:Y:S02]  /*fd30*/  @!P4 IMAD.IADD R32, R32, 0x1, -R2 ;  /* 0x000000012020c824 */ /* 0x000fe400078e0a02 */
[----:B------:R-:W-:Y:S02]  /*fd40*/  IMAD R29, R2, R29, R35 ;  /* 0x0000001d021d7224 */ /* 0x000fe400078e0223 */
[----:B0-----:R-:W-:Y:S01]  /*fd50*/  IMAD.HI.U32 R36, R3, R34, RZ ;  /* 0x0000002203247227 */ /* 0x001fe200078e00ff */
[----:B------:R-:W-:-:S03]  /*fd60*/  ISETP.GE.AND P2, PT, R196, RZ, PT ;  /* 0x000000ffc400720c */ /* 0x000fc60003f46270 */
[----:B------:R-:W-:Y:S02]  /*fd70*/  IMAD.MOV R36, RZ, RZ, -R36 ;  /* 0x000000ffff247224 */ /* 0x000fe400078e0a24 */
[----:B------:R-:W-:Y:S02]  /*fd80*/  @!P0 IMAD.IADD R31, R31, 0x1, -R2 ;  /* 0x000000011f1f8824 */ /* 0x000fe400078e0a02 */
[----:B------:R-:W-:Y:S01]  /*fd90*/  IMAD.MOV.U32 R37, RZ, RZ, R4 ;  /* 0x000000ffff257224 */ /* 0x000fe200078e0004 */
[C---:B------:R-:W-:Y:S01]  /*fda0*/  ISETP.GT.U32.AND P4, PT, R2.reuse, R29, PT ;  /* 0x0000001d0200720c */ /* 0x040fe20003f84070 */
[----:B------:R-:W-:Y:S02]  /*fdb0*/  IMAD R4, R2, R36, R34 ;  /* 0x0000002402047224 */ /* 0x000fe400078e0222 */
[----:B------:R-:W-:Y:S02]  /*fdc0*/  IMAD.MOV.U32 R35, RZ, RZ, R32 ;  /* 0x000000ffff237224 */ /* 0x000fe400078e0020 */
[----:B------:R-:W-:-:S02]  /*fdd0*/  @!P5 IMAD.IADD R30, R30, 0x1, -R2 ;  /* 0x000000011e1ed824 */ /* 0x000fc400078e0a02 */
[----:B------:R-:W-:Y:S01]  /*fde0*/  @!P1 IMAD.MOV R37, RZ, RZ, -R37 ;  /* 0x000000ffff259224 */ /* 0x000fe200078e0a25 */
[C---:B------:R-:W-:Y:S01]  /*fdf0*/  ISETP.GT.U32.AND P1, PT, R2.reuse, R31, PT ;  /* 0x0000001f0200720c */ /* 0x040fe20003f24070 */
[----:B------:R-:W-:Y:S02]  /*fe00*/  @!P3 IMAD.IADD R33, R33, 0x1, -R2 ;  /* 0x000000012121b824 */ /* 0x000fe400078e0a02 */
[----:B------:R-:W-:Y:S01]  /*fe10*/  @!P6 IMAD.MOV R35, RZ, RZ, -R35 ;  /* 0x000000ffff23e224 */ /* 0x000fe200078e0a23 */
[C---:B------:R-:W-:Y:S01]  /*fe20*/  ISETP.GT.U32.AND P6, PT, R2.reuse, R4, PT ;  /* 0x000000040200720c */ /* 0x040fe20003fc4070 */
[----:B------:R-:W-:Y:S01]  /*fe30*/  IMAD.MOV.U32 R34, RZ, RZ, R33 ;  /* 0x000000ffff227224 */ /* 0x000fe200078e0021 */
[----:B------:R-:W-:Y:S02]  /*fe40*/  ISETP.GT.U32.AND P5, PT, R2, R30, PT ;  /* 0x0000001e0200720c */ /* 0x000fe40003fa4070 */
[----:B------:R-:W-:Y:S01]  /*fe50*/  ISETP.GE.AND P3, PT, R198, RZ, PT ;  /* 0x000000ffc600720c */ /* 0x000fe20003f66270 */
[----:B------:R-:W-:Y:S01]  /*fe60*/  @!P2 IMAD.MOV R34, RZ, RZ, -R34 ;  /* 0x000000ffff22a224 */ /* 0x000fe200078e0a22 */
[----:B------:R-:W-:Y:S01]  /*fe70*/  IABS R33, R202 ;  /* 0x000000ca00217213 */ /* 0x000fe20000000000 */
[--C-:B------:R-:W-:Y:S01]  /*fe80*/  @!P4 IMAD.IADD R29, R29, 0x1, -R2.reuse ;  /* 0x000000011d1dc824 */ /* 0x100fe200078e0a02 */
[----:B------:R-:W-:Y:S01]  /*fe90*/  ISETP.GE.AND P0, PT, R199, RZ, PT ;  /* 0x000000ffc700720c */ /* 0x000fe20003f06270 */
[----:B------:R-:W-:Y:S01]  /*fea0*/  STL [R1+0x1f0], R37 ;  /* 0x0001f02501007387 */ /* 0x000fe20000100800 */
[----:B------:R-:W-:-:S02]  /*feb0*/  @!P1 IMAD.IADD R31, R31, 0x1, -R2 ;  /* 0x000000011f1f9824 */ /* 0x000fc400078e0a02 */
[----:B------:R-:W-:Y:S01]  /*fec0*/  IMAD.MOV.U32 R32, RZ, RZ, R33 ;  /* 0x000000ffff207224 */ /* 0x000fe200078e0021 */
[----:B------:R0:W-:Y:S01]  /*fed0*/  STL [R1+0x1e0], R34 ;  /* 0x0001e02201007387 */ /* 0x0001e20000100800 */
[--C-:B------:R-:W-:Y:S01]  /*fee0*/  @!P6 IMAD.IADD R4, R4, 0x1, -R2.reuse ;  /* 0x000000010404e824 */ /* 0x100fe200078e0a02 */
[----:B------:R-:W-:Y:S01]  /*fef0*/  ISETP.GT.U32.AND P6, PT, R2, R29, PT ;  /* 0x0000001d0200720c */ /* 0x000fe20003fc4070 */
[----:B------:R-:W-:Y:S02]  /*ff00*/  @!P5 IMAD.IADD R30, R30, 0x1, -R2 ;  /* 0x000000011e1ed824 */ /* 0x000fe400078e0a02 */
[----:B------:R-:W-:Y:S01]  /*ff10*/  IMAD.HI.U32 R36, R3, R32, RZ ;  /* 0x0000002003247227 */ /* 0x000fe200078e00ff */
[----:B0-----:R-:W-:-:S03]  /*ff20*/  IABS R34, R203 ;  /* 0x000000cb00227213 */ /* 0x001fc60000000000 */
[----:B------:R-:W-:Y:S01]  /*ff30*/  IMAD.MOV.U32 R38, RZ, RZ, R31 ;  /* 0x000000ffff267224 */ /* 0x000fe200078e001f */
[----:B------:R0:W-:Y:S01]  /*ff40*/  STL [R1+0x1dc], R35 ;  /* 0x0001dc2301007387 */ /* 0x0001e20000100800 */
[----:B------:R-:W-:Y:S02]  /*ff50*/  IMAD.MOV R36, RZ, RZ, -R36 ;  /* 0x000000ffff247224 */ /* 0x000fe400078e0a24 */
[----:B------:R-:W-:Y:S01]  /*ff60*/  IMAD.MOV.U32 R33, RZ, RZ, R34 ;  /* 0x000000ffff217224 */ /* 0x000fe200078e0022 */
[----:B------:R-:W-:Y:S01]  /*ff70*/  IABS R34, R204 ;  /* 0x000000cc00227213 */ /* 0x000fe20000000000 */
[----:B------:R-:W-:Y:S02]  /*ff80*/  IMAD.MOV.U32 R37, RZ, RZ, R30 ;  /* 0x000000ffff257224 */ /* 0x000fe400078e001e */
[----:B------:R-:W-:Y:S01]  /*ff90*/  @!P3 IMAD.MOV R38, RZ, RZ, -R38 ;  /* 0x000000ffff26b224 */ /* 0x000fe200078e0a26 */
[----:B------:R-:W-:Y:S01]  /*ffa0*/  ISETP.GT.U32.AND P3, PT, R2, R4, PT ;  /* 0x000000040200720c */ /* 0x000fe20003f64070 */
[----:B0-----:R-:W-:-:S04]  /*ffb0*/  IMAD.HI.U32 R35, R3, R33, RZ ;  /* 0x0000002103237227 */ /* 0x001fc800078e00ff */
[----:B------:R-:W-:Y:S02]  /*ffc0*/  @!P0 IMAD.MOV R37, RZ, RZ, -R37 ;  /* 0x000000ffff258224 */ /* 0x000fe400078e0a25 */
[C---:B------:R-:W-:Y:S02]  /*ffd0*/  IMAD R32, R2.reuse, R36, R32 ;  /* 0x0000002402207224 */ /* 0x040fe400078e0220 */
[----:B------:R-:W-:Y:S02]  /*ffe0*/  IMAD.MOV R35, RZ, RZ, -R35 ;  /* 0x000000ffff237224 */ /* 0x000fe400078e0a23 */
[----:B------:R-:W-:Y:S01]  /*fff0*/  IMAD.MOV.U32 R30, RZ, RZ, R34 ;  /* 0x000000ffff1e7224 */ /* 0x000fe200078e0022 */
[----:B------:R-:W-:Y:S01]  /*10000*/  STL [R1+0x1d4], R38 ;  /* 0x0001d42601007387 */ /* 0x000fe20000100800 */
[--C-:B------:R-:W-:Y:S01]  /*10010*/  @!P6 IMAD.IADD R29, R29, 0x1, -R2.reuse ;  /* 0x000000011d1de824 */ /* 0x100fe200078e0a02 */
[C---:B------:R-:W-:Y:S01]  /*10020*/  ISETP.GT.U32.AND P6, PT, R2.reuse, R32, PT ;  /* 0x000000200200720c */ /* 0x040fe20003fc4070 */
[----:B------:R-:W-:Y:S01]  /*10030*/  IMAD R31, R2, R35, R33 ;  /* 0x00000023021f7224 */ /* 0x000fe200078e0221 */
[----:B------:R0:W-:Y:S01]  /*10040*/  STL [R1+0x1d0], R37 ;  /* 0x0001d02501007387 */ /* 0x0001e20000100800 */
[----:B------:R-:W-:-:S03]  /*10050*/  @!P3 IMAD.IADD R4, R4, 0x1, -R2 ;  /* 0x000000010404b824 */ /* 0x000fc600078e0a02 */
[----:B------:R-:W-:Y:S01]  /*10060*/  ISETP.GT.U32.AND P3, PT, R2, R31, PT ;  /* 0x0000001f0200720c */ /* 0x000fe20003f64070 */
[----:B0-----:R-:W-:-:S04]  /*10070*/  IMAD.HI.U32 R37, R3, R30, RZ ;  /* 0x0000001e03257227 */ /* 0x001fc800078e00ff */
[----:B------:R-:W-:-:S04]  /*10080*/  IMAD.MOV R37, RZ, RZ, -R37 ;  /* 0x000000ffff257224 */ /* 0x000fc800078e0a25 */
[----:B------:R-:W-:Y:S02]  /*10090*/  IMAD R30, R2, R37, R30 ;  /* 0x00000025021e7224 */ /* 0x000fe400078e021e */
[----:B------:R-:W-:-:S03]  /*100a0*/  @!P6 IMAD.IADD R32, R32, 0x1, -R2 ;  /* 0x000000012020e824 */ /* 0x000fc600078e0a02 */
[----:B------:R-:W-:Y:S02]  /*100b0*/  ISETP.GT.U32.AND P6, PT, R2, R30, PT ;  /* 0x0000001e0200720c */ /* 0x000fe40003fc4070 */
[----:B------:R-:W-:Y:S01]  /*100c0*/  ISETP.GE.AND P2, PT, R200, RZ, PT ;  /* 0x000000ffc800720c */ /* 0x000fe20003f46270 */
[----:B------:R-:W-:Y:S01]  /*100d0*/  @!P3 IMAD.IADD R31, R31, 0x1, -R2 ;  /* 0x000000011f1fb824 */ /* 0x000fe200078e0a02 */
[----:B------:R-:W-:Y:S02]  /*100e0*/  ISETP.GE.AND P1, PT, R201, RZ, PT ;  /* 0x000000ffc900720c */ /* 0x000fe40003f26270 */
[----:B------:R-:W-:Y:S02]  /*100f0*/  ISETP.GT.U32.AND P3, PT, R2, R32, PT ;  /* 0x000000200200720c */ /* 0x000fe40003f64070 */
[----:B------:R-:W-:Y:S01]  /*10100*/  IABS R35, R207 ;  /* 0x000000cf00237213 */ /* 0x000fe20000000000 */
[----:B------:R-:W-:Y:S01]  /*10110*/  IMAD.MOV.U32 R42, RZ, RZ, R29 ;  /* 0x000000ffff2a7224 */ /* 0x000fe200078e001d */
[----:B------:R-:W-:Y:S01]  /*10120*/  ISETP.GE.AND P5, PT, R202, RZ, PT ;  /* 0x000000ffca00720c */ /* 0x000fe20003fa6270 */
[----:B------:R-:W-:Y:S01]  /*10130*/  IMAD.MOV.U32 R41, RZ, RZ, R4 ;  /* 0x000000ffff297224 */ /* 0x000fe200078e0004 */
[----:B------:R-:W-:Y:S01]  /*10140*/  IABS R33, R208 ;  /* 0x000000d000217213 */ /* 0x000fe20000000000 */
[----:B------:R-:W-:-:S02]  /*10150*/  @!P6 IMAD.IADD R30, R30, 0x1, -R2 ;  /* 0x000000011e1ee824 */ /* 0x000fc400078e0a02 */
[----:B------:R-:W-:-:S04]  /*10160*/  IMAD.HI.U32 R38, R3, R35, RZ ;  /* 0x0000002303267227 */ /* 0x000fc800078e00ff */
[----:B------:R-:W-:Y:S01]  /*10170*/  @!P2 IMAD.MOV R42, RZ, RZ, -R42 ;  /* 0x000000ffff2aa224 */ /* 0x000fe200078e0a2a */
[----:B------:R-:W-:Y:S01]  /*10180*/  ISETP.GT.U32.AND P6, PT, R2, R30, PT ;  /* 0x0000001e0200720c */ /* 0x000fe20003fc4070 */
[----:B------:R-:W-:Y:S01]  /*10190*/  @!P1 IMAD.MOV R41, RZ, RZ, -R41 ;  /* 0x000000ffff299224 */ /* 0x000fe200078e0a29 */
[----:B------:R-:W-:Y:S01]  /*101a0*/  IABS R34, R206 ;  /* 0x000000ce00227213 */ /* 0x000fe20000000000 */
[----:B------:R-:W-:Y:S01]  /*101b0*/  IMAD.HI.U32 R37, R3, R33, RZ ;  /* 0x0000002103257227 */ /* 0x000fe200078e00ff */
[----:B------:R-:W-:Y:S03]  /*101c0*/  STL [R1+0x1cc], R42 ;  /* 0x0001cc2a01007387 */ /* 0x000fe60000100800 */
[----:B------:R-:W-:Y:S02]  /*101d0*/  IMAD.MOV R38, RZ, RZ, -R38 ;  /* 0x000000ffff267224 */ /* 0x000fe400078e0a26 */
[----:B------:R-:W-:Y:S01]  /*101e0*/  @!P3 IMAD.IADD R32, R32, 0x1, -R2 ;  /* 0x000000012020b824 */ /* 0x000fe200078e0a02 */
[----:B------:R0:W-:Y:S01]  /*101f0*/  STL [R1+0x1bc], R41 ;  /* 0x0001bc2901007387 */ /* 0x0001e20000100800 */
[----:B------:R-:W-:Y:S01]  /*10200*/  IMAD.MOV R37, RZ, RZ, -R37 ;  /* 0x000000ffff257224 */ /* 0x000fe200078e0a25 */
[C---:B------:R-:W-:Y:S01]  /*10210*/  ISETP.GT.U32.AND P2, PT, R2.reuse, R31, PT ;  /* 0x0000001f0200720c */ /* 0x040fe20003f44070 */
[----:B------:R-:W-:-:S02]  /*10220*/  IMAD R35, R2, R38, R35 ;  /* 0x0000002602237224 */ /* 0x000fc400078e0223 */
[----:B------:R-:W-:-:S04]  /*10230*/  IMAD.HI.U32 R39, R3, R34, RZ ;  /* 0x0000002203277227 */ /* 0x000fc800078e00ff */
[----:B0-----:R-:W-:Y:S02]  /*10240*/  IMAD.MOV.U32 R41, RZ, RZ, R32 ;  /* 0x000000ffff297224 */ /* 0x001fe400078e0020 */
[C---:B------:R-:W-:Y:S02]  /*10250*/  IMAD R33, R2.reuse, R37, R33 ;  /* 0x0000002502217224 */ /* 0x040fe400078e0221 */
[----:B------:R-:W-:Y:S01]  /*10260*/  @!P5 IMAD.MOV R41, RZ, RZ, -R41 ;  /* 0x000000ffff29d224 */ /* 0x000fe200078e0a29 */
[----:B------:R-:W-:Y:S01]  /*10270*/  ISETP.GT.U32.AND P5, PT, R2, R35, PT ;  /* 0x000000230200720c */ /* 0x000fe20003fa4070 */
[----:B------:R-:W-:Y:S01]  /*10280*/  IMAD.MOV R39, RZ, RZ, -R39 ;  /* 0x000000ffff277224 */ /* 0x000fe200078e0a27 */
[----:B------:R-:W-:Y:S01]  /*10290*/  IABS R36, R205 ;  /* 0x000000cd00247213 */ /* 0x000fe20000000000 */
[----:B------:R-:W-:Y:S01]  /*102a0*/  @!P6 IMAD.IADD R30, R30, 0x1, -R2 ;  /* 0x000000011e1ee824 */ /* 0x000fe200078e0a02 */
[C---:B------:R-:W-:Y:S01]  /*102b0*/  ISETP.GT.U32.AND P6, PT, R2.reuse, R33, PT ;  /* 0x000000210200720c */ /* 0x040fe20003fc4070 */
[----:B------:R-:W-:-:S02]  /*102c0*/  IMAD R34, R2, R39, R34 ;  /* 0x0000002702227224 */ /* 0x000fc400078e0222 */
[----:B------:R-:W-:-:S04]  /*102d0*/  IMAD.HI.U32 R40, R3, R36, RZ ;  /* 0x0000002403287227 */ /* 0x000fc800078e00ff */
[----:B------:R-:W-:Y:S01]  /*102e0*/  @!P2 IMAD.IADD R31, R31, 0x1, -R2 ;  /* 0x000000011f1fa824 */ /* 0x000fe200078e0a02 */
[C---:B------:R-:W-:Y:S01]  /*102f0*/  ISETP.GT.U32.AND P2, PT, R2.reuse, R34, PT ;  /* 0x000000220200720c */ /* 0x040fe20003f44070 */
[----:B------:R-:W-:Y:S01]  /*10300*/  IMAD.MOV R29, RZ, RZ, -R40 ;  /* 0x000000ffff1d7224 */ /* 0x000fe200078e0a28 */
[----:B------:R-:W-:Y:S01]  /*10310*/  IABS R32, R210 ;  /* 0x000000d200207213 */ /* 0x000fe20000000000 */
[----:B------:R-:W-:Y:S02]  /*10320*/  @!P5 IMAD.IADD R35, R35, 0x1, -R2 ;  /* 0x000000012323d824 */ /* 0x000fe400078e0a02 */
[C---:B------:R-:W-:Y:S02]  /*10330*/  IMAD R29, R2.reuse, R29, R36 ;  /* 0x0000001d021d7224 */ /* 0x040fe400078e0224 */
[----:B------:R-:W-:Y:S01]  /*10340*/  @!P6 IMAD.IADD R33, R33, 0x1, -R2 ;  /* 0x000000012121e824 */ /* 0x000fe200078e0a02 */
[C---:B------:R-:W-:Y:S01]  /*10350*/  ISETP.GT.U32.AND P6, PT, R2.reuse, R35, PT ;  /* 0x000000230200720c */ /* 0x040fe20003fc4070 */
[----:B------:R-:W-:Y:S01]  /*10360*/  IMAD.MOV.U32 R36, RZ, RZ, R30 ;  /* 0x000000ffff247224 */ /* 0x000fe200078e001e */
[----:B------:R-:W-:Y:S01]  /*10370*/  ISETP.GT.U32.AND P3, PT, R2, R29, PT ;  /* 0x0000001d0200720c */ /* 0x000fe20003f64070 */
[----:B------:R-:W-:Y:S01]  /*10380*/  IMAD.HI.U32 R30, R3, R32, RZ ;  /* 0x00000020031e7227 */ /* 0x000fe200078e00ff */
[----:B------:R-:W-:-:S03]  /*10390*/  IABS R4, R209 ;  /* 0x000000d100047213 */ /* 0x000fc60000000000 */
[----:B------:R-:W-:Y:S02]  /*103a0*/  @!P2 IMAD.IADD R34, R34, 0x1, -R2 ;  /* 0x000000012222a824 */ /* 0x000fe400078e0a02 */
[----:B------:R-:W-:Y:S01]  /*103b0*/  IMAD.MOV R30, RZ, RZ, -R30 ;  /* 0x000000ffff1e7224 */ /* 0x000fe200078e0a1e */
[----:B------:R-:W-:Y:S01]  /*103c0*/  ISETP.GE.AND P4, PT, R203, RZ, PT ;  /* 0x000000ffcb00720c */ /* 0x000fe20003f86270 */
[----:B------:R-:W-:Y:S01]  /*103d0*/  IMAD.MOV.U32 R40, RZ, RZ, R31 ;  /* 0x000000ffff287224 */ /* 0x000fe200078e001f */
[----:B------:R-:W-:Y:S01]  /*103e0*/  ISETP.GE.AND P0, PT, R204, RZ, PT ;  /* 0x000000ffcc00720c */ /* 0x000fe20003f06270 */
[C---:B------:R-:W-:Y:S01]  /*103f0*/  IMAD R30, R2.reuse, R30, R32 ;  /* 0x0000001e021e7224 */ /* 0x040fe200078e0220 */
[----:B------:R-:W-:Y:S01]  /*10400*/  ISETP.GT.U32.AND P5, PT, R2, R34, PT ;  /* 0x000000220200720c */ /* 0x000fe20003fa4070 */
[----:B------:R-:W-:-:S04]  /*10410*/  IMAD.HI.U32 R31, R3, R4, RZ ;  /* 0x00000004031f7227 */ /* 0x000fc800078e00ff */
[--C-:B------:R-:W-:Y:S01]  /*10420*/  @!P6 IMAD.IADD R35, R35, 0x1, -R2.reuse ;  /* 0x000000012323e824 */ /* 0x100fe200078e0a02 */
[----:B------:R-:W-:Y:S01]  /*10430*/  ISETP.GT.U32.AND P6, PT, R2, R30, PT ;  /* 0x0000001e0200720c */ /* 0x000fe20003fc4070 */
[----:B------:R-:W-:Y:S02]  /*10440*/  @!P3 IMAD.IADD R29, R29, 0x1, -R2 ;  /* 0x000000011d1db824 */ /* 0x000fe400078e0a02 */
[----:B------:R-:W-:-:S03]  /*10450*/  IMAD.MOV R31, RZ, RZ, -R31 ;  /* 0x000000ffff1f7224 */ /* 0x000fc600078e0a1f */
[C---:B------:R-:W-:Y:S01]  /*10460*/  ISETP.GT.U32.AND P2, PT, R2.reuse, R29, PT ;  /* 0x0000001d0200720c */ /* 0x040fe20003f44070 */
[----:B------:R-:W-:Y:S02]  /*10470*/  IMAD R31, R2, R31, R4 ;  /* 0x0000001f021f7224 */ /* 0x000fe400078e0204 */
[----:B------:R-:W-:Y:S02]  /*10480*/  @!P4 IMAD.MOV R40, RZ, RZ, -R40 ;  /* 0x000000ffff28c224 */ /* 0x000fe400078e0a28 */
[----:B------:R-:W-:Y:S01]  /*10490*/  @!P0 IMAD.MOV R36, RZ, RZ, -R36 ;  /* 0x000000ffff248224 */ /* 0x000fe200078e0a24 */
[----:B------:R-:W-:Y:S01]  /*104a0*/  IABS R4, R211 ;  /* 0x000000d300047213 */ /* 0x000fe20000000000 */
[--C-:B------:R-:W-:Y:S01]  /*104b0*/  @!P5 IMAD.IADD R34, R34, 0x1, -R2.reuse ;  /* 0x000000012222d824 */ /* 0x100fe200078e0a02 */
[----:B------:R-:W-:Y:S01]  /*104c0*/  ISETP.GT.U32.AND P5, PT, R2, R31, PT ;  /* 0x0000001f0200720c */ /* 0x000fe20003fa4070 */
[----:B------:R-:W-:Y:S01]  /*104d0*/  STL [R1+0x1b8], R41 ;  /* 0x0001b82901007387 */ /* 0x000fe20000100800 */
[----:B------:R-:W-:Y:S01]  /*104e0*/  @!P6 IMAD.IADD R30, R30, 0x1, -R2 ;  /* 0x000000011e1ee824 */ /* 0x000fe200078e0a02 */
[----:B------:R-:W-:-:S02]  /*104f0*/  ISETP.GE.AND P1, PT, R205, RZ, PT ;  /* 0x000000ffcd00720c */ /* 0x000fc40003f26270 */
[----:B------:R-:W-:Y:S01]  /*10500*/  STL [R1+0x1b4], R40 ;  /* 0x0001b42801007387 */ /* 0x000fe20000100800 */
[----:B------:R-:W-:Y:S01]  /*10510*/  ISETP.GE.AND P4, PT, R206, RZ, PT ;  /* 0x000000ffce00720c */ /* 0x000fe20003f86270 */
[----:B------:R-:W-:Y:S02]  /*10520*/  IMAD.HI.U32 R37, R3, R4, RZ ;  /* 0x0000000403257227 */ /* 0x000fe400078e00ff */
[----:B------:R0:W-:Y:S01]  /*10530*/  STL [R1+0x1b0], R36 ;  /* 0x0001b02401007387 */ /* 0x0001e20000100800 */
[----:B------:R-:W-:Y:S01]  /*10540*/  ISETP.GT.U32.AND P6, PT, R2, R30, PT ;  /* 0x0000001e0200720c */ /* 0x000fe20003fc4070 */
[----:B------:R-:W-:Y:S02]  /*10550*/  @!P2 IMAD.IADD R29, R29, 0x1, -R2 ;  /* 0x000000011d1da824 */ /* 0x000fe400078e0a02 */
[----:B------:R-:W-:Y:S01]  /*10560*/  IMAD.MOV R37, RZ, RZ, -R37 ;  /* 0x000000ffff257224 */ /* 0x000fe200078e0a25 */
[----:B0-----:R-:W-:Y:S01]  /*10570*/  IABS R36, R212 ;  /* 0x000000d400247213 */ /* 0x001fe20000000000 */
[----:B------:R-:W-:-:S04]  /*10580*/  IMAD.MOV.U32 R39, RZ, RZ, R29 ;  /* 0x000000ffff277224 */ /* 0x000fc800078e001d */
[----:B------:R-:W-:Y:S01]  /*10590*/  IMAD.HI.U32 R38, R3, R36, RZ ;  /* 0x0000002403267227 */ /* 0x000fe200078e00ff */
[----:B------:R-:W-:-:S03]  /*105a0*/  ISETP.GE.AND P3, PT, R207, RZ, PT ;  /* 0x000000ffcf00720c */ /* 0x000fc60003f66270 */
[----:B------:R-:W-:Y:S02]  /*105b0*/  @!P5 IMAD.IADD R31, R31, 0x1, -R2 ;  /* 0x000000011f1fd824 */ /* 0x000fe400078e0a02 */
[C---:B------:R-:W-:Y:S02]  /*105c0*/  IMAD R4, R2.reuse, R37, R4 ;  /* 0x0000002502047224 */ /* 0x040fe400078e0204 */
[----:B------:R-:W-:Y:S02]  /*105d0*/  IMAD.MOV R29, RZ, RZ, -R38 ;  /* 0x000000ffff1d7224 */ /* 0x000fe400078e0a26 */
[----:B------:R-:W-:Y:S01]  /*105e0*/  @!P1 IMAD.MOV R39, RZ, RZ, -R39 ;  /* 0x000000ffff279224 */ /* 0x000fe200078e0a27 */
[C---:B------:R-:W-:Y:S01]  /*105f0*/  ISETP.GT.U32.AND P1, PT, R2.reuse, R31, PT ;  /* 0x0000001f0200720c */ /* 0x040fe20003f24070 */
[----:B------:R-:W-:Y:S01]  /*10600*/  @!P4 IMAD.MOV R34, RZ, RZ, -R34 ;  /* 0x000000ffff22c224 */ /* 0x000fe200078e0a22 */
[C---:B------:R-:W-:Y:S01]  /*10610*/  ISETP.GT.U32.AND P4, PT, R2.reuse, R4, PT ;  /* 0x000000040200720c */ /* 0x040fe20003f84070 */
[C---:B------:R-:W-:Y:S01]  /*10620*/  IMAD R29, R2.reuse, R29, R36 ;  /* 0x0000001d021d7224 */ /* 0x040fe200078e0224 */
[----:B------:R-:W-:Y:S01]  /*10630*/  ISETP.GT.U32.AND P0, PT, R2, R33, PT ;  /* 0x000000210200720c */ /* 0x000fe20003f04070 */
[----:B------:R-:W-:-:S03]  /*10640*/  @!P6 IMAD.IADD R30, R30, 0x1, -R2 ;  /* 0x000000011e1ee824 */ /* 0x000fc600078e0a02 */
[----:B------:R-:W-:Y:S02]  /*10650*/  ISETP.GT.U32.AND P6, PT, R2, R29, PT ;  /* 0x0000001d0200720c */ /* 0x000fe40003fc4070 */
[----:B------:R-:W-:Y:S01]  /*10660*/  ISETP.GE.AND P2, PT, R208, RZ, PT ;  /* 0x000000ffd000720c */ /* 0x000fe20003f46270 */
[----:B------:R-:W-:Y:S01]  /*10670*/  @!P3 IMAD.MOV R35, RZ, RZ, -R35 ;  /* 0x000000ffff23b224 */ /* 0x000fe200078e0a23 */
[----:B------:R-:W-:Y:S01]  /*10680*/  IABS R32, R213 ;  /* 0x000000d500207213 */ /* 0x000fe20000000000 */
[--C-:B------:R-:W-:Y:S01]  /*10690*/  @!P1 IMAD.IADD R31, R31, 0x1, -R2.reuse ;  /* 0x000000011f1f9824 */ /* 0x100fe200078e0a02 */
[----:B------:R-:W-:Y:S01]  /*106a0*/  STL [R1+0x1ac], R39 ;  /* 0x0001ac2701007387 */ /* 0x000fe20000100800 */
[----:B------:R-:W-:-:S03]  /*106b0*/  @!P4 IMAD.IADD R4, R4, 0x1, -R2 ;  /* 0x000000010404c824 */ /* 0x000fc600078e0a02 */
[----:B------:R-:W-:Y:S01]  /*106c0*/  STL [R1+0x1a8], R34 ;  /* 0x0001a82201007387 */ /* 0x000fe20000100800 */
[--C-:B------:R-:W-:Y:S01]  /*106d0*/  @!P0 IMAD.IADD R33, R33, 0x1, -R2.reuse ;  /* 0x0000000121218824 */ /* 0x100fe200078e0a02 */
[----:B------:R-:W-:Y:S01]  /*106e0*/  ISETP.GT.U32.AND P4, PT, R2, R4, PT ;  /* 0x000000040200720c */ /* 0x000fe20003f84070 */
[----:B------:R-:W-:Y:S01]  /*106f0*/  @!P6 IMAD.IADD R29, R29, 0x1, -R2 ;  /* 0x000000011d1de824 */ /* 0x000fe200078e0a02 */
[----:B------:R0:W-:Y:S01]  /*10700*/  STL [R1+0x198], R35 ;  /* 0x0001982301007387 */ /* 0x0001e20000100800 */
[----:B------:R-:W-:-:S03]  /*10710*/  IMAD.HI.U32 R37, R3, R32, RZ ;  /* 0x0000002003257227 */ /* 0x000fc600078e00ff */
[----:B------:R-:W-:Y:S01]  /*10720*/  ISETP.GT.U32.AND P6, PT, R2, R29, PT ;  /* 0x0000001d0200720c */ /* 0x000fe20003fc4070 */
[----:B------:R-:W-:Y:S02]  /*10730*/  @!P2 IMAD.MOV R33, RZ, RZ, -R33 ;  /* 0x000000ffff21a224 */ /* 0x000fe400078e0a21 */
[----:B0-----:R-:W-:Y:S01]  /*10740*/  IMAD.MOV.U32 R35, RZ, RZ, R31 ;  /* 0x000000ffff237224 */ /* 0x001fe200078e001f */
[----:B------:R-:W-:Y:S01]  /*10750*/  IABS R31, R214 ;  /* 0x000000d6001f7213 */ /* 0x000fe20000000000 */
[----:B------:R-:W-:Y:S02]  /*10760*/  IMAD.MOV.U32 R34, RZ, RZ, R30 ;  /* 0x000000ffff227224 */ /* 0x000fe400078e001e */
[----:B------:R-:W-:Y:S02]  /*10770*/  IMAD.MOV R37, RZ, RZ, -R37 ;  /* 0x000000ffff257224 */ /* 0x000fe400078e0a25 */
[----:B------:R-:W-:Y:S01]  /*10780*/  IMAD.HI.U32 R30, R3, R31, RZ ;  /* 0x0000001f031e7227 */ /* 0x000fe200078e00ff */
[----:B------:R0:W-:Y:S01]  /*10790*/  STL [R1+0x194], R33 ;  /* 0x0001942101007387 */ /* 0x0001e20000100800 */
[----:B------:R-:W-:-:S02]  /*107a0*/  ISETP.GE.AND P0, PT, R209, RZ, PT ;  /* 0x000000ffd100720c */ /* 0x000fc40003f06270 */
[----:B------:R-:W-:Y:S02]  /*107b0*/  IMAD.MOV R30, RZ, RZ, -R30 ;  /* 0x000000ffff1e7224 */ /* 0x000fe400078e0a1e */
[----:B------:R-:W-:Y:S02]  /*107c0*/  @!P4 IMAD.IADD R4, R4, 0x1, -R2 ;  /* 0x000000010404c824 */ /* 0x000fe400078e0a02 */
[C---:B0-----:R-:W-:Y:S02]  /*107d0*/  IMAD R33, R2.reuse, R37, R32 ;  /* 0x0000002502217224 */ /* 0x041fe400078e0220 */
[----:B------:R-:W-:-:S03]  /*107e0*/  IMAD R31, R2, R30, R31 ;  /* 0x0000001e021f7224 */ /* 0x000fc600078e021f */
[C---:B------:R-:W-:Y:S01]  /*107f0*/  ISETP.GT.U32.AND P4, PT, R2.reuse, R33, PT ;  /* 0x000000210200720c */ /* 0x040fe20003f84070 */
[--C-:B------:R-:W-:Y:S01]  /*10800*/  @!P6 IMAD.IADD R29, R29, 0x1, -R2.reuse ;  /* 0x000000011d1de824 */ /* 0x100fe200078e0a02 */
[----:B------:R-:W-:Y:S02]  /*10810*/  ISETP.GT.U32.AND P6, PT, R2, R31, PT ;  /* 0x0000001f0200720c */ /* 0x000fe40003fc4070 */
[----:B------:R-:W-:Y:S01]  /*10820*/  ISETP.GE.AND P5, PT, R210, RZ, PT ;  /* 0x000000ffd200720c */ /* 0x000fe20003fa6270 */
[----:B------:R-:W-:Y:S01]  /*10830*/  @!P0 IMAD.MOV R35, RZ, RZ, -R35 ;  /* 0x000000ffff238224 */ /* 0x000fe200078e0a23 */
[----:B------:R-:W-:Y:S02]  /*10840*/  ISETP.GE.AND P3, PT, R211, RZ, PT ;  /* 0x000000ffd300720c */ /* 0x000fe40003f66270 */
[----:B------:R-:W-:Y:S02]  /*10850*/  IABS R36, R215 ;  /* 0x000000d700247213 */ /* 0x000fe40000000000 */
[----:B------:R-:W-:Y:S01]  /*10860*/  ISETP.GE.AND P2, PT, R212, RZ, PT ;  /* 0x000000ffd400720c */ /* 0x000fe20003f46270 */
[----:B------:R0:W-:Y:S01]  /*10870*/  STL [R1+0x190], R35 ;  /* 0x0001902301007387 */ /* 0x0001e20000100800 */
[----:B------:R-:W-:Y:S01]  /*10880*/  IABS R37, R216 ;  /* 0x000000d800257213 */ /* 0x000fe20000000000 */
[----:B------:R-:W-:-:S02]  /*10890*/  @!P4 IMAD.IADD R33, R33, 0x1, -R2 ;  /* 0x000000012121c824 */ /* 0x000fc400078e0a02 */
[----:B------:R-:W-:Y:S01]  /*108a0*/  IMAD.HI.U32 R39, R3, R36, RZ ;  /* 0x0000002403277227 */ /* 0x000fe200078e00ff */
[----:B0-----:R-:W-:-:S03]  /*108b0*/  IABS R35, R217 ;  /* 0x000000d900237213 */ /* 0x001fc60000000000 */
[----:B------:R-:W-:Y:S01]  /*108c0*/  @!P6 IMAD.IADD R31, R31, 0x1, -R2 ;  /* 0x000000011f1fe824 */ /* 0x000fe200078e0a02 */
[----:B------:R-:W-:Y:S01]  /*108d0*/  ISETP.GT.U32.AND P6, PT, R2, R33, PT ;  /* 0x000000210200720c */ /* 0x000fe20003fc4070 */
[----:B------:R-:W-:Y:S02]  /*108e0*/  @!P5 IMAD.MOV R34, RZ, RZ, -R34 ;  /* 0x000000ffff22d224 */ /* 0x000fe400078e0a22 */
[----:B------:R-:W-:-:S04]  /*108f0*/  IMAD.HI.U32 R38, R3, R37, RZ ;  /* 0x0000002503267227 */ /* 0x000fc800078e00ff */
[----:B------:R-:W-:-:S04]  /*10900*/  IMAD.HI.U32 R32, R3, R35, RZ ;  /* 0x0000002303207227 */ /* 0x000fc800078e00ff */
[----:B------:R-:W-:Y:S02]  /*10910*/  IMAD.MOV R39, RZ, RZ, -R39 ;  /* 0x000000ffff277224 */ /* 0x000fe400078e0a27 */
[----:B------:R-:W-:Y:S01]  /*10920*/  IMAD.MOV.U32 R40, RZ, RZ, R4 ;  /* 0x000000ffff287224 */ /* 0x000fe200078e0004 */
[----:B------:R0:W-:Y:S01]  /*10930*/  STL [R1+0x180], R34 ;  /* 0x0001802201007387 */ /* 0x0001e20000100800 */
[----:B------:R-:W-:Y:S02]  /*10940*/  IMAD.MOV R38, RZ, RZ, -R38 ;  /* 0x000000ffff267224 */ /* 0x000fe400078e0a26 */
[----:B------:R-:W-:Y:S02]  /*10950*/  IMAD.MOV R32, RZ, RZ, -R32 ;  /* 0x000000ffff207224 */ /* 0x000fe400078e0a20 */
[C---:B------:R-:W-:Y:S02]  /*10960*/  IMAD R36, R2.reuse, R39, R36 ;  /* 0x0000002702247224 */ /* 0x040fe400078e0224 */
[----:B------:R-:W-:Y:S01]  /*10970*/  @!P3 IMAD.MOV R40, RZ, RZ, -R40 ;  /* 0x000000ffff28b224 */ /* 0x000fe200078e0a28 */
[----:B------:R-:W-:-:S02]  /*10980*/  ISETP.GT.U32.AND P3, PT, R2, R31, PT ;  /* 0x0000001f0200720c */ /* 0x000fc40003f64070 */
[----:B0-----:R-:W-:Y:S01]  /*10990*/  IABS R34, R218 ;  /* 0x000000da00227213 */ /* 0x001fe20000000000 */
[C---:B------:R-:W-:Y:S01]  /*109a0*/  IMAD R37, R2.reuse, R38, R37 ;  /* 0x0000002602257224 */ /* 0x040fe200078e0225 */
[----:B------:R-:W-:Y:S01]  /*109b0*/  IABS R38, R221 ;  /* 0x000000dd00267213 */ /* 0x000fe20000000000 */
[----:B------:R-:W-:Y:S01]  /*109c0*/  @!P2 IMAD.MOV R29, RZ, RZ, -R29 ;  /* 0x000000ffff1da224 */ /* 0x000fe200078e0a1d */
[C---:B------:R-:W-:Y:S01]  /*109d0*/  ISETP.GT.U32.AND P2, PT, R2.reuse, R36, PT ;  /* 0x000000240200720c */ /* 0x040fe20003f44070 */
[C---:B------:R-:W-:Y:S01]  /*109e0*/  IMAD R35, R2.reuse, R32, R35 ;  /* 0x0000002002237224 */ /* 0x040fe200078e0223 */
[----:B------:R-:W-:Y:S01]  /*109f0*/  IABS R32, R219 ;  /* 0x000000db00207213 */ /* 0x000fe20000000000 */
[----:B------:R-:W-:Y:S01]  /*10a00*/  IMAD.HI.U32 R30, R3, R34, RZ ;  /* 0x00000022031e7227 */ /* 0x000fe200078e00ff */
[----:B------:R-:W-:Y:S03]  /*10a10*/  STL [R1+0x17c], R40 ;  /* 0x00017c2801007387 */ /* 0x000fe60000100800 */
[----:B------:R-:W-:Y:S01]  /*10a20*/  @!P6 IMAD.IADD R33, R33, 0x1, -R2 ;  /* 0x000000012121e824 */ /* 0x000fe200078e0a02 */
[----:B------:R0:W-:Y:S01]  /*10a30*/  STL [R1+0x178], R29 ;  /* 0x0001781d01007387 */ /* 0x0001e20000100800 */
[----:B------:R-:W-:Y:S01]  /*10a40*/  ISETP.GT.U32.AND P6, PT, R2, R37, PT ;  /* 0x000000250200720c */ /* 0x000fe20003fc4070 */
[----:B------:R-:W-:-:S02]  /*10a50*/  IMAD.MOV R30, RZ, RZ, -R30 ;  /* 0x000000ffff1e7224 */ /* 0x000fc400078e0a1e */
[----:B------:R-:W-:Y:S02]  /*10a60*/  @!P3 IMAD.IADD R31, R31, 0x1, -R2 ;  /* 0x000000011f1fb824 */ /* 0x000fe400078e0a02 */
[----:B0-----:R-:W-:Y:S02]  /*10a70*/  IMAD.MOV.U32 R29, RZ, RZ, R38 ;  /* 0x000000ffff1d7224 */ /* 0x001fe400078e0026 */
[----:B------:R-:W-:Y:S01]  /*10a80*/  IMAD.HI.U32 R38, R3, R32, RZ ;  /* 0x0000002003267227 */ /* 0x000fe200078e00ff */
[----:B------:R-:W-:-:S03]  /*10a90*/  ISETP.GT.U32.AND P3, PT, R2, R35, PT ;  /* 0x000000230200720c */ /* 0x000fc60003f64070 */
[----:B------:R-:W-:Y:S02]  /*10aa0*/  IMAD R34, R2, R30, R34 ;  /* 0x0000001e02227224 */ /* 0x000fe400078e0222 */
[----:B------:R-:W-:Y:S02]  /*10ab0*/  IMAD.MOV R38, RZ, RZ, -R38 ;  /* 0x000000ffff267224 */ /* 0x000fe400078e0a26 */
[----:B------:R-:W-:Y:S01]  /*10ac0*/  @!P2 IMAD.IADD R36, R36, 0x1, -R2 ;  /* 0x000000012424a824 */ /* 0x000fe200078e0a02 */
[C---:B------:R-:W-:Y:S01]  /*10ad0*/  ISETP.GT.U32.AND P2, PT, R2.reuse, R34, PT ;  /* 0x000000220200720c */ /* 0x040fe20003f44070 */
[C---:B------:R-:W-:Y:S02]  /*10ae0*/  IMAD R32, R2.reuse, R38, R32 ;  /* 0x0000002602207224 */ /* 0x040fe400078e0220 */
[--C-:B------:R-:W-:Y:S01]  /*10af0*/  @!P6 IMAD.IADD R37, R37, 0x1, -R2.reuse ;  /* 0x000000012525e824 */ /* 0x100fe200078e0a02 */
[----:B------:R-:W-:Y:S02]  /*10b00*/  IABS R30, R220 ;  /* 0x000000dc001e7213 */ /* 0x000fe40000000000 */
[C---:B------:R-:W-:Y:S01]  /*10b10*/  ISETP.GT.U32.AND P6, PT, R2.reuse, R32, PT ;  /* 0x000000200200720c */ /* 0x040fe20003fc4070 */
[----:B------:R-:W-:Y:S01]  /*10b20*/  @!P3 IMAD.IADD R35, R35, 0x1, -R2 ;  /* 0x000000012323b824 */ /* 0x000fe200078e0a02 */
[----:B------:R-:W-:Y:S01]  /*10b30*/  ISETP.GE.AND P1, PT, R213, RZ, PT ;  /* 0x000000ffd500720c */ /* 0x000fe20003f26270 */
[----:B------:R-:W-:Y:S01]  /*10b40*/  IMAD.HI.U32 R40, R3, R30, RZ ;  /* 0x0000001e03287227 */ /* 0x000fe200078e00ff */
[----:B------:R-:W-:-:S02]  /*10b50*/  ISETP.GT.U32.AND P3, PT, R2, R36, PT ;  /* 0x000000240200720c */ /* 0x000fc40003f64070 */
[----:B------:R-:W-:Y:S01]  /*10b60*/  IABS R4, R222 ;  /* 0x000000de00047213 */ /* 0x000fe20000000000 */
[----:B------:R-:W-:Y:S01]  /*10b70*/  @!P2 IMAD.IADD R34, R34, 0x1, -R2 ;  /* 0x000000012222a824 */ /* 0x000fe200078e0a02 */
[----:B------:R-:W-:Y:S01]  /*10b80*/  ISETP.GE.AND P0, PT, R214, RZ, PT ;  /* 0x000000ffd600720c */ /* 0x000fe20003f06270 */
[----:B------:R-:W-:Y:S01]  /*10b90*/  IMAD.MOV R40, RZ, RZ, -R40 ;  /* 0x000000ffff287224 */ /* 0x000fe200078e0a28 */
[----:B------:R-:W-:Y:S01]  /*10ba0*/  ISETP.GT.U32.AND P2, PT, R2, R37, PT ;  /* 0x000000250200720c */ /* 0x000fe20003f44070 */
[----:B------:R-:W-:-:S04]  /*10bb0*/  IMAD.HI.U32 R38, R3, R4, RZ ;  /* 0x0000000403267227 */ /* 0x000fc800078e00ff */
[----:B------:R-:W-:Y:S01]  /*10bc0*/  @!P6 IMAD.IADD R32, R32, 0x1, -R2 ;  /* 0x000000012020e824 */ /* 0x000fe200078e0a02 */
[C---:B------:R-:W-:Y:S01]  /*10bd0*/  ISETP.GT.U32.AND P6, PT, R2.reuse, R34, PT ;  /* 0x000000220200720c */ /* 0x040fe20003fc4070 */
[----:B------:R-:W-:Y:S02]  /*10be0*/  IMAD R30, R2, R40, R30 ;  /* 0x00000028021e7224 */ /* 0x000fe400078e021e */
[----:B------:R-:W-:Y:S02]  /*10bf0*/  IMAD.MOV.U32 R41, RZ, RZ, R33 ;  /* 0x000000ffff297224 */ /* 0x000fe400078e0021 */
[----:B------:R-:W-:-:S04]  /*10c00*/  IMAD.HI.U32 R39, R3, R29, RZ ;  /* 0x0000001d03277227 */ /* 0x000fc800078e00ff */
[----:B------:R-:W-:Y:S02]  /*10c10*/  IMAD.MOV R38, RZ, RZ, -R38 ;  /* 0x000000ffff267224 */ /* 0x000fe400078e0a26 */
[----:B------:R-:W-:Y:S01]  /*10c20*/  @!P1 IMAD.MOV R41, RZ, RZ, -R41 ;  /* 0x000000ffff299224 */ /* 0x000fe200078e0a29 */
[----:B------:R-:W-:Y:S01]  /*10c30*/  ISETP.GT.U32.AND P1, PT, R2, R35, PT ;  /* 0x000000230200720c */ /* 0x000fe20003f24070 */
[----:B------:R-:W-:Y:S01]  /*10c40*/  @!P3 IMAD.IADD R36, R36, 0x1, -R2 ;  /* 0x000000012424b824 */ /* 0x000fe200078e0a02 */
[C---:B------:R-:W-:Y:S01]  /*10c50*/  ISETP.GT.U32.AND P3, PT, R2.reuse, R30, PT ;  /* 0x0000001e0200720c */ /* 0x040fe20003f64070 */
[----:B------:R-:W-:Y:S02]  /*10c60*/  IMAD.MOV R39, RZ, RZ, -R39 ;  /* 0x000000ffff277224 */ /* 0x000fe400078e0a27 */
[C---:B------:R-:W-:Y:S02]  /*10c70*/  IMAD R4, R2.reuse, R38, R4 ;  /* 0x0000002602047224 */ /* 0x040fe400078e0204 */
[----:B------:R-:W-:-:S02]  /*10c80*/  IMAD R29, R2, R39, R29 ;  /* 0x00000027021d7224 */ /* 0x000fc400078e021d */
[----:B------:R-:W-:Y:S01]  /*10c90*/  @!P0 IMAD.MOV R31, RZ, RZ, -R31 ;  /* 0x000000ffff1f8224 */ /* 0x000fe200078e0a1f */
[----:B------:R-:W-:Y:S01]  /*10ca0*/  IABS R33, R223 ;  /* 0x000000df00217213 */ /* 0x000fe20000000000 */
[--C-:B------:R-:W-:Y:S01]  /*10cb0*/  @!P6 IMAD.IADD R34, R34, 0x1, -R2.reuse ;  /* 0x000000012222e824 */ /* 0x100fe200078e0a02 */
[C---:B------:R-:W-:Y:S01]  /*10cc0*/  ISETP.GT.U32.AND P0, PT, R2.reuse, R32, PT ;  /* 0x000000200200720c */ /* 0x040fe20003f04070 */
[----:B------:R-:W-:Y:S01]  /*10cd0*/  STL [R1+0x174], R41 ;  /* 0x0001742901007387 */ /* 0x000fe20000100800 */
[----:B------:R-:W-:Y:S01]  /*10ce0*/  @!P2 IMAD.IADD R37, R37, 0x1, -R2 ;  /* 0x000000012525a824 */ /* 0x000fe200078e0a02 */
[C---:B------:R-:W-:Y:S02]  /*10cf0*/  ISETP.GT.U32.AND P6, PT, R2.reuse, R4, PT ;  /* 0x000000040200720c */ /* 0x040fe40003fc4070 */
[----:B------:R0:W-:Y:S01]  /*10d00*/  STL [R1+0x170], R31 ;  /* 0x0001701f01007387 */ /* 0x0001e20000100800 */
[----:B------:R-:W-:Y:S01]  /*10d10*/  ISETP.GT.U32.AND P2, PT, R2, R29, PT ;  /* 0x0000001d0200720c */ /* 0x000fe20003f44070 */
[----:B------:R-:W-:Y:S01]  /*10d20*/  IMAD.HI.U32 R39, R3, R33, RZ ;  /* 0x0000002103277227 */ /* 0x000fe200078e00ff */
[----:B------:R-:W-:-:S02]  /*10d30*/  ISETP.GE.AND P4, PT, R216, RZ, PT ;  /* 0x000000ffd800720c */ /* 0x000fc40003f86270 */
[----:B------:R-:W-:Y:S01]  /*10d40*/  ISETP.GE.AND P5, PT, R215, RZ, PT ;  /* 0x000000ffd700720c */ /* 0x000fe20003fa6270 */
[--C-:B------:R-:W-:Y:S01]  /*10d50*/  @!P1 IMAD.IADD R35, R35, 0x1, -R2.reuse ;  /* 0x0000000123239824 */ /* 0x100fe200078e0a02 */
[----:B0-----:R-:W-:Y:S01]  /*10d60*/  IABS R31, R224 ;  /* 0x000000e0001f7213 */ /* 0x001fe20000000000 */
[----:B------:R-:W-:Y:S01]  /*10d70*/  @!P3 IMAD.IADD R30, R30, 0x1, -R2 ;  /* 0x000000011e1eb824 */ /* 0x000fe200078e0a02 */
[----:B------:R-:W-:Y:S01]  /*10d80*/  ISETP.GE.AND P1, PT, R217, RZ, PT ;  /* 0x000000ffd900720c */ /* 0x000fe20003f26270 */
[----:B------:R-:W-:Y:S01]  /*10d90*/  IMAD.MOV R39, RZ, RZ, -R39 ;  /* 0x000000ffff277224 */ /* 0x000fe200078e0a27 */
[----:B------:R-:W-:Y:S01]  /*10da0*/  ISETP.GE.AND P3, PT, R219, RZ, PT ;  /* 0x000000ffdb00720c */ /* 0x000fe20003f66270 */
[----:B------:R-:W-:-:S04]  /*10db0*/  IMAD.HI.U32 R38, R3, R31, RZ ;  /* 0x0000001f03267227 */ /* 0x000fc800078e00ff */
[----:B------:R-:W-:Y:S02]  /*10dc0*/  @!P0 IMAD.IADD R32, R32, 0x1, -R2 ;  /* 0x0000000120208824 */ /* 0x000fe400078e0a02 */
[----:B------:R-:W-:Y:S02]  /*10dd0*/  IMAD.MOV R40, RZ, RZ, -R38 ;  /* 0x000000ffff287224 */ /* 0x000fe400078e0a26 */
[----:B------:R-:W-:Y:S02]  /*10de0*/  IMAD R33, R2, R39, R33 ;  /* 0x0000002702217224 */ /* 0x000fe400078e0221 */
[----:B------:R-:W-:Y:S02]  /*10df0*/  IMAD.MOV.U32 R41, RZ, RZ, R37 ;  /* 0x000000ffff297224 */ /* 0x000fe400078e0025 */
[----:B------:R-:W-:Y:S01]  /*10e00*/  @!P6 IMAD.IADD R4, R4, 0x1, -R2 ;  /* 0x000000010404e824 */ /* 0x000fe200078e0a02 */
[----:B------:R-:W-:Y:S01]  /*10e10*/  ISETP.GT.U32.AND P6, PT, R2, R30, PT ;  /* 0x0000001e0200720c */ /* 0x000fe20003fc4070 */
[----:B------:R-:W-:-:S02]  /*10e20*/  IMAD.MOV.U32 R37, RZ, RZ, R35 ;  /* 0x000000ffff257224 */ /* 0x000fc400078e0023 */
[----:B------:R-:W-:Y:S02]  /*10e30*/  @!P2 IMAD.IADD R29, R29, 0x1, -R2 ;  /* 0x000000011d1da824 */ /* 0x000fe400078e0a02 */
[----:B------:R-:W-:Y:S02]  /*10e40*/  IMAD.MOV.U32 R42, RZ, RZ, R36 ;  /* 0x000000ffff2a7224 */ /* 0x000fe400078e0024 */
[----:B------:R-:W-:Y:S01]  /*10e50*/  IMAD.MOV.U32 R35, RZ, RZ, R34 ;  /* 0x000000ffff237224 */ /* 0x000fe200078e0022 */
[----:B------:R-:W-:Y:S01]  /*10e60*/  ISETP.GE.AND P0, PT, R218, RZ, PT ;  /* 0x000000ffda00720c */ /* 0x000fe20003f06270 */
[C---:B------:R-:W-:Y:S02]  /*10e70*/  IMAD R31, R2.reuse, R40, R31 ;  /* 0x00000028021f7224 */ /* 0x040fe400078e021f */
[----:B------:R-:W-:Y:S01]  /*10e80*/  @!P4 IMAD.MOV R41, RZ, RZ, -R41 ;  /* 0x000000ffff29c224 */ /* 0x000fe200078e0a29 */
[C---:B------:R-:W-:Y:S01]  /*10e90*/  ISETP.GT.U32.AND P4, PT, R2.reuse, R33, PT ;  /* 0x000000210200720c */ /* 0x040fe20003f84070 */
[----:B------:R-:W-:Y:S01]  /*10ea0*/  IMAD.MOV.U32 R34, RZ, RZ, R32 ;  /* 0x000000ffff227224 */ /* 0x000fe200078e0020 */
[----:B------:R-:W-:Y:S01]  /*10eb0*/  IABS R38, R225 ;  /* 0x000000e100267213 */ /* 0x000fe20000000000 */
[----:B------:R-:W-:Y:S01]  /*10ec0*/  @!P5 IMAD.MOV R42, RZ, RZ, -R42 ;  /* 0x000000ffff2ad224 */ /* 0x000fe200078e0a2a */
[C---:B------:R-:W-:Y:S01]  /*10ed0*/  ISETP.GT.U32.AND P5, PT, R2.reuse, R29, PT ;  /* 0x0000001d0200720c */ /* 0x040fe20003fa4070 */
[----:B------:R-:W-:Y:S01]  /*10ee0*/  @!P1 IMAD.MOV R37, RZ, RZ, -R37 ;  /* 0x000000ffff259224 */ /* 0x000fe200078e0a25 */
[C---:B------:R-:W-:Y:S01]  /*10ef0*/  ISETP.GT.U32.AND P1, PT, R2.reuse, R4, PT ;  /* 0x000000040200720c */ /* 0x040fe20003f24070 */
[----:B------:R-:W-:Y:S01]  /*10f00*/  @!P3 IMAD.MOV R34, RZ, RZ, -R34 ;  /* 0x000000ffff22b224 */ /* 0x000fe200078e0a22 */
[----:B------:R-:W-:Y:S01]  /*10f10*/  ISETP.GT.U32.AND P3, PT, R2, R31, PT ;  /* 0x0000001f0200720c */ /* 0x000fe20003f64070 */
[----:B------:R-:W-:-:S02]  /*10f20*/  IMAD.MOV.U32 R36, RZ, RZ, R38 ;  /* 0x000000ffff247224 */ /* 0x000fc400078e0026 */
[--C-:B------:R-:W-:Y:S01]  /*10f30*/  @!P6 IMAD.IADD R30, R30, 0x1, -R2.reuse ;  /* 0x000000011e1ee824 */ /* 0x100fe200078e0a02 */
[----:B------:R-:W-:Y:S01]  /*10f40*/  ISETP.GE.AND P6, PT, R222, RZ, PT ;  /* 0x000000ffde00720c */ /* 0x000fe20003fc6270 */
[----:B------:R-:W-:Y:S01]  /*10f50*/  IMAD.HI.U32 R32, R3, R36, RZ ;  /* 0x0000002403207227 */ /* 0x000fe200078e00ff */
[----:B------:R-:W-:Y:S01]  /*10f60*/  ISETP.GE.AND P2, PT, R220, RZ, PT ;  /* 0x000000ffdc00720c */ /* 0x000fe20003f46270 */
[----:B------:R-:W-:Y:S02]  /*10f70*/  STL [R1+0x168], R42 ;  /* 0x0001682a01007387 */ /* 0x000fe40000100800 */
[----:B------:R-:W-:Y:S02]  /*10f80*/  @!P0 IMAD.MOV R35, RZ, RZ, -R35 ;  /* 0x000000ffff238224 */ /* 0x000fe400078e0a23 */
[--C-:B------:R-:W-:Y:S01]  /*10f90*/  @!P4 IMAD.IADD R33, R33, 0x1, -R2.reuse ;  /* 0x000000012121c824 */ /* 0x100fe200078e0a02 */
[----:B------:R-:W-:Y:S01]  /*10fa0*/  STL [R1+0x160], R41 ;  /* 0x0001602901007387 */ /* 0x000fe20000100800 */
[----:B------:R-:W-:Y:S01]  /*10fb0*/  @!P5 IMAD.IADD R29, R29, 0x1, -R2 ;  /* 0x000000011d1dd824 */ /* 0x000fe200078e0a02 */
[----:B------:R-:W-:Y:S01]  /*10fc0*/  ISETP.GE.AND P0, PT, R221, RZ, PT ;  /* 0x000000ffdd00720c */ /* 0x000fe20003f06270 */
[----:B------:R-:W-:Y:S01]  /*10fd0*/  IMAD.MOV R32, RZ, RZ, -R32 ;  /* 0x000000ffff207224 */ /* 0x000fe200078e0a20 */
[----:B------:R0:W-:Y:S01]  /*10fe0*/  STL [R1+0x158], R37 ;  /* 0x0001582501007387 */ /* 0x0001e20000100800 */
[----:B------:R-:W-:-:S02]  /*10ff0*/  @!P1 IMAD.IADD R4, R4, 0x1, -R2 ;  /* 0x0000000104049824 */ /* 0x000fc400078e0a02 */
[----:B------:R-:W-:Y:S01]  /*11000*/  @!P3 IMAD.IADD R31, R31, 0x1, -R2 ;  /* 0x000000011f1fb824 */ /* 0x000fe200078e0a02 */
[----:B------:R1:W-:Y:S01]  /*11010*/  STL [R1+0x154], R35 ;  /* 0x0001542301007387 */ /* 0x0003e20000100800 */
[C---:B------:R-:W-:Y:S01]  /*11020*/  ISETP.GT.U32.AND P3, PT, R2.reuse, R33, PT ;  /* 0x000000210200720c */ /* 0x040fe20003f64070 */
[C---:B------:R-:W-:Y:S02]  /*11030*/  IMAD R36, R2.reuse, R32, R36 ;  /* 0x0000002002247224 */ /* 0x040fe400078e0224 */
[----:B------:R4:W-:Y:S01]  /*11040*/  STL [R1+0x150], R34 ;  /* 0x0001502201007387 */ /* 0x0009e20000100800 */
[----:B------:R-:W-:Y:S01]  /*11050*/  IMAD.MOV.U32 R32, RZ, RZ, R4 ;  /* 0x000000ffff207224 */ /* 0x000fe200078e0004 */
[----:B0-----:R-:W-:Y:S01]  /*11060*/  IABS R37, R226 ;  /* 0x000000e200257213 */ /* 0x001fe20000000000 */
[----:B-1----:R-:W-:Y:S02]  /*11070*/  IMAD.MOV.U32 R35, RZ, RZ, R30 ;  /* 0x000000ffff237224 */ /* 0x002fe400078e001e */
[----:B----4-:R-:W-:Y:S01]  /*11080*/  IMAD.MOV.U32 R34, RZ, RZ, R29 ;  /* 0x000000ffff227224 */ /* 0x010fe200078e001d */
[----:B------:R-:W-:Y:S01]  /*11090*/  IABS R29, R227 ;  /* 0x000000e3001d7213 */ /* 0x000fe20000000000 */
[----:B------:R-:W-:Y:S01]  /*110a0*/  @!P6 IMAD.MOV R32, RZ, RZ, -R32 ;  /* 0x000000ffff20e224 */ /* 0x000fe200078e0a20 */
[----:B------:R-:W-:Y:S01]  /*110b0*/  ISETP.GE.AND P5, PT, R223, RZ, PT ;  /* 0x000000ffdf00720c */ /* 0x000fe20003fa6270 */
[----:B------:R-:W-:Y:S01]  /*110c0*/  @!P2 IMAD.MOV R35, RZ, RZ, -R35 ;  /* 0x000000ffff23a224 */ /* 0x000fe200078e0a23 */
[C---:B------:R-:W-:Y:S01]  /*110d0*/  ISETP.GT.U32.AND P6, PT, R2.reuse, R36, PT ;  /* 0x000000240200720c */ /* 0x040fe20003fc4070 */
[----:B------:R-:W-:Y:S01]  /*110e0*/  IMAD.MOV.U32 R4, RZ, RZ, R29 ;  /* 0x000000ffff047224 */ /* 0x000fe200078e001d */
[----:B------:R-:W-:Y:S01]  /*110f0*/  IABS R30, R228 ;  /* 0x000000e4001e7213 */ /* 0x000fe20000000000 */
[----:B------:R-:W-:Y:S01]  /*11100*/  IMAD.HI.U32 R29, R3, R37, RZ ;  /* 0x00000025031d7227 */ /* 0x000fe200078e00ff */
[----:B------:R-:W-:Y:S01]  /*11110*/  ISETP.GT.U32.AND P2, PT, R2, R31, PT ;  /* 0x0000001f0200720c */ /* 0x000fe20003f44070 */
[----:B------:R0:W-:Y:S02]  /*11120*/  STL [R1+0x148], R35 ;  /* 0x0001482301007387 */ /* 0x0001e40000100800 */
[----:B------:R-:W-:-:S02]  /*11130*/  @!P0 IMAD.MOV R34, RZ, RZ, -R34 ;  /* 0x000000ffff228224 */ /* 0x000fc400078e0a22 */
[----:B------:R-:W-:Y:S02]  /*11140*/  @!P3 IMAD.IADD R33, R33, 0x1, -R2 ;  /* 0x000000012121b824 */ /* 0x000fe400078e0a02 */
[----:B------:R-:W-:Y:S01]  /*11150*/  IMAD.MOV R29, RZ, RZ, -R29 ;  /* 0x000000ffff1d7224 */ /* 0x000fe200078e0a1d */
[----:B------:R1:W-:Y:S01]  /*11160*/  STL [R1+0x140], R34 ;  /* 0x0001402201007387 */ /* 0x0003e20000100800 */
[----:B0-----:R-:W-:Y:S01]  /*11170*/  IMAD.HI.U32 R35, R3, R30, RZ ;  /* 0x0000001e03237227 */ /* 0x001fe200078e00ff */
[----:B------:R-:W-:Y:S02]  /*11180*/  ISETP.GE.AND P1, PT, R224, RZ, PT ;  /* 0x000000ffe000720c */ /* 0x000fe40003f26270 */
[----:B------:R0:W-:Y:S01]  /*11190*/  STL [R1+0x134], R32 ;  /* 0x0001342001007387 */ /* 0x0001e20000100800 */
[----:B------:R-:W-:Y:S02]  /*111a0*/  IMAD R37, R2, R29, R37 ;  /* 0x0000001d02257224 */ /* 0x000fe400078e0225 */
[----:B------:R-:W-:Y:S01]  /*111b0*/  IMAD.MOV.U32 R39, RZ, RZ, R33 ;  /* 0x000000ffff277224 */ /* 0x000fe200078e0021 */
[----:B-1----:R-:W-:Y:S01]  /*111c0*/  IABS R34, R229 ;  /* 0x000000e500227213 */ /* 0x002fe20000000000 */
[----:B------:R-:W-:-:S02]  /*111d0*/  IMAD.MOV R29, RZ, RZ, -R35 ;  /* 0x000000ffff1d7224 */ /* 0x000fc400078e0a23 */
[----:B------:R-:W-:Y:S02]  /*111e0*/  @!P6 IMAD.IADD R36, R36, 0x1, -R2 ;  /* 0x000000012424e824 */ /* 0x000fe400078e0a02 */
[----:B0-----:R-:W-:-:S04]  /*111f0*/  IMAD.HI.U32 R32, R3, R4, RZ ;  /* 0x0000000403207227 */ /* 0x001fc800078e00ff */
[----:B------:R-:W-:Y:S01]  /*11200*/  @!P5 IMAD.MOV R39, RZ, RZ, -R39 ;  /* 0x000000ffff27d224 */ /* 0x000fe200078e0a27 */
[C---:B------:R-:W-:Y:S01]  /*11210*/  ISETP.GT.U32.AND P5, PT, R2.reuse, R37, PT ;  /* 0x000000250200720c */ /* 0x040fe20003fa4070 */
[C---:B------:R-:W-:Y:S02]  /*11220*/  IMAD R30, R2.reuse, R29, R30 ;  /* 0x0000001d021e7224 */ /* 0x040fe400078e021e */
[----:B------:R-:W-:Y:S02]  /*11230*/  @!P2 IMAD.IADD R31, R31, 0x1, -R2 ;  /* 0x000000011f1fa824 */ /* 0x000fe400078e0a02 */
[----:B------:R-:W-:Y:S02]  /*11240*/  IMAD.MOV R32, RZ, RZ, -R32 ;  /* 0x000000ffff207224 */ /* 0x000fe400078e0a20 */
[----:B------:R-:W-:Y:S01]  /*11250*/  IMAD.HI.U32 R29, R3, R34, RZ ;  /* 0x00000022031d7227 */ /* 0x000fe200078e00ff */
[----:B------:R-:W-:-:S03]  /*11260*/  ISETP.GT.U32.AND P6, PT, R2, R36, PT ;  /* 0x000000240200720c */ /* 0x000fc60003fc4070 */
[C---:B------:R-:W-:Y:S02]  /*11270*/  IMAD R4, R2.reuse, R32, R4 ;  /* 0x0000002002047224 */ /* 0x040fe400078e0204 */
[----:B------:R-:W-:Y:S02]  /*11280*/  IMAD.MOV.U32 R38, RZ, RZ, R31 ;  /* 0x000000ffff267224 */ /* 0x000fe400078e001f */
[----:B------:R-:W-:Y:S02]  /*11290*/  IMAD.MOV R29, RZ, RZ, -R29 ;  /* 0x000000ffff1d7224 */ /* 0x000fe400078e0a1d */
[----:B------:R-:W-:Y:S01]  /*112a0*/  @!P1 IMAD.MOV R38, RZ, RZ, -R38 ;  /* 0x000000ffff269224 */ /* 0x000fe200078e0a26 */
[C---:B------:R-:W-:Y:S01]  /*112b0*/  ISETP.GT.U32.AND P1, PT, R2.reuse, R4, PT ;  /* 0x000000040200720c */ /* 0x040fe20003f24070 */
[----:B------:R-:W-:Y:S01]  /*112c0*/  IMAD R34, R2, R29, R34 ;  /* 0x0000001d02227224 */ /* 0x000fe200078e0222 */
[----:B------:R-:W-:Y:S01]  /*112d0*/  ISETP.GE.AND P4, PT, R225, RZ, PT ;  /* 0x000000ffe100720c */ /* 0x000fe20003f86270 */
[----:B------:R-:W-:-:S03]  /*112e0*/  @!P5 IMAD.IADD R37, R37, 0x1, -R2 ;  /* 0x000000012525d824 */ /* 0x000fc600078e0a02 */
        /* <DEDUP_REMOVED lines=15> */
[----:B------:R-:W-:Y:S01]  /*113e0*/  IABS R33, R230 ;  /* 0x000000e600217213 */ /* 0x000fe20000000000 */
[C---:B------:R-:W-:Y:S01]  /*113f0*/  IMAD R31, R2.reuse, R35, R31 ;  /* 0x00000023021f7224 */ /* 0x040fe200078e021f */
[C---:B------:R-:W-:Y:S01]  /*11400*/  ISETP.GT.U32.AND P5, PT, R2.reuse, R34, PT ;  /* 0x000000220200720c */ /* 0x040fe20003fa4070 */
[----:B------:R-:W-:Y:S01]  /*11410*/  IMAD.HI.U32 R35, R3, R29, RZ ;  /* 0x0000001d03237227 */ /* 0x000fe200078e00ff */
[----:B------:R-:W-:-:S03]  /*11420*/  ISETP.GT.U32.AND P6, PT, R2, R30, PT ;  /* 0x0000001e0200720c */ /* 0x000fc60003fc4070 */
[----:B------:R-:W-:Y:S01]  /*11430*/  IMAD.HI.U32 R32, R3, R33, RZ ;  /* 0x0000002103207227 */ /* 0x000fe200078e00ff */
[----:B------:R-:W-:-:S03]  /*11440*/  ISETP.GT.U32.AND P1, PT, R2, R37, PT ;  /* 0x000000250200720c */ /* 0x000fc60003f24070 */
[----:B------:R-:W-:Y:S02]  /*11450*/  IMAD.MOV R35, RZ, RZ, -R35 ;  /* 0x000000ffff237224 */ /* 0x000fe400078e0a23 */
[----:B------:R-:W-:Y:S02]  /*11460*/  IMAD.MOV R32, RZ, RZ, -R32 ;  /* 0x000000ffff207224 */ /* 0x000fe400078e0a20 */
[--C-:B------:R-:W-:Y:S01]  /*11470*/  @!P4 IMAD.IADD R4, R4, 0x1, -R2.reuse ;  /* 0x000000010404c824 */ /* 0x100fe200078e0a02 */
[C---:B------:R-:W-:Y:S01]  /*11480*/  ISETP.GT.U32.AND P4, PT, R2.reuse, R31, PT ;  /* 0x0000001f0200720c */ /* 0x040fe20003f84070 */
[C---:B------:R-:W-:Y:S02]  /*11490*/  IMAD R29, R2.reuse, R35, R29 ;  /* 0x00000023021d7224 */ /* 0x040fe400078e021d */
[----:B------:R-:W-:Y:S01]  /*114a0*/  IMAD R33, R2, R32, R33 ;  /* 0x0000002002217224 */ /* 0x000fe200078e0221 */
[----:B------:R-:W-:Y:S01]  /*114b0*/  IABS R32, R233 ;  /* 0x000000e900207213 */ /* 0x000fe20000000000 */
[--C-:B------:R-:W-:Y:S01]  /*114c0*/  @!P5 IMAD.IADD R34, R34, 0x1, -R2.reuse ;  /* 0x000000012222d824 */ /* 0x100fe200078e0a02 */
[----:B------:R-:W-:Y:S01]  /*114d0*/  ISETP.GT.U32.AND P5, PT, R2, R29, PT ;  /* 0x0000001d0200720c */ /* 0x000fe20003fa4070 */
[----:B------:R-:W-:Y:S01]  /*114e0*/  @!P6 IMAD.IADD R30, R30, 0x1, -R2 ;  /* 0x000000011e1ee824 */ /* 0x000fe200078e0a02 */
[----:B------:R-:W-:Y:S01]  /*114f0*/  ISETP.GE.AND P0, PT, R226, RZ, PT ;  /* 0x000000ffe200720c */ /* 0x000fe20003f06270 */
[----:B------:R0:W-:Y:S01]  /*11500*/  STL [R1+0x120], R38 ;  /* 0x0001202601007387 */ /* 0x0001e20000100800 */
[----:B------:R-:W-:-:S02]  /*11510*/  ISETP.GE.AND P3, PT, R227, RZ, PT ;  /* 0x000000ffe300720c */ /* 0x000fc40003f66270 */
[----:B------:R-:W-:Y:S02]  /*11520*/  ISETP.GE.AND P2, PT, R228, RZ, PT ;  /* 0x000000ffe400720c */ /* 0x000fe40003f46270 */
[----:B------:R-:W-:Y:S01]  /*11530*/  ISETP.GE.AND P6, PT, R229, RZ, PT ;  /* 0x000000ffe500720c */ /* 0x000fe20003fc6270 */
[----:B------:R-:W-:Y:S02]  /*11540*/  @!P1 IMAD.IADD R37, R37, 0x1, -R2 ;  /* 0x0000000125259824 */ /* 0x000fe400078e0a02 */
[----:B0-----:R-:W-:Y:S01]  /*11550*/  IMAD.HI.U32 R38, R3, R32, RZ ;  /* 0x0000002003267227 */ /* 0x001fe200078e00ff */
[----:B------:R-:W-:Y:S02]  /*11560*/  ISETP.GT.U32.AND P1, PT, R2, R33, PT ;  /* 0x000000210200720c */ /* 0x000fe40003f24070 */
[----:B------:R-:W-:Y:S01]  /*11570*/  IABS R36, R234 ;  /* 0x000000ea00247213 */ /* 0x000fe20000000000 */
[----:B------:R-:W-:Y:S02]  /*11580*/  IMAD.MOV R38, RZ, RZ, -R38 ;  /* 0x000000ffff267224 */ /* 0x000fe400078e0a26 */
[----:B------:R-:W-:-:S02]  /*11590*/  @!P4 IMAD.IADD R31, R31, 0x1, -R2 ;  /* 0x000000011f1fc824 */ /* 0x000fc400078e0a02 */
[----:B------:R-:W-:Y:S02]  /*115a0*/  IMAD.MOV.U32 R40, RZ, RZ, R37 ;  /* 0x000000ffff287224 */ /* 0x000fe400078e0025 */
[----:B------:R-:W-:Y:S01]  /*115b0*/  IMAD.MOV.U32 R39, RZ, RZ, R4 ;  /* 0x000000ffff277224 */ /* 0x000fe200078e0004 */
[----:B------:R-:W-:Y:S01]  /*115c0*/  IABS R35, R235 ;  /* 0x000000eb00237213 */ /* 0x000fe20000000000 */
[C---:B------:R-:W-:Y:S02]  /*115d0*/  IMAD R32, R2.reuse, R38, R32 ;  /* 0x0000002602207224 */ /* 0x040fe400078e0220 */
[----:B------:R-:W-:Y:S01]  /*115e0*/  @!P5 IMAD.IADD R29, R29, 0x1, -R2 ;  /* 0x000000011d1dd824 */ /* 0x000fe200078e0a02 */
[----:B------:R-:W-:Y:S01]  /*115f0*/  ISETP.GT.U32.AND P5, PT, R2, R31, PT ;  /* 0x0000001f0200720c */ /* 0x000fe20003fa4070 */
[----:B------:R-:W-:Y:S02]  /*11600*/  IMAD.MOV.U32 R4, RZ, RZ, R34 ;  /* 0x000000ffff047224 */ /* 0x000fe400078e0022 */
[----:B------:R-:W-:-:S04]  /*11610*/  IMAD.HI.U32 R38, R3, R36, RZ ;  /* 0x0000002403267227 */ /* 0x000fc800078e00ff */
[----:B------:R-:W-:Y:S02]  /*11620*/  @!P0 IMAD.MOV R40, RZ, RZ, -R40 ;  /* 0x000000ffff288224 */ /* 0x000fe400078e0a28 */
[----:B------:R-:W-:Y:S02]  /*11630*/  @!P3 IMAD.MOV R39, RZ, RZ, -R39 ;  /* 0x000000ffff27b224 */ /* 0x000fe400078e0a27 */
[----:B------:R-:W-:Y:S02]  /*11640*/  @!P2 IMAD.MOV R30, RZ, RZ, -R30 ;  /* 0x000000ffff1ea224 */ /* 0x000fe400078e0a1e */
[----:B------:R-:W-:Y:S01]  /*11650*/  @!P6 IMAD.MOV R4, RZ, RZ, -R4 ;  /* 0x000000ffff04e224 */ /* 0x000fe200078e0a04 */
[----:B------:R-:W-:Y:S01]  /*11660*/  ISETP.GT.U32.AND P6, PT, R2, R32, PT ;  /* 0x000000200200720c */ /* 0x000fe20003fc4070 */
[----:B------:R-:W-:Y:S01]  /*11670*/  IMAD.HI.U32 R37, R3, R35, RZ ;  /* 0x0000002303257227 */ /* 0x000fe200078e00ff */
[----:B------:R-:W-:Y:S03]  /*11680*/  STL [R1+0x118], R40 ;  /* 0x0001182801007387 */ /* 0x000fe60000100800 */
[----:B------:R-:W-:Y:S01]  /*11690*/  IMAD.MOV R38, RZ, RZ, -R38 ;  /* 0x000000ffff267224 */ /* 0x000fe200078e0a26 */
[----:B------:R-:W-:Y:S01]  /*116a0*/  STL [R1+0x110], R39 ;  /* 0x0001102701007387 */ /* 0x000fe20000100800 */
[----:B------:R-:W-:-:S02]  /*116b0*/  @!P1 IMAD.IADD R33, R33, 0x1, -R2 ;  /* 0x0000000121219824 */ /* 0x000fc400078e0a02 */
[----:B------:R-:W-:Y:S01]  /*116c0*/  IMAD.MOV R37, RZ, RZ, -R37 ;  /* 0x000000ffff257224 */ /* 0x000fe200078e0a25 */
[----:B------:R0:W-:Y:S01]  /*116d0*/  STL [R1+0x10c], R30 ;  /* 0x00010c1e01007387 */ /* 0x0001e20000100800 */
[----:B------:R-:W-:Y:S01]  /*116e0*/  @!P5 IMAD.IADD R31, R31, 0x1, -R2 ;  /* 0x000000011f1fd824 */ /* 0x000fe200078e0a02 */
[C---:B------:R-:W-:Y:S02]  /*116f0*/  ISETP.GT.U32.AND P0, PT, R2.reuse, R33, PT ;  /* 0x000000210200720c */ /* 0x040fe40003f04070 */
[----:B------:R1:W-:Y:S01]  /*11700*/  STL [R1+0x100], R4 ;  /* 0x0001000401007387 */ /* 0x0003e20000100800 */
[C---:B0-----:R-:W-:Y:S02]  /*11710*/  IMAD R30, R2.reuse, R38, R36 ;  /* 0x00000026021e7224 */ /* 0x041fe400078e0224 */
[----:B-1----:R-:W-:-:S03]  /*11720*/  IMAD R4, R2, R37, R35 ;  /* 0x0000002502047224 */ /* 0x002fc600078e0223 */
[----:B------:R-:W-:Y:S01]  /*11730*/  ISETP.GT.U32.AND P5, PT, R2, R30, PT ;  /* 0x0000001e0200720c */ /* 0x000fe20003fa4070 */
[--C-:B------:R-:W-:Y:S01]  /*11740*/  @!P6 IMAD.IADD R32, R32, 0x1, -R2.reuse ;  /* 0x000000012020e824 */ /* 0x100fe200078e0a02 */
[----:B------:R-:W-:Y:S02]  /*11750*/  ISETP.GT.U32.AND P6, PT, R2, R4, PT ;  /* 0x000000040200720c */ /* 0x000fe40003fc4070 */
[----:B------:R-:W-:Y:S02]  /*11760*/  ISETP.GE.AND P1, PT, R230, RZ, PT ;  /* 0x000000ffe600720c */ /* 0x000fe40003f26270 */
[----:B------:R-:W-:Y:S01]  /*11770*/  ISETP.GE.AND P4, PT, R231, RZ, PT ;  /* 0x000000ffe700720c */ /* 0x000fe20003f86270 */
[----:B------:R-:W-:Y:S01]  /*11780*/  @!P0 IMAD.IADD R33, R33, 0x1, -R2 ;  /* 0x0000000121218824 */ /* 0x000fe200078e0a02 */
[----:B------:R-:W-:-:S05]  /*11790*/  IABS R35, R237 ;  /* 0x000000ed00237213 */ /* 0x000fca0000000000 */
[--C-:B------:R-:W-:Y:S02]  /*117a0*/  @!P5 IMAD.IADD R30, R30, 0x1, -R2.reuse ;  /* 0x000000011e1ed824 */ /* 0x100fe400078e0a02 */
[----:B------:R-:W-:Y:S02]  /*117b0*/  IMAD.MOV.U32 R40, RZ, RZ, R33 ;  /* 0x000000ffff287224 */ /* 0x000fe400078e0021 */
[----:B------:R-:W-:Y:S01]  /*117c0*/  @!P6 IMAD.IADD R4, R4, 0x1, -R2 ;  /* 0x000000010404e824 */ /* 0x000fe200078e0a02 */
[----:B------:R-:W-:Y:S01]  /*117d0*/  ISETP.GT.U32.AND P6, PT, R2, R30, PT ;  /* 0x0000001e0200720c */ /* 0x000fe20003fc4070 */
[----:B------:R-:W-:-:S04]  /*117e0*/  IMAD.HI.U32 R36, R3, R35, RZ ;  /* 0x0000002303247227 */ /* 0x000fc800078e00ff */
[----:B------:R-:W-:Y:S02]  /*117f0*/  @!P1 IMAD.MOV R40, RZ, RZ, -R40 ;  /* 0x000000ffff289224 */ /* 0x000fe400078e0a28 */
[----:B------:R-:W-:Y:S02]  /*11800*/  @!P4 IMAD.MOV R31, RZ, RZ, -R31 ;  /* 0x000000ffff1fc224 */ /* 0x000fe400078e0a1f */
[----:B------:R-:W-:Y:S01]  /*11810*/  IMAD.MOV R36, RZ, RZ, -R36 ;  /* 0x000000ffff247224 */ /* 0x000fe200078e0a24 */
[----:B------:R-:W-:Y:S01]  /*11820*/  IABS R39, R236 ;  /* 0x000000ec00277213 */ /* 0x000fe20000000000 */
[----:B------:R-:W-:Y:S01]  /*11830*/  STL [R1+0xfc], R40 ;  /* 0x0000fc2801007387 */ /* 0x000fe20000100800 */
[----:B------:R-:W-:-:S03]  /*11840*/  ISETP.GT.U32.AND P3, PT, R2, R29, PT ;  /* 0x0000001d0200720c */ /* 0x000fc60003f64070 */
[----:B------:R0:W-:Y:S01]  /*11850*/  STL [R1+0xf8], R31 ;  /* 0x0000f81f01007387 */ /* 0x0001e20000100800 */
[----:B------:R-:W-:Y:S01]  /*11860*/  IMAD.HI.U32 R33, R3, R39, RZ ;  /* 0x0000002703217227 */ /* 0x000fe200078e00ff */
[----:B------:R-:W-:-:S03]  /*11870*/  ISETP.GE.AND P2, PT, R232, RZ, PT ;  /* 0x000000ffe800720c */ /* 0x000fc60003f46270 */
[----:B------:R-:W-:Y:S02]  /*11880*/  @!P6 IMAD.IADD R30, R30, 0x1, -R2 ;  /* 0x000000011e1ee824 */ /* 0x000fe400078e0a02 */
[C---:B0-----:R-:W-:Y:S01]  /*11890*/  IMAD R31, R2.reuse, R36, R35 ;  /* 0x00000024021f7224 */ /* 0x041fe200078e0223 */
[C---:B------:R-:W-:Y:S01]  /*118a0*/  ISETP.GT.U32.AND P5, PT, R2.reuse, R32, PT ;  /* 0x000000200200720c */ /* 0x040fe20003fa4070 */
[----:B------:R-:W-:Y:S01]  /*118b0*/  IMAD.MOV R33, RZ, RZ, -R33 ;  /* 0x000000ffff217224 */ /* 0x000fe200078e0a21 */
[----:B------:R-:W-:Y:S02]  /*118c0*/  IABS R34, R238 ;  /* 0x000000ee00227213 */ /* 0x000fe40000000000 */
[C---:B------:R-:W-:Y:S01]  /*118d0*/  ISETP.GT.U32.AND P6, PT, R2.reuse, R31, PT ;  /* 0x0000001f0200720c */ /* 0x040fe20003fc4070 */
[C---:B------:R-:W-:Y:S01]  /*118e0*/  IMAD R39, R2.reuse, R33, R39 ;  /* 0x0000002102277224 */ /* 0x040fe200078e0227 */
[----:B------:R-:W-:Y:S01]  /*118f0*/  ISETP.GT.U32.AND P4, PT, R2, R4, PT ;  /* 0x000000040200720c */ /* 0x000fe20003f84070 */
[----:B------:R-:W-:Y:S01]  /*11900*/  IMAD.HI.U32 R33, R3, R34, RZ ;  /* 0x0000002203217227 */ /* 0x000fe200078e00ff */
[----:B------:R-:W-:-:S03]  /*11910*/  ISETP.GE.AND P0, PT, R233, RZ, PT ;  /* 0x000000ffe900720c */ /* 0x000fc60003f06270 */
[--C-:B------:R-:W-:Y:S02]  /*11920*/  @!P3 IMAD.IADD R29, R29, 0x1, -R2.reuse ;  /* 0x000000011d1db824 */ /* 0x100fe400078e0a02 */
[----:B------:R-:W-:Y:S02]  /*11930*/  IMAD.MOV R33, RZ, RZ, -R33 ;  /* 0x000000ffff217224 */ /* 0x000fe400078e0a21 */
[----:B------:R-:W-:Y:S01]  /*11940*/  @!P2 IMAD.MOV R29, RZ, RZ, -R29 ;  /* 0x000000ffff1da224 */ /* 0x000fe200078e0a1d */
[----:B------:R-:W-:Y:S01]  /*11950*/  ISETP.GE.AND P3, PT, R234, RZ, PT ;  /* 0x000000ffea00720c */ /* 0x000fe20003f66270 */
[--C-:B------:R-:W-:Y:S01]  /*11960*/  @!P6 IMAD.IADD R31, R31, 0x1, -R2.reuse ;  /* 0x000000011f1fe824 */ /* 0x100fe200078e0a02 */
[----:B------:R-:W-:Y:S01]  /*11970*/  IABS R38, R239 ;  /* 0x000000ef00267213 */ /* 0x000fe20000000000 */
[----:B------:R-:W-:Y:S02]  /*11980*/  @!P5 IMAD.IADD R32, R32, 0x1, -R2 ;  /* 0x000000012020d824 */ /* 0x000fe400078e0a02 */
[C---:B------:R-:W-:Y:S01]  /*11990*/  IMAD R34, R2.reuse, R33, R34 ;  /* 0x0000002102227224 */ /* 0x040fe200078e0222 */
[----:B------:R0:W-:Y:S01]  /*119a0*/  STL [R1+0xd4], R29 ;  /* 0x0000d41d01007387 */ /* 0x0001e20000100800 */
[----:B------:R-:W-:Y:S01]  /*119b0*/  IMAD.MOV.U32 R37, RZ, RZ, R32 ;  /* 0x000000ffff257224 */ /* 0x000fe200078e0020 */
[----:B------:R-:W-:Y:S01]  /*119c0*/  ISETP.GT.U32.AND P6, PT, R2, R31, PT ;  /* 0x0000001f0200720c */ /* 0x000fe20003fc4070 */
[----:B------:R-:W-:Y:S01]  /*119d0*/  @!P4 IMAD.IADD R4, R4, 0x1, -R2 ;  /* 0x000000010404c824 */ /* 0x000fe200078e0a02 */
[----:B------:R-:W-:Y:S01]  /*119e0*/  ISETP.GT.U32.AND P4, PT, R2, R34, PT ;  /* 0x000000220200720c */ /* 0x000fe20003f84070 */
[----:B------:R-:W-:-:S02]  /*119f0*/  @!P0 IMAD.MOV R37, RZ, RZ, -R37 ;  /* 0x000000ffff258224 */ /* 0x000fc400078e0a25 */
[----:B0-----:R-:W-:Y:S02]  /*11a00*/  IMAD.MOV.U32 R29, RZ, RZ, R30 ;  /* 0x000000ffff1d7224 */ /* 0x001fe400078e001e */
[----:B------:R-:W-:-:S04]  /*11a10*/  IMAD.HI.U32 R30, R3, R38, RZ ;  /* 0x00000026031e7227 */ /* 0x000fc800078e00ff */
[----:B------:R-:W-:Y:S01]  /*11a20*/  IMAD.MOV R30, RZ, RZ, -R30 ;  /* 0x000000ffff1e7224 */ /* 0x000fe200078e0a1e */
[----:B------:R0:W-:Y:S01]  /*11a30*/  STL [R1+0xcc], R37 ;  /* 0x0000cc2501007387 */ /* 0x0001e20000100800 */
[----:B------:R-:W-:Y:S01]  /*11a40*/  @!P3 IMAD.MOV R29, RZ, RZ, -R29 ;  /* 0x000000ffff1db224 */ /* 0x000fe200078e0a1d */
[----:B------:R-:W-:Y:S01]  /*11a50*/  IABS R36, R241 ;  /* 0x000000f100247213 */ /* 0x000fe20000000000 */
[----:B------:R-:W-:Y:S02]  /*11a60*/  IMAD R38, R2, R30, R38 ;  /* 0x0000001e02267224 */ /* 0x000fe400078e0226 */
[--C-:B------:R-:W-:Y:S01]  /*11a70*/  @!P6 IMAD.IADD R31, R31, 0x1, -R2.reuse ;  /* 0x000000011f1fe824 */ /* 0x100fe200078e0a02 */
[----:B------:R1:W-:Y:S01]  /*11a80*/  STL [R1+0xc0], R29 ;  /* 0x0000c01d01007387 */ /* 0x0003e20000100800 */
[----:B0-----:R-:W-:Y:S01]  /*11a90*/  IABS R37, R240 ;  /* 0x000000f000257213 */ /* 0x001fe20000000000 */
[----:B------:R-:W-:Y:S01]  /*11aa0*/  @!P4 IMAD.IADD R34, R34, 0x1, -R2 ;  /* 0x000000012222c824 */ /* 0x000fe200078e0a02 */
[----:B------:R-:W-:Y:S01]  /*11ab0*/  ISETP.GT.U32.AND P6, PT, R2, R38, PT ;  /* 0x000000260200720c */ /* 0x000fe20003fc4070 */
[----:B------:R-:W-:-:S04]  /*11ac0*/  IMAD.HI.U32 R30, R3, R36, RZ ;  /* 0x00000024031e7227 */ /* 0x000fc800078e00ff */
[----:B-1----:R-:W-:Y:S01]  /*11ad0*/  IMAD.HI.U32 R29, R3, R37, RZ ;  /* 0x00000025031d7227 */ /* 0x002fe200078e00ff */
[----:B------:R-:W-:-:S03]  /*11ae0*/  ISETP.GT.U32.AND P4, PT, R2, R34, PT ;  /* 0x000000220200720c */ /* 0x000fc60003f84070 */
[----:B------:R-:W-:Y:S02]  /*11af0*/  IMAD.MOV R32, RZ, RZ, -R29 ;  /* 0x000000ffff207224 */ /* 0x000fe400078e0a1d */
[----:B------:R-:W-:Y:S01]  /*11b00*/  IMAD.MOV R30, RZ, RZ, -R30 ;  /* 0x000000ffff1e7224 */ /* 0x000fe200078e0a1e */
[C---:B------:R-:W-:Y:S01]  /*11b10*/  ISETP.GT.U32.AND P5, PT, R2.reuse, R39, PT ;  /* 0x000000270200720c */ /* 0x040fe20003fa4070 */
[C---:B------:R-:W-:Y:S01]  /*11b20*/  IMAD R37, R2.reuse, R32, R37 ;  /* 0x0000002002257224 */ /* 0x040fe200078e0225 */
[----:B------:R-:W-:Y:S01]  /*11b30*/  IABS R32, R243 ;  /* 0x000000f300207213 */ /* 0x000fe20000000000 */
[----:B------:R-:W-:Y:S02]  /*11b40*/  IMAD R36, R2, R30, R36 ;  /* 0x0000001e02247224 */ /* 0x000fe400078e0224 */
[----:B------:R-:W-:Y:S01]  /*11b50*/  @!P6 IMAD.IADD R38, R38, 0x1, -R2 ;  /* 0x000000012626e824 */ /* 0x000fe200078e0a02 */
[----:B------:R-:W-:Y:S01]  /*11b60*/  IABS R35, R242 ;  /* 0x000000f200237213 */ /* 0x000fe20000000000 */
[----:B------:R-:W-:Y:S01]  /*11b70*/  IMAD.HI.U32 R40, R3, R32, RZ ;  /* 0x0000002003287227 */ /* 0x000fe200078e00ff */
[----:B------:R-:W-:-:S03]  /*11b80*/  ISETP.GT.U32.AND P6, PT, R2, R36, PT ;  /* 0x000000240200720c */ /* 0x000fc60003fc4070 */
[----:B------:R-:W-:Y:S01]  /*11b90*/  @!P4 IMAD.IADD R34, R34, 0x1, -R2 ;  /* 0x000000012222c824 */ /* 0x000fe200078e0a02 */
[----:B------:R-:W-:Y:S01]  /*11ba0*/  ISETP.GT.U32.AND P4, PT, R2, R37, PT ;  /* 0x000000250200720c */ /* 0x000fe20003f84070 */
[----:B------:R-:W-:Y:S02]  /*11bb0*/  IMAD.MOV R40, RZ, RZ, -R40 ;  /* 0x000000ffff287224 */ /* 0x000fe400078e0a28 */
[----:B------:R-:W-:Y:S01]  /*11bc0*/  @!P5 IMAD.IADD R39, R39, 0x1, -R2 ;  /* 0x000000012727d824 */ /* 0x000fe200078e0a02 */
[----:B------:R-:W-:Y:S01]  /*11bd0*/  ISETP.GE.AND P1, PT, R235, RZ, PT ;  /* 0x000000ffeb00720c */ /* 0x000fe20003f26270 */
[----:B------:R-:W-:-:S04]  /*11be0*/  IMAD.HI.U32 R29, R3, R35, RZ ;  /* 0x00000023031d7227 */ /* 0x000fc800078e00ff */
[C---:B------:R-:W-:Y:S01]  /*11bf0*/  IMAD R32, R2.reuse, R40, R32 ;  /* 0x0000002802207224 */ /* 0x040fe200078e0220 */
[----:B------:R-:W-:Y:S01]  /*11c00*/  ISETP.GT.U32.AND P5, PT, R2, R39, PT ;  /* 0x000000270200720c */ /* 0x000fe20003fa4070 */
[----:B------:R-:W-:Y:S02]  /*11c10*/  IMAD.MOV R29, RZ, RZ, -R29 ;  /* 0x000000ffff1d7224 */ /* 0x000fe400078e0a1d */
[--C-:B------:R-:W-:Y:S01]  /*11c20*/  @!P6 IMAD.IADD R36, R36, 0x1, -R2.reuse ;  /* 0x000000012424e824 */ /* 0x100fe200078e0a02 */
[C---:B------:R-:W-:Y:S01]  /*11c30*/  ISETP.GT.U32.AND P6, PT, R2.reuse, R32, PT ;  /* 0x000000200200720c */ /* 0x040fe20003fc4070 */
[----:B------:R-:W-:Y:S01]  /*11c40*/  IMAD R35, R2, R29, R35 ;  /* 0x0000001d02237224 */ /* 0x000fe200078e0223 */
[----:B------:R-:W-:Y:S01]  /*11c50*/  IABS R33, R244 ;  /* 0x000000f400217213 */ /* 0x000fe20000000000 */
[----:B------:R-:W-:Y:S01]  /*11c60*/  @!P4 IMAD.IADD R37, R37, 0x1, -R2 ;  /* 0x000000012525c824 */ /* 0x000fe200078e0a02 */
[----:B------:R-:W-:Y:S01]  /*11c70*/  ISETP.GE.AND P2, PT, R236, RZ, PT ;  /* 0x000000ffec00720c */ /* 0x000fe20003f46270 */
[----:B------:R-:W-:Y:S01]  /*11c80*/  @!P1 IMAD.MOV R4, RZ, RZ, -R4 ;  /* 0x000000ffff049224 */ /* 0x000fe200078e0a04 */
[----:B------:R-:W-:-:S02]  /*11c90*/  ISETP.GE.AND P0, PT, R237, RZ, PT ;  /* 0x000000ffed00720c */ /* 0x000fc40003f06270 */
[----:B------:R-:W-:Y:S01]  /*11ca0*/  ISETP.GT.U32.AND P4, PT, R2, R35, PT ;  /* 0x000000230200720c */ /* 0x000fe20003f84070 */
[----:B------:R-:W-:Y:S01]  /*11cb0*/  IMAD.HI.U32 R44, R3, R33, RZ ;  /* 0x00000021032c7227 */ /* 0x000fe200078e00ff */
[----:B------:R-:W-:Y:S02]  /*11cc0*/  ISETP.GE.AND P3, PT, R238, RZ, PT ;  /* 0x000000ffee00720c */ /* 0x000fe40003f66270 */
[----:B------:R-:W-:Y:S01]  /*11cd0*/  ISETP.GT.U32.AND P1, PT, R2, R38, PT ;  /* 0x000000260200720c */ /* 0x000fe20003f24070 */
[----:B------:R-:W-:Y:S01]  /*11ce0*/  @!P5 IMAD.IADD R39, R39, 0x1, -R2 ;  /* 0x000000012727d824 */ /* 0x000fe200078e0a02 */
[----:B------:R-:W-:Y:S01]  /*11cf0*/  IABS R40, R247 ;  /* 0x000000f700287213 */ /* 0x000fe20000000000 */
[----:B------:R-:W-:Y:S02]  /*11d00*/  IMAD.MOV R44, RZ, RZ, -R44 ;  /* 0x000000ffff2c7224 */ /* 0x000fe400078e0a2c */
[--C-:B------:R-:W-:Y:S01]  /*11d10*/  @!P6 IMAD.IADD R32, R32, 0x1, -R2.reuse ;  /* 0x000000012020e824 */ /* 0x100fe200078e0a02 */
[----:B------:R-:W-:Y:S01]  /*11d20*/  IABS R30, R245 ;  /* 0x000000f5001e7213 */ /* 0x000fe20000000000 */
[----:B------:R-:W-:Y:S01]  /*11d30*/  IMAD.MOV.U32 R67, RZ, RZ, R39 ;  /* 0x000000ffff437224 */ /* 0x000fe200078e0027 */
[----:B------:R-:W-:Y:S01]  /*11d40*/  IABS R29, R246 ;  /* 0x000000f6001d7213 */ /* 0x000fe20000000000 */
[----:B------:R0:W-:Y:S01]  /*11d50*/  STL [R1+0xb8], R4 ;  /* 0x0000b80401007387 */ /* 0x0001e20000100800 */
[C---:B------:R-:W-:Y:S01]  /*11d60*/  IMAD R33, R2.reuse, R44, R33 ;  /* 0x0000002c02217224 */ /* 0x040fe200078e0221 */
[C---:B------:R-:W-:Y:S01]  /*11d70*/  ISETP.GT.U32.AND P6, PT, R2.reuse, R32, PT ;  /* 0x000000200200720c */ /* 0x040fe20003fc4070 */
[----:B------:R-:W-:Y:S01]  /*11d80*/  @!P2 IMAD.MOV R67, RZ, RZ, -R67 ;  /* 0x000000ffff43a224 */ /* 0x000fe200078e0a43 */
[----:B------:R-:W-:Y:S01]  /*11d90*/  ISETP.GT.U32.AND P2, PT, R2, R37, PT ;  /* 0x000000250200720c */ /* 0x000fe20003f44070 */
[----:B------:R-:W-:-:S02]  /*11da0*/  @!P4 IMAD.IADD R35, R35, 0x1, -R2 ;  /* 0x000000012323c824 */ /* 0x000fc400078e0a02 */
[----:B------:R-:W-:-:S04]  /*11db0*/  IMAD.HI.U32 R41, R3, R40, RZ ;  /* 0x0000002803297227 */ /* 0x000fc800078e00ff */
[----:B0-----:R-:W-:Y:S02]  /*11dc0*/  IMAD.MOV.U32 R4, RZ, RZ, R34 ;  /* 0x000000ffff047224 */ /* 0x001fe400078e0022 */
[----:B------:R-:W-:Y:S01]  /*11dd0*/  @!P0 IMAD.MOV R31, RZ, RZ, -R31 ;  /* 0x000000ffff1f8224 */ /* 0x000fe200078e0a1f */
[----:B------:R-:W-:Y:S01]  /*11de0*/  ISETP.GT.U32.AND P0, PT, R2, R36, PT ;  /* 0x000000240200720c */ /* 0x000fe20003f04070 */
[C---:B------:R-:W-:Y:S01]  /*11df0*/  IMAD.HI.U32 R43, R3.reuse, R30, RZ ;  /* 0x0000001e032b7227 */ /* 0x040fe200078e00ff */
[----:B------:R-:W-:Y:S03]  /*11e00*/  STL [R1+0xb4], R67 ;  /* 0x0000b44301007387 */ /* 0x000fe60000100800 */
[----:B------:R-:W-:-:S04]  /*11e10*/  IMAD.HI.U32 R42, R3, R29, RZ ;  /* 0x0000001d032a7227 */ /* 0x000fc800078e00ff */
[----:B------:R-:W-:Y:S02]  /*11e20*/  @!P3 IMAD.MOV R4, RZ, RZ, -R4 ;  /* 0x000000ffff04b224 */ /* 0x000fe400078e0a04 */
[----:B------:R-:W-:Y:S01]  /*11e30*/  @!P1 IMAD.IADD R38, R38, 0x1, -R2 ;  /* 0x0000000126269824 */ /* 0x000fe200078e0a02 */
[C---:B------:R-:W-:Y:S01]  /*11e40*/  ISETP.GT.U32.AND P1, PT, R2.reuse, R33, PT ;  /* 0x000000210200720c */ /* 0x040fe20003f24070 */
[----:B------:R-:W-:Y:S01]  /*11e50*/  IMAD.MOV R41, RZ, RZ, -R41 ;  /* 0x000000ffff297224 */ /* 0x000fe200078e0a29 */
[----:B------:R-:W-:Y:S01]  /*11e60*/  ISETP.GT.U32.AND P3, PT, R2, R35, PT ;  /* 0x000000230200720c */ /* 0x000fe20003f64070 */
[----:B------:R-:W-:Y:S01]  /*11e70*/  IMAD.MOV R43, RZ, RZ, -R43 ;  /* 0x000000ffff2b7224 */ /* 0x000fe200078e0a2b */
[----:B------:R-:W-:Y:S01]  /*11e80*/  STL [R1+0xb0], R31 ;  /* 0x0000b01f01007387 */ /* 0x000fe20000100800 */
[----:B------:R-:W-:-:S03]  /*11e90*/  IMAD.MOV R42, RZ, RZ, -R42 ;  /* 0x000000ffff2a7224 */ /* 0x000fc600078e0a2a */
[----:B------:R0:W-:Y:S01]  /*11ea0*/  STL [R1+0xac], R4 ;  /* 0x0000ac0401007387 */ /* 0x0001e20000100800 */
[C---:B------:R-:W-:Y:S02]  /*11eb0*/  IMAD R30, R2.reuse, R43, R30 ;  /* 0x0000002b021e7224 */ /* 0x040fe400078e021e */
[----:B------:R-:W-:Y:S01]  /*11ec0*/  IMAD R29, R2, R42, R29 ;  /* 0x0000002a021d7224 */ /* 0x000fe200078e021d */
[----:B------:R-:W-:Y:S01]  /*11ed0*/  IABS R34, R248 ;  /* 0x000000f800227213 */ /* 0x000fe20000000000 */
[----:B------:R-:W-:Y:S02]  /*11ee0*/  @!P6 IMAD.IADD R32, R32, 0x1, -R2 ;  /* 0x000000012020e824 */ /* 0x000fe400078e0a02 */
[C---:B0-----:R-:W-:Y:S02]  /*11ef0*/  IMAD R4, R2.reuse, R41, R40 ;  /* 0x0000002902047224 */ /* 0x041fe400078e0228 */
[--C-:B------:R-:W-:Y:S01]  /*11f00*/  @!P2 IMAD.IADD R37, R37, 0x1, -R2.reuse ;  /* 0x000000012525a824 */ /* 0x100fe200078e0a02 */
[----:B------:R-:W-:Y:S01]  /*11f10*/  ISETP.GT.U32.AND P2, PT, R2, R30, PT ;  /* 0x0000001e0200720c */ /* 0x000fe20003f44070 */
[--C-:B------:R-:W-:Y:S01]  /*11f20*/  @!P0 IMAD.IADD R36, R36, 0x1, -R2.reuse ;  /* 0x0000000124248824 */ /* 0x100fe200078e0a02 */
[C---:B------:R-:W-:Y:S01]  /*11f30*/  ISETP.GT.U32.AND P6, PT, R2.reuse, R4, PT ;  /* 0x000000040200720c */ /* 0x040fe20003fc4070 */
[--C-:B------:R-:W-:Y:S01]  /*11f40*/  @!P1 IMAD.IADD R33, R33, 0x1, -R2.reuse ;  /* 0x0000000121219824 */ /* 0x100fe200078e0a02 */
[----:B------:R-:W-:Y:S01]  /*11f50*/  ISETP.GT.U32.AND P0, PT, R2, R29, PT ;  /* 0x0000001d0200720c */ /* 0x000fe20003f04070 */
[----:B------:R-:W-:Y:S01]  /*11f60*/  @!P3 IMAD.IADD R35, R35, 0x1, -R2 ;  /* 0x000000012323b824 */ /* 0x000fe200078e0a02 */
[----:B------:R-:W-:Y:S01]  /*11f70*/  ISETP.GE.AND P1, PT, R242, RZ, PT ;  /* 0x000000fff200720c */ /* 0x000fe20003f26270 */
[----:B------:R-:W-:Y:S01]  /*11f80*/  IMAD.HI.U32 R40, R3, R34, RZ ;  /* 0x0000002203287227 */ /* 0x000fe200078e00ff */
[----:B------:R-:W-:-:S02]  /*11f90*/  ISETP.GE.AND P4, PT, R240, RZ, PT ;  /* 0x000000fff000720c */ /* 0x000fc40003f86270 */
[----:B------:R-:W-:Y:S01]  /*11fa0*/  ISETP.GE.AND P3, PT, R241, RZ, PT ;  /* 0x000000fff100720c */ /* 0x000fe20003f66270 */
[----:B------:R-:W-:Y:S01]  /*11fb0*/  IMAD.MOV R40, RZ, RZ, -R40 ;  /* 0x000000ffff287224 */ /* 0x000fe200078e0a28 */
[----:B------:R-:W-:Y:S01]  /*11fc0*/  ISETP.GE.AND P5, PT, R239, RZ, PT ;  /* 0x000000ffef00720c */ /* 0x000fe20003fa6270 */
[----:B------:R-:W-:Y:S02]  /*11fd0*/  @!P2 IMAD.IADD R30, R30, 0x1, -R2 ;  /* 0x000000011e1ea824 */ /* 0x000fe400078e0a02 */
[----:B------:R-:W-:Y:S02]  /*11fe0*/  IMAD R34, R2, R40, R34 ;  /* 0x0000002802227224 */ /* 0x000fe400078e0222 */
[--C-:B------:R-:W-:Y:S01]  /*11ff0*/  @!P6 IMAD.IADD R4, R4, 0x1, -R2.reuse ;  /* 0x000000010404e824 */ /* 0x100fe200078e0a02 */
[----:B------:R-:W-:Y:S01]  /*12000*/  ISETP.GT.U32.AND P6, PT, R2, R33, PT ;  /* 0x000000210200720c */ /* 0x000fe20003fc4070 */
        /* <DEDUP_REMOVED lines=9> */
[C---:B------:R-:W-:Y:S02]  /*120a0*/  ISETP.GT.U32.AND P4, PT, R2.reuse, R30, PT ;  /* 0x0000001e0200720c */ /* 0x040fe40003f84070 */
[----:B------:R-:W-:Y:S01]  /*120b0*/  ISETP.GT.U32.AND P3, PT, R2, R29, PT ;  /* 0x0000001d0200720c */ /* 0x000fe20003f64070 */
[----:B------:R-:W-:Y:S01]  /*120c0*/  IMAD.HI.U32 R39, R3, R31, RZ ;  /* 0x0000001f03277227 */ /* 0x000fe200078e00ff */
[----:B------:R-:W-:-:S03]  /*120d0*/  ISETP.GE.AND P0, PT, R244, RZ, PT ;  /* 0x000000fff400720c */ /* 0x000fc60003f06270 */
[----:B------:R-:W-:Y:S02]  /*120e0*/  IMAD.MOV.U32 R44, RZ, RZ, R38 ;  /* 0x000000ffff2c7224 */ /* 0x000fe400078e0026 */
[----:B------:R-:W-:Y:S02]  /*120f0*/  IMAD.MOV R39, RZ, RZ, -R39 ;  /* 0x000000ffff277224 */ /* 0x000fe400078e0a27 */
[----:B------:R-:W-:Y:S02]  /*12100*/  @!P5 IMAD.MOV R44, RZ, RZ, -R44 ;  /* 0x000000ffff2cd224 */ /* 0x000fe400078e0a2c */
[----:B------:R-:W-:Y:S01]  /*12110*/  @!P6 IMAD.IADD R33, R33, 0x1, -R2 ;  /* 0x000000012121e824 */ /* 0x000fe200078e0a02 */
[C---:B------:R-:W-:Y:S01]  /*12120*/  ISETP.GT.U32.AND P5, PT, R2.reuse, R4, PT ;  /* 0x000000040200720c */ /* 0x040fe20003fa4070 */
[----:B------:R-:W-:Y:S01]  /*12130*/  IMAD R31, R2, R39, R31 ;  /* 0x00000027021f7224 */ /* 0x000fe200078e021f */
[----:B------:R-:W-:Y:S01]  /*12140*/  IABS R39, R26 ;  /* 0x0000001a00277213 */ /* 0x000fe20000000000 */
[----:B------:R-:W-:Y:S01]  /*12150*/  @!P2 IMAD.MOV R32, RZ, RZ, -R32 ;  /* 0x000000ffff20a224 */ /* 0x000fe200078e0a20 */
[----:B------:R-:W-:Y:S01]  /*12160*/  STL [R1+0xa0], R44 ;  /* 0x0000a02c01007387 */ /* 0x000fe20000100800 */
[--C-:B------:R-:W-:Y:S01]  /*12170*/  @!P1 IMAD.IADD R34, R34, 0x1, -R2.reuse ;  /* 0x0000000122229824 */ /* 0x100fe200078e0a02 */
[----:B------:R-:W-:Y:S01]  /*12180*/  ISETP.GE.AND P2, PT, R245, RZ, PT ;  /* 0x000000fff500720c */ /* 0x000fe20003f46270 */
[----:B------:R-:W-:Y:S01]  /*12190*/  IMAD.MOV.U32 R37, RZ, RZ, R33 ;  /* 0x000000ffff257224 */ /* 0x000fe200078e0021 */
[----:B------:R-:W-:Y:S01]  /*121a0*/  STL [R1+0x9c], R43 ;  /* 0x00009c2b01007387 */ /* 0x000fe20000100800 */
[--C-:B------:R-:W-:Y:S01]  /*121b0*/  @!P4 IMAD.IADD R30, R30, 0x1, -R2.reuse ;  /* 0x000000011e1ec824 */ /* 0x100fe200078e0a02 */
[----:B------:R-:W-:Y:S01]  /*121c0*/  ISETP.GE.AND P4, PT, R246, RZ, PT ;  /* 0x000000fff600720c */ /* 0x000fe20003f86270 */
[----:B------:R-:W-:Y:S01]  /*121d0*/  @!P3 IMAD.IADD R29, R29, 0x1, -R2 ;  /* 0x000000011d1db824 */ /* 0x000fe200078e0a02 */
[----:B------:R-:W-:Y:S01]  /*121e0*/  STL [R1+0x98], R42 ;  /* 0x0000982a01007387 */ /* 0x000fe20000100800 */
[----:B------:R-:W-:Y:S01]  /*121f0*/  ISETP.GE.AND P3, PT, R247, RZ, PT ;  /* 0x000000fff700720c */ /* 0x000fe20003f66270 */
[----:B------:R-:W-:Y:S01]  /*12200*/  @!P0 IMAD.MOV R37, RZ, RZ, -R37 ;  /* 0x000000ffff258224 */ /* 0x000fe200078e0a25 */
[C---:B------:R-:W-:Y:S01]  /*12210*/  ISETP.GT.U32.AND P6, PT, R2.reuse, R31, PT ;  /* 0x0000001f0200720c */ /* 0x040fe20003fc4070 */
[----:B------:R0:W-:Y:S01]  /*12220*/  STL [R1+0x94], R35 ;  /* 0x0000942301007387 */ /* 0x0001e20000100800 */
[----:B------:R-:W-:-:S03]  /*12230*/  ISETP.GT.U32.AND P0, PT, R2, R34, PT ;  /* 0x000000220200720c */ /* 0x000fc60003f04070 */
[----:B------:R1:W-:Y:S01]  /*12240*/  STL [R1+0x90], R32 ;  /* 0x0000902001007387 */ /* 0x0003e20000100800 */
[----:B------:R-:W-:Y:S02]  /*12250*/  IMAD.MOV.U32 R36, RZ, RZ, R30 ;  /* 0x000000ffff247224 */ /* 0x000fe400078e001e */
[----:B------:R-:W-:Y:S01]  /*12260*/  @!P5 IMAD.IADD R4, R4, 0x1, -R2 ;  /* 0x000000010404d824 */ /* 0x000fe200078e0a02 */
[----:B0-----:R-:W-:Y:S01]  /*12270*/  IABS R35, R27 ;  /* 0x0000001b00237213 */ /* 0x001fe20000000000 */
[----:B-1----:R-:W-:-:S04]  /*12280*/  IMAD.HI.U32 R32, R3, R39, RZ ;  /* 0x0000002703207227 */ /* 0x002fc800078e00ff */
[----:B------:R-:W-:Y:S01]  /*12290*/  IMAD.MOV R32, RZ, RZ, -R32 ;  /* 0x000000ffff207224 */ /* 0x000fe200078e0a20 */
[----:B------:R-:W-:Y:S01]  /*122a0*/  ISETP.GE.AND P5, PT, R248, RZ, PT ;  /* 0x000000fff800720c */ /* 0x000fe20003fa6270 */
[----:B------:R-:W-:-:S04]  /*122b0*/  IMAD.HI.U32 R30, R3, R35, RZ ;  /* 0x00000023031e7227 */ /* 0x000fc800078e00ff */
[C---:B------:R-:W-:Y:S02]  /*122c0*/  IMAD R32, R2.reuse, R32, R39 ;  /* 0x0000002002207224 */ /* 0x040fe400078e0227 */
[----:B------:R-:W-:Y:S02]  /*122d0*/  @!P2 IMAD.MOV R36, RZ, RZ, -R36 ;  /* 0x000000ffff24a224 */ /* 0x000fe400078e0a24 */
[----:B------:R-:W-:Y:S02]  /*122e0*/  @!P4 IMAD.MOV R29, RZ, RZ, -R29 ;  /* 0x000000ffff1dc224 */ /* 0x000fe400078e0a1d */
[----:B------:R-:W-:Y:S01]  /*122f0*/  @!P3 IMAD.MOV R4, RZ, RZ, -R4 ;  /* 0x000000ffff04b224 */ /* 0x000fe200078e0a04 */
[----:B------:R-:W-:Y:S01]  /*12300*/  STL [R1+0x88], R37 ;  /* 0x0000882501007387 */ /* 0x000fe20000100800 */
[----:B------:R-:W-:Y:S01]  /*12310*/  @!P6 IMAD.IADD R31, R31, 0x1, -R2 ;  /* 0x000000011f1fe824 */ /* 0x000fe200078e0a02 */
[----:B------:R-:W-:Y:S01]  /*12320*/  ISETP.GT.U32.AND P6, PT, R2, R32, PT ;  /* 0x000000200200720c */ /* 0x000fe20003fc4070 */
[----:B------:R-:W-:Y:S01]  /*12330*/  IMAD.MOV R30, RZ, RZ, -R30 ;  /* 0x000000ffff1e7224 */ /* 0x000fe200078e0a1e */
[----:B------:R-:W-:Y:S01]  /*12340*/  STL [R1+0x84], R36 ;  /* 0x0000842401007387 */ /* 0x000fe20000100800 */
[----:B------:R-:W-:-:S03]  /*12350*/  @!P0 IMAD.IADD R34, R34, 0x1, -R2 ;  /* 0x0000000122228824 */ /* 0x000fc600078e0a02 */
[----:B------:R0:W-:Y:S04]  /*12360*/  STL [R1+0x80], R29 ;  /* 0x0000801d01007387 */ /* 0x0001e80000100800 */
[----:B------:R1:W-:Y:S01]  /*12370*/  STL [R1+0x7c], R4 ;  /* 0x00007c0401007387 */ /* 0x0003e20000100800 */
[----:B------:R-:W-:Y:S01]  /*12380*/  ISETP.GE.AND P4, PT, R26, RZ, PT ;  /* 0x000000ff1a00720c */ /* 0x000fe20003f86270 */
[----:B0-----:R-:W-:Y:S02]  /*12390*/  IMAD.MOV.U32 R29, RZ, RZ, R34 ;  /* 0x000000ffff1d7224 */ /* 0x001fe400078e0022 */
[C---:B-1----:R-:W-:Y:S02]  /*123a0*/  IMAD R4, R2.reuse, R30, R35 ;  /* 0x0000001e02047224 */ /* 0x042fe400078e0223 */
[----:B------:R-:W-:Y:S01]  /*123b0*/  @!P5 IMAD.MOV R29, RZ, RZ, -R29 ;  /* 0x000000ffff1dd224 */ /* 0x000fe200078e0a1d */
[----:B------:R-:W-:-:S02]  /*123c0*/  ISETP.GT.U32.AND P2, PT, R2, R31, PT ;  /* 0x0000001f0200720c */ /* 0x000fc40003f44070 */
[----:B------:R-:W-:Y:S02]  /*123d0*/  ISETP.GT.U32.AND P5, PT, R2, R4, PT ;  /* 0x000000040200720c */ /* 0x000fe40003fa4070 */
[----:B------:R-:W-:Y:S01]  /*123e0*/  IABS R26, R28 ;  /* 0x0000001c001a7213 */ /* 0x000fe20000000000 */
[----:B------:R-:W-:Y:S01]  /*123f0*/  @!P6 IMAD.IADD R32, R32, 0x1, -R2 ;  /* 0x000000012020e824 */ /* 0x000fe200078e0a02 */
[----:B------:R-:W-:-:S03]  /*12400*/  ISETP.GE.AND P1, PT, R249, RZ, PT ;  /* 0x000000fff900720c */ /* 0x000fc60003f26270 */
[----:B------:R-:W-:Y:S01]  /*12410*/  IMAD.MOV.U32 R30, RZ, RZ, R26 ;  /* 0x000000ffff1e7224 */ /* 0x000fe200078e001a */
[----:B------:R-:W-:Y:S02]  /*12420*/  ISETP.GE.AND P0, PT, R28, RZ, PT ;  /* 0x000000ff1c00720c */ /* 0x000fe40003f06270 */
[----:B------:R-:W-:Y:S01]  /*12430*/  ISETP.GT.U32.AND P6, PT, R2, R32, PT ;  /* 0x000000200200720c */ /* 0x000fe20003fc4070 */
[----:B------:R-:W-:Y:S01]  /*12440*/  IMAD.HI.U32 R28, R3, R30, RZ ;  /* 0x0000001e031c7227 */ /* 0x000fe200078e00ff */
[----:B------:R-:W-:Y:S02]  /*12450*/  ISETP.GE.AND P3, PT, R27, RZ, PT ;  /* 0x000000ff1b00720c */ /* 0x000fe40003f66270 */
[----:B------:R-:W-:Y:S01]  /*12460*/  IABS R27, R25 ;  /* 0x00000019001b7213 */ /* 0x000fe20000000000 */
[--C-:B------:R-:W-:Y:S02]  /*12470*/  @!P5 IMAD.IADD R4, R4, 0x1, -R2.reuse ;  /* 0x000000010404d824 */ /* 0x100fe400078e0a02 */
[----:B------:R-:W-:-:S02]  /*12480*/  @!P2 IMAD.IADD R31, R31, 0x1, -R2 ;  /* 0x000000011f1fa824 */ /* 0x000fc400078e0a02 */
[----:B------:R-:W-:Y:S01]  /*12490*/  IMAD.MOV R28, RZ, RZ, -R28 ;  /* 0x000000ffff1c7224 */ /* 0x000fe200078e0a1c */
[----:B------:R0:W-:Y:S01]  /*124a0*/  STL [R1+0x78], R29 ;  /* 0x0000781d01007387 */ /* 0x0001e20000100800 */
[----:B------:R-:W-:Y:S02]  /*124b0*/  ISETP.GE.AND P2, PT, R25, RZ, PT ;  /* 0x000000ff1900720c */ /* 0x000fe40003f46270 */
[C---:B------:R-:W-:Y:S01]  /*124c0*/  IMAD R30, R2.reuse, R28, R30 ;  /* 0x0000001c021e7224 */ /* 0x040fe200078e021e */
[----:B------:R-:W-:Y:S01]  /*124d0*/  ISETP.GT.U32.AND P5, PT, R2, R4, PT ;  /* 0x000000040200720c */ /* 0x000fe20003fa4070 */
[----:B------:R-:W-:Y:S01]  /*124e0*/  IMAD.HI.U32 R28, R3, R27, RZ ;  /* 0x0000001b031c7227 */ /* 0x000fe200078e00ff */
[----:B------:R-:W-:-:S03]  /*124f0*/  IABS R25, R23 ;  /* 0x0000001700197213 */ /* 0x000fc60000000000 */
[----:B0-----:R-:W-:Y:S01]  /*12500*/  IMAD.MOV.U32 R29, RZ, RZ, R31 ;  /* 0x000000ffff1d7224 */ /* 0x001fe200078e001f */
[----:B------:R-:W-:Y:S01]  /*12510*/  IABS R26, R24 ;  /* 0x00000018001a7213 */ /* 0x000fe20000000000 */
[----:B------:R-:W-:Y:S01]  /*12520*/  @!P6 IMAD.IADD R32, R32, 0x1, -R2 ;  /* 0x000000012020e824 */ /* 0x000fe200078e0a02 */
[----:B------:R-:W-:Y:S01]  /*12530*/  ISETP.GT.U32.AND P6, PT, R2, R30, PT ;  /* 0x0000001e0200720c */ /* 0x000fe20003fc4070 */
[----:B------:R-:W-:Y:S01]  /*12540*/  @!P1 IMAD.MOV R29, RZ, RZ, -R29 ;  /* 0x000000ffff1d9224 */ /* 0x000fe200078e0a1d */
[----:B------:R-:W-:Y:S01]  /*12550*/  ISETP.GE.AND P1, PT, R24, RZ, PT ;  /* 0x000000ff1800720c */ /* 0x000fe20003f26270 */
[----:B------:R-:W-:Y:S02]  /*12560*/  IMAD.MOV R28, RZ, RZ, -R28 ;  /* 0x000000ffff1c7224 */ /* 0x000fe400078e0a1c */
[----:B------:R-:W-:Y:S02]  /*12570*/  IMAD.MOV.U32 R24, RZ, RZ, R25 ;  /* 0x000000ffff187224 */ /* 0x000fe400078e0019 */
[----:B------:R-:W-:Y:S01]  /*12580*/  IMAD.HI.U32 R33, R3, R26, RZ ;  /* 0x0000001a03217227 */ /* 0x000fe200078e00ff */
[----:B------:R-:W-:-:S03]  /*12590*/  IABS R25, R20 ;  /* 0x0000001400197213 */ /* 0x000fc60000000000 */
[----:B------:R-:W-:Y:S02]  /*125a0*/  IMAD R27, R2, R28, R27 ;  /* 0x0000001c021b7224 */ /* 0x000fe400078e021b */
[----:B------:R-:W-:Y:S01]  /*125b0*/  IMAD.HI.U32 R31, R3, R24, RZ ;  /* 0x00000018031f7227 */ /* 0x000fe200078e00ff */
[----:B------:R0:W-:Y:S03]  /*125c0*/  STL [R1+0x74], R29 ;  /* 0x0000741d01007387 */ /* 0x0001e60000100800 */
[----:B------:R-:W-:Y:S02]  /*125d0*/  IMAD.MOV R33, RZ, RZ, -R33 ;  /* 0x000000ffff217224 */ /* 0x000fe400078e0a21 */
[----:B------:R-:W-:Y:S01]  /*125e0*/  @!P5 IMAD.IADD R4, R4, 0x1, -R2 ;  /* 0x000000010404d824 */ /* 0x000fe200078e0a02 */
[----:B------:R-:W-:Y:S01]  /*125f0*/  ISETP.GT.U32.AND P5, PT, R2, R27, PT ;  /* 0x0000001b0200720c */ /* 0x000fe20003fa4070 */
[----:B------:R-:W-:-:S02]  /*12600*/  IMAD.MOV R31, RZ, RZ, -R31 ;  /* 0x000000ffff1f7224 */ /* 0x000fc400078e0a1f */
[----:B------:R-:W-:Y:S02]  /*12610*/  IMAD R26, R2, R33, R26 ;  /* 0x00000021021a7224 */ /* 0x000fe400078e021a */
[----:B0-----:R-:W-:-:S04]  /*12620*/  IMAD.HI.U32 R29, R3, R25, RZ ;  /* 0x00000019031d7227 */ /* 0x001fc800078e00ff */
[----:B------:R-:W-:Y:S02]  /*12630*/  IMAD.MOV.U32 R35, RZ, RZ, R32 ;  /* 0x000000ffff237224 */ /* 0x000fe400078e0020 */
[----:B------:R-:W-:Y:S02]  /*12640*/  @!P6 IMAD.IADD R30, R30, 0x1, -R2 ;  /* 0x000000011e1ee824 */ /* 0x000fe400078e0a02 */
[C---:B------:R-:W-:Y:S02]  /*12650*/  IMAD R24, R2.reuse, R31, R24 ;  /* 0x0000001f02187224 */ /* 0x040fe400078e0218 */
[----:B------:R-:W-:Y:S02]  /*12660*/  IMAD.MOV R31, RZ, RZ, -R29 ;  /* 0x000000ffff1f7224 */ /* 0x000fe400078e0a1d */
[----:B------:R-:W-:Y:S02]  /*12670*/  IMAD.MOV.U32 R34, RZ, RZ, R4 ;  /* 0x000000ffff227224 */ /* 0x000fe400078e0004 */
[----:B------:R-:W-:Y:S01]  /*12680*/  @!P4 IMAD.MOV R35, RZ, RZ, -R35 ;  /* 0x000000ffff23c224 */ /* 0x000fe200078e0a23 */
[C---:B------:R-:W-:Y:S01]  /*12690*/  ISETP.GT.U32.AND P4, PT, R2.reuse, R26, PT ;  /* 0x0000001a0200720c */ /* 0x040fe20003f84070 */
[C---:B------:R-:W-:Y:S01]  /*126a0*/  IMAD R25, R2.reuse, R31, R25 ;  /* 0x0000001f02197224 */ /* 0x040fe200078e0219 */
[C---:B------:R-:W-:Y:S01]  /*126b0*/  ISETP.GT.U32.AND P6, PT, R2.reuse, R30, PT ;  /* 0x0000001e0200720c */ /* 0x040fe20003fc4070 */
[----:B------:R-:W-:Y:S01]  /*126c0*/  @!P3 IMAD.MOV R34, RZ, RZ, -R34 ;  /* 0x000000ffff22b224 */ /* 0x000fe200078e0a22 */
[C---:B------:R-:W-:Y:S01]  /*126d0*/  ISETP.GT.U32.AND P3, PT, R2.reuse, R24, PT ;  /* 0x000000180200720c */ /* 0x040fe20003f64070 */
[----:B------:R-:W-:Y:S01]  /*126e0*/  @!P5 IMAD.IADD R27, R27, 0x1, -R2 ;  /* 0x000000011b1bd824 */ /* 0x000fe200078e0a02 */
[----:B------:R-:W-:-:S02]  /*126f0*/  ISETP.GT.U32.AND P5, PT, R2, R25, PT ;  /* 0x000000190200720c */ /* 0x000fc40003fa4070 */
[----:B------:R-:W-:Y:S02]  /*12700*/  IABS R28, R21 ;  /* 0x00000015001c7213 */ /* 0x000fe40000000000 */
[----:B------:R-:W-:-:S03]  /*12710*/  IABS R31, R17 ;  /* 0x00000011001f7213 */ /* 0x000fc60000000000 */
[--C-:B------:R-:W-:Y:S01]  /*12720*/  @!P4 IMAD.IADD R26, R26, 0x1, -R2.reuse ;  /* 0x000000011a1ac824 */ /* 0x100fe200078e0a02 */
[----:B------:R-:W-:Y:S01]  /*12730*/  ISETP.GT.U32.AND P4, PT, R2, R27, PT ;  /* 0x0000001b0200720c */ /* 0x000fe20003f84070 */
[----:B------:R-:W-:Y:S01]  /*12740*/  @!P6 IMAD.IADD R30, R30, 0x1, -R2 ;  /* 0x000000011e1ee824 */ /* 0x000fe200078e0a02 */
[----:B------:R-:W-:Y:S01]  /*12750*/  ISETP.GE.AND P6, PT, R23, RZ, PT ;  /* 0x000000ff1700720c */ /* 0x000fe20003fc6270 */
[----:B------:R-:W-:Y:S01]  /*12760*/  IMAD.HI.U32 R29, R3, R28, RZ ;  /* 0x0000001c031d7227 */ /* 0x000fe200078e00ff */
[----:B------:R-:W-:-:S03]  /*12770*/  IABS R23, R22 ;  /* 0x0000001600177213 */ /* 0x000fc60000000000 */
[----:B------:R-:W-:Y:S01]  /*12780*/  @!P3 IMAD.IADD R24, R24, 0x1, -R2 ;  /* 0x000000011818b824 */ /* 0x000fe200078e0a02 */
[C---:B------:R-:W-:Y:S01]  /*12790*/  ISETP.GT.U32.AND P3, PT, R2.reuse, R26, PT ;  /* 0x0000001a0200720c */ /* 0x040fe20003f64070 */
[----:B------:R-:W-:Y:S02]  /*127a0*/  IMAD.MOV R29, RZ, RZ, -R29 ;  /* 0x000000ffff1d7224 */ /* 0x000fe400078e0a1d */
[----:B------:R-:W-:Y:S02]  /*127b0*/  IMAD.MOV.U32 R32, RZ, RZ, R30 ;  /* 0x000000ffff207224 */ /* 0x000fe400078e001e */
[----:B------:R-:W-:Y:S01]  /*127c0*/  @!P5 IMAD.IADD R25, R25, 0x1, -R2 ;  /* 0x000000011919d824 */ /* 0x000fe200078e0a02 */
[----:B------:R-:W-:Y:S01]  /*127d0*/  ISETP.GT.U32.AND P5, PT, R2, R24, PT ;  /* 0x000000180200720c */ /* 0x000fe20003fa4070 */
[----:B------:R-:W-:Y:S02]  /*127e0*/  IMAD.MOV.U32 R30, RZ, RZ, R31 ;  /* 0x000000ffff1e7224 */ /* 0x000fe400078e001f */
[----:B------:R-:W-:-:S04]  /*127f0*/  IMAD.HI.U32 R31, R3, R23, RZ ;  /* 0x00000017031f7227 */ /* 0x000fc800078e00ff */
[C---:B------:R-:W-:Y:S02]  /*12800*/  IMAD R4, R2.reuse, R29, R28 ;  /* 0x0000001d02047224 */ /* 0x040fe400078e021c */
[----:B------:R-:W-:Y:S01]  /*12810*/  IMAD.MOV R31, RZ, RZ, -R31 ;  /* 0x000000ffff1f7224 */ /* 0x000fe200078e0a1f */
[----:B------:R-:W-:Y:S01]  /*12820*/  IABS R28, R19 ;  /* 0x00000013001c7213 */ /* 0x000fe20000000000 */
[----:B------:R-:W-:Y:S01]  /*12830*/  @!P0 IMAD.MOV R32, RZ, RZ, -R32 ;  /* 0x000000ffff208224 */ /* 0x000fe200078e0a20 */
[C---:B------:R-:W-:Y:S01]  /*12840*/  ISETP.GT.U32.AND P0, PT, R2.reuse, R25, PT ;  /* 0x000000190200720c */ /* 0x040fe20003f04070 */
[--C-:B------:R-:W-:Y:S01]  /*12850*/  @!P4 IMAD.IADD R27, R27, 0x1, -R2.reuse ;  /* 0x000000011b1bc824 */ /* 0x100fe200078e0a02 */
[C---:B------:R-:W-:Y:S01]  /*12860*/  ISETP.GT.U32.AND P4, PT, R2.reuse, R4, PT ;  /* 0x000000040200720c */ /* 0x040fe20003f84070 */
[----:B------:R-:W-:Y:S02]  /*12870*/  IMAD R23, R2, R31, R23 ;  /* 0x0000001f02177224 */ /* 0x000fe400078e0217 */
[----:B------:R-:W-:Y:S01]  /*12880*/  @!P3 IMAD.IADD R26, R26, 0x1, -R2 ;  /* 0x000000011a1ab824 */ /* 0x000fe200078e0a02 */
[----:B------:R-:W-:Y:S01]  /*12890*/  ISETP.GE.AND P3, PT, R20, RZ, PT ;  /* 0x000000ff1400720c */ /* 0x000fe20003f66270 */
[----:B------:R-:W-:Y:S01]  /*128a0*/  IMAD.HI.U32 R20, R3, R28, RZ ;  /* 0x0000001c03147227 */ /* 0x000fe200078e00ff */
[----:B------:R-:W-:-:S03]  /*128b0*/  IABS R29, R18 ;  /* 0x00000012001d7213 */ /* 0x000fc60000000000 */
[----:B------:R-:W-:Y:S01]  /*128c0*/  @!P5 IMAD.IADD R24, R24, 0x1, -R2 ;  /* 0x000000011818d824 */ /* 0x000fe200078e0a02 */
[----:B------:R-:W-:Y:S01]  /*128d0*/  ISETP.GT.U32.AND P5, PT, R2, R23, PT ;  /* 0x000000170200720c */ /* 0x000fe20003fa4070 */
[----:B------:R-:W-:Y:S01]  /*128e0*/  IMAD.HI.U32 R31, R3, R30, RZ ;  /* 0x0000001e031f7227 */ /* 0x000fe200078e00ff */
[----:B------:R-:W-:Y:S03]  /*128f0*/  STL [R1+0x70], R35 ;  /* 0x0000702301007387 */ /* 0x000fe60000100800 */
[----:B------:R-:W-:Y:S01]  /*12900*/  IMAD.MOV R20, RZ, RZ, -R20 ;  /* 0x000000ffff147224 */ /* 0x000fe200078e0a14 */
[----:B------:R-:W-:Y:S01]  /*12910*/  STL [R1+0x6c], R34 ;  /* 0x00006c2201007387 */ /* 0x000fe20000100800 */
[----:B------:R-:W-:-:S03]  /*12920*/  IMAD.MOV R31, RZ, RZ, -R31 ;  /* 0x000000ffff1f7224 */ /* 0x000fc600078e0a1f */
[----:B------:R0:W-:Y:S01]  /*12930*/  STL [R1+0x68], R32 ;  /* 0x0000682001007387 */ /* 0x0001e20000100800 */
[----:B------:R-:W-:Y:S01]  /*12940*/  IMAD R20, R2, R20, R28 ;  /* 0x0000001402147224 */ /* 0x000fe200078e021c */
[----:B------:R-:W-:Y:S01]  /*12950*/  IABS R28, R15 ;  /* 0x0000000f001c7213 */ /* 0x000fe20000000000 */
[--C-:B------:R-:W-:Y:S01]  /*12960*/  @!P0 IMAD.IADD R25, R25, 0x1, -R2.reuse ;  /* 0x0000000119198824 */ /* 0x100fe200078e0a02 */
[----:B------:R-:W-:Y:S01]  /*12970*/  ISETP.GE.AND P0, PT, R21, RZ, PT ;  /* 0x000000ff1500720c */ /* 0x000fe20003f06270 */
[----:B------:R-:W-:Y:S01]  /*12980*/  @!P4 IMAD.IADD R4, R4, 0x1, -R2 ;  /* 0x000000010404c824 */ /* 0x000fe200078e0a02 */
[----:B------:R-:W-:Y:S01]  /*12990*/  ISETP.GE.AND P4, PT, R22, RZ, PT ;  /* 0x000000ff1600720c */ /* 0x000fe20003f86270 */
[----:B0-----:R-:W-:-:S04]  /*129a0*/  IMAD.HI.U32 R32, R3, R29, RZ ;  /* 0x0000001d03207227 */ /* 0x001fc800078e00ff */
[----:B------:R-:W-:Y:S02]  /*129b0*/  IMAD.MOV R21, RZ, RZ, -R32 ;  /* 0x000000ffff157224 */ /* 0x000fe400078e0a20 */
[C---:B------:R-:W-:Y:S02]  /*129c0*/  IMAD R22, R2.reuse, R31, R30 ;  /* 0x0000001f02167224 */ /* 0x040fe400078e021e */
[----:B------:R-:W-:Y:S02]  /*129d0*/  IMAD.MOV.U32 R34, RZ, RZ, R27 ;  /* 0x000000ffff227224 */ /* 0x000fe400078e001b */
[----:B------:R-:W-:Y:S02]  /*129e0*/  IMAD.MOV.U32 R27, RZ, RZ, R28 ;  /* 0x000000ffff1b7224 */ /* 0x000fe400078e001c */
[C---:B------:R-:W-:Y:S02]  /*129f0*/  IMAD R21, R2.reuse, R21, R29 ;  /* 0x0000001502157224 */ /* 0x040fe400078e021d */
[----:B------:R-:W-:Y:S01]  /*12a00*/  @!P5 IMAD.IADD R23, R23, 0x1, -R2 ;  /* 0x000000011717d824 */ /* 0x000fe200078e0a02 */
[C---:B------:R-:W-:Y:S01]  /*12a10*/  ISETP.GT.U32.AND P5, PT, R2.reuse, R22, PT ;  /* 0x000000160200720c */ /* 0x040fe20003fa4070 */
[----:B------:R-:W-:Y:S01]  /*12a20*/  @!P2 IMAD.MOV R34, RZ, RZ, -R34 ;  /* 0x000000ffff22a224 */ /* 0x000fe200078e0a22 */
[----:B------:R-:W-:Y:S01]  /*12a30*/  ISETP.GT.U32.AND P2, PT, R2, R4, PT ;  /* 0x000000040200720c */ /* 0x000fe20003f44070 */
[----:B------:R-:W-:-:S04]  /*12a40*/  IMAD.MOV.U32 R28, RZ, RZ, R24 ;  /* 0x000000ffff1c7224 */ /* 0x000fc800078e0018 */
[----:B------:R-:W-:Y:S01]  /*12a50*/  @!P6 IMAD.MOV R28, RZ, RZ, -R28 ;  /* 0x000000ffff1ce224 */ /* 0x000fe200078e0a1c */
[----:B------:R-:W-:Y:S01]  /*12a60*/  ISETP.GT.U32.AND P6, PT, R2, R21, PT ;  /* 0x000000150200720c */ /* 0x000fe20003fc4070 */
[----:B------:R-:W-:-:S04]  /*12a70*/  IMAD.MOV.U32 R33, RZ, RZ, R26 ;  /* 0x000000ffff217224 */ /* 0x000fc800078e001a */
[----:B------:R-:W-:Y:S01]  /*12a80*/  @!P1 IMAD.MOV R33, RZ, RZ, -R33 ;  /* 0x000000ffff219224 */ /* 0x000fe200078e0a21 */
[----:B------:R-:W-:Y:S01]  /*12a90*/  ISETP.GT.U32.AND P1, PT, R2, R23, PT ;  /* 0x000000170200720c */ /* 0x000fe20003f24070 */
[--C-:B------:R-:W-:Y:S01]  /*12aa0*/  @!P2 IMAD.IADD R4, R4, 0x1, -R2.reuse ;  /* 0x000000010404a824 */ /* 0x100fe200078e0a02 */
[----:B------:R-:W-:Y:S01]  /*12ab0*/  ISETP.GT.U32.AND P2, PT, R2, R20, PT ;  /* 0x000000140200720c */ /* 0x000fe20003f44070 */
[--C-:B------:R-:W-:Y:S02]  /*12ac0*/  @!P5 IMAD.IADD R22, R22, 0x1, -R2.reuse ;  /* 0x000000011616d824 */ /* 0x100fe400078e0a02 */
[----:B------:R-:W-:Y:S02]  /*12ad0*/  @!P3 IMAD.MOV R25, RZ, RZ, -R25 ;  /* 0x000000ffff19b224 */ /* 0x000fe400078e0a19 */
[----:B------:R-:W-:Y:S01]  /*12ae0*/  @!P6 IMAD.IADD R21, R21, 0x1, -R2 ;  /* 0x000000011515e824 */ /* 0x000fe200078e0a02 */
[----:B------:R-:W-:Y:S01]  /*12af0*/  ISETP.GT.U32.AND P6, PT, R2, R22, PT ;  /* 0x000000160200720c */ /* 0x000fe20003fc4070 */
[----:B------:R-:W-:Y:S01]  /*12b00*/  STL [R1+0x64], R34 ;  /* 0x0000642201007387 */ /* 0x000fe20000100800 */
[----:B------:R-:W-:Y:S01]  /*12b10*/  IMAD.HI.U32 R24, R3, R27, RZ ;  /* 0x0000001b03187227 */ /* 0x000fe200078e00ff */
[----:B------:R-:W-:-:S02]  /*12b20*/  IABS R29, R16 ;  /* 0x00000010001d7213 */ /* 0x000fc40000000000 */
[----:B------:R-:W-:Y:S01]  /*12b30*/  STL [R1+0x60], R33 ;  /* 0x0000602101007387 */ /* 0x000fe20000100800 */
[----:B------:R-:W-:-:S03]  /*12b40*/  IMAD.MOV R24, RZ, RZ, -R24 ;  /* 0x000000ffff187224 */ /* 0x000fc600078e0a18 */
[----:B------:R-:W-:Y:S01]  /*12b50*/  STL [R1+0x5c], R28 ;  /* 0x00005c1c01007387 */ /* 0x000fe20000100800 */
[----:B------:R-:W-:-:S03]  /*12b60*/  IMAD.MOV.U32 R26, RZ, RZ, R29 ;  /* 0x000000ffff1a7224 */ /* 0x000fc600078e001d */
[----:B------:R0:W-:Y:S01]  /*12b70*/  STL [R1+0x58], R25 ;  /* 0x0000581901007387 */ /* 0x0001e20000100800 */
[--C-:B------:R-:W-:Y:S01]  /*12b80*/  @!P1 IMAD.IADD R23, R23, 0x1, -R2.reuse ;  /* 0x0000000117179824 */ /* 0x100fe200078e0a02 */
[----:B------:R-:W-:Y:S01]  /*12b90*/  ISETP.GE.AND P5, PT, R19, RZ, PT ;  /* 0x000000ff1300720c */ /* 0x000fe20003fa6270 */
[----:B------:R-:W-:Y:S01]  /*12ba0*/  IMAD R19, R2, R24, R27 ;  /* 0x0000001802137224 */ /* 0x000fe200078e021b */
[----:B------:R-:W-:Y:S01]  /*12bb0*/  ISETP.GE.AND P1, PT, R18, RZ, PT ;  /* 0x000000ff1200720c */ /* 0x000fe20003f26270 */
[----:B------:R-:W-:Y:S02]  /*12bc0*/  @!P2 IMAD.IADD R20, R20, 0x1, -R2 ;  /* 0x000000011414a824 */ /* 0x000fe400078e0a02 */
[----:B0-----:R-:W-:Y:S01]  /*12bd0*/  IMAD.MOV.U32 R25, RZ, RZ, R4 ;  /* 0x000000ffff197224 */ /* 0x001fe200078e0004 */
[----:B------:R-:W-:Y:S01]  /*12be0*/  ISETP.GE.AND P3, PT, R17, RZ, PT ;  /* 0x000000ff1100720c */ /* 0x000fe20003f66270 */
[----:B------:R-:W-:Y:S01]  /*12bf0*/  IMAD.HI.U32 R17, R3, R26, RZ ;  /* 0x0000001a03117227 */ /* 0x000fe200078e00ff */
[----:B------:R-:W-:-:S02]  /*12c00*/  IABS R18, R12 ;  /* 0x0000000c00127213 */ /* 0x000fc40000000000 */
[----:B------:R-:W-:Y:S01]  /*12c10*/  ISETP.GT.U32.AND P2, PT, R2, R21, PT ;  /* 0x000000150200720c */ /* 0x000fe20003f44070 */
[----:B------:R-:W-:Y:S02]  /*12c20*/  @!P0 IMAD.MOV R25, RZ, RZ, -R25 ;  /* 0x000000ffff198224 */ /* 0x000fe400078e0a19 */
[----:B------:R-:W-:Y:S01]  /*12c30*/  @!P6 IMAD.IADD R22, R22, 0x1, -R2 ;  /* 0x000000011616e824 */ /* 0x000fe200078e0a02 */
[C---:B------:R-:W-:Y:S01]  /*12c40*/  ISETP.GT.U32.AND P6, PT, R2.reuse, R19, PT ;  /* 0x000000130200720c */ /* 0x040fe20003fc4070 */
[----:B------:R-:W-:Y:S01]  /*12c50*/  IMAD.MOV R17, RZ, RZ, -R17 ;  /* 0x000000ffff117224 */ /* 0x000fe200078e0a11 */
[----:B------:R0:W-:Y:S03]  /*12c60*/  STL [R1+0x54], R25 ;  /* 0x0000541901007387 */ /* 0x0001e60000100800 */
[----:B------:R-:W-:Y:S02]  /*12c70*/  IMAD R17, R2, R17, R26 ;  /* 0x0000001102117224 */ /* 0x000fe400078e021a */
[----:B0-----:R-:W-:-:S04]  /*12c80*/  IMAD.HI.U32 R25, R3, R18, RZ ;  /* 0x0000001203197227 */ /* 0x001fc800078e00ff */
[----:B------:R-:W-:Y:S02]  /*12c90*/  IMAD.MOV R25, RZ, RZ, -R25 ;  /* 0x000000ffff197224 */ /* 0x000fe400078e0a19 */
[----:B------:R-:W-:Y:S01]  /*12ca0*/  @!P2 IMAD.IADD R21, R21, 0x1, -R2 ;  /* 0x000000011515a824 */ /* 0x000fe200078e0a02 */
[C---:B------:R-:W-:Y:S01]  /*12cb0*/  ISETP.GT.U32.AND P2, PT, R2.reuse, R17, PT ;  /* 0x000000110200720c */ /* 0x040fe20003f44070 */
[----:B------:R-:W-:Y:S02]  /*12cc0*/  IMAD R18, R2, R25, R18 ;  /* 0x0000001902127224 */ /* 0x000fe400078e0212 */
[----:B------:R-:W-:-:S03]  /*12cd0*/  @!P6 IMAD.IADD R19, R19, 0x1, -R2 ;  /* 0x000000011313e824 */ /* 0x000fc600078e0a02 */
[C---:B------:R-:W-:Y:S02]  /*12ce0*/  ISETP.GT.U32.AND P6, PT, R2.reuse, R18, PT ;  /* 0x000000120200720c */ /* 0x040fe40003fc4070 */
[----:B------:R-:W-:-:S05]  /*12cf0*/  ISETP.GT.U32.AND P0, PT, R2, R20, PT ;  /* 0x000000140200720c */ /* 0x000fca0003f04070 */
[----:B------:R-:W-:Y:S02]  /*12d00*/  @!P2 IMAD.IADD R17, R17, 0x1, -R2 ;  /* 0x000000011111a824 */ /* 0x000fe400078e0a02 */
[----:B------:R-:W-:-:S04]  /*12d10*/  @!P4 IMAD.MOV R23, RZ, RZ, -R23 ;  /* 0x000000ffff17c224 */ /* 0x000fc800078e0a17 */
[----:B------:R-:W-:Y:S01]  /*12d20*/  @!P6 IMAD.IADD R18, R18, 0x1, -R2 ;  /* 0x000000011212e824 */ /* 0x000fe200078e0a02 */
[C---:B------:R-:W-:Y:S02]  /*12d30*/  ISETP.GT.U32.AND P6, PT, R2.reuse, R17, PT ;  /* 0x000000110200720c */ /* 0x040fe40003fc4070 */
[----:B------:R-:W-:Y:S01]  /*12d40*/  ISETP.GT.U32.AND P4, PT, R2, R19, PT ;  /* 0x000000130200720c */ /* 0x000fe20003f84070 */
[----:B------:R-:W-:Y:S02]  /*12d50*/  IMAD.MOV.U32 R28, RZ, RZ, R22 ;  /* 0x000000ffff1c7224 */ /* 0x000fe400078e0016 */
[----:B------:R-:W-:Y:S02]  /*12d60*/  @!P0 IMAD.IADD R20, R20, 0x1, -R2 ;  /* 0x0000000114148824 */ /* 0x000fe400078e0a02 */
[----:B------:R-:W-:Y:S01]  /*12d70*/  @!P3 IMAD.MOV R28, RZ, RZ, -R28 ;  /* 0x000000ffff1cb224 */ /* 0x000fe200078e0a1c */
[----:B------:R-:W-:Y:S01]  /*12d80*/  ISETP.GT.U32.AND P3, PT, R2, R18, PT ;  /* 0x000000120200720c */ /* 0x000fe20003f64070 */
[----:B------:R-:W-:Y:S01]  /*12d90*/  IMAD.MOV.U32 R22, RZ, RZ, R20 ;  /* 0x000000ffff167224 */ /* 0x000fe200078e0014 */
[----:B------:R-:W-:Y:S01]  /*12da0*/  ISETP.GE.AND P0, PT, R15, RZ, PT ;  /* 0x000000ff0f00720c */ /* 0x000fe20003f06270 */
[----:B------:R-:W-:Y:S01]  /*12db0*/  @!P1 IMAD.MOV R21, RZ, RZ, -R21 ;  /* 0x000000ffff159224 */ /* 0x000fe200078e0a15 */
[----:B------:R-:W-:Y:S01]  /*12dc0*/  ISETP.GE.AND P2, PT, R16, RZ, PT ;  /* 0x000000ff1000720c */ /* 0x000fe20003f46270 */
[----:B------:R-:W-:Y:S01]  /*12dd0*/  @!P6 IMAD.IADD R17, R17, 0x1, -R2 ;  /* 0x000000011111e824 */ /* 0x000fe200078e0a02 */
[----:B------:R-:W-:Y:S01]  /*12de0*/  ISETP.GE.AND P6, PT, R12, RZ, PT ;  /* 0x000000ff0c00720c */ /* 0x000fe20003fc6270 */
[----:B------:R-:W-:Y:S01]  /*12df0*/  @!P5 IMAD.MOV R22, RZ, RZ, -R22 ;  /* 0x000000ffff16d224 */ /* 0x000fe200078e0a16 */
[----:B------:R-:W-:Y:S01]  /*12e00*/  STL [R1+0x50], R23 ;  /* 0x0000501701007387 */ /* 0x000fe20000100800 */
[----:B------:R-:W-:-:S02]  /*12e10*/  @!P4 IMAD.IADD R19, R19, 0x1, -R2 ;  /* 0x000000011313c824 */ /* 0x000fc400078e0a02 */
[----:B------:R-:W-:Y:S01]  /*12e20*/  IMAD.MOV.U32 R71, RZ, RZ, R66 ;  /* 0x000000ffff477224 */ /* 0x000fe200078e0042 */
[----:B------:R-:W-:Y:S01]  /*12e30*/  STL [R1+0x4c], R28 ;  /* 0x00004c1c01007387 */ /* 0x000fe20000100800 */
[----:B------:R-:W-:Y:S02]  /*12e40*/  IMAD.MOV.U32 R66, RZ, RZ, R65 ;  /* 0x000000ffff427224 */ /* 0x000fe400078e0041 */
[----:B------:R-:W-:Y:S01]  /*12e50*/  IMAD.MOV.U32 R65, RZ, RZ, R64 ;  /* 0x000000ffff417224 */ /* 0x000fe200078e0040 */
[----:B------:R-:W-:Y:S01]  /*12e60*/  STL [R1+0x48], R21 ;  /* 0x0000481501007387 */ /* 0x000fe20000100800 */
[----:B------:R-:W-:-:S03]  /*12e70*/  IMAD.MOV.U32 R64, RZ, RZ, R63 ;  /* 0x000000ffff407224 */ /* 0x000fc600078e003f */
[----:B------:R0:W-:Y:S01]  /*12e80*/  STL [R1+0x44], R22 ;  /* 0x0000441601007387 */ /* 0x0001e20000100800 */
[----:B------:R-:W-:Y:S02]  /*12e90*/  IMAD.MOV.U32 R63, RZ, RZ, R62 ;  /* 0x000000ffff3f7224 */ /* 0x000fe400078e003e */
[----:B------:R-:W-:Y:S02]  /*12ea0*/  IMAD.MOV.U32 R62, RZ, RZ, R57 ;  /* 0x000000ffff3e7224 */ /* 0x000fe400078e0039 */
[----:B------:R-:W-:Y:S02]  /*12eb0*/  @!P3 IMAD.IADD R18, R18, 0x1, -R2 ;  /* 0x000000011212b824 */ /* 0x000fe400078e0a02 */
[----:B------:R-:W-:Y:S02]  /*12ec0*/  IMAD.MOV.U32 R57, RZ, RZ, R50 ;  /* 0x000000ffff397224 */ /* 0x000fe400078e0032 */
[----:B0-----:R-:W-:Y:S02]  /*12ed0*/  IMAD.MOV.U32 R22, RZ, RZ, R19 ;  /* 0x000000ffff167224 */ /* 0x001fe400078e0013 */
[----:B------:R-:W-:-:S02]  /*12ee0*/  IMAD.MOV.U32 R50, RZ, RZ, R45 ;  /* 0x000000ffff327224 */ /* 0x000fc400078e002d */
[----:B------:R-:W-:Y:S02]  /*12ef0*/  @!P0 IMAD.MOV R22, RZ, RZ, -R22 ;  /* 0x000000ffff168224 */ /* 0x000fe400078e0a16 */
[----:B------:R-:W-:Y:S02]  /*12f00*/  IMAD.MOV.U32 R45, RZ, RZ, R127 ;  /* 0x000000ffff2d7224 */ /* 0x000fe400078e007f */
[----:B------:R-:W-:Y:S02]  /*12f10*/  IMAD.MOV.U32 R127, RZ, RZ, R251 ;  /* 0x000000ffff7f7224 */ /* 0x000fe400078e00fb */
[----:B------:R-:W-:Y:S02]  /*12f20*/  @!P2 IMAD.MOV R17, RZ, RZ, -R17 ;  /* 0x000000ffff11a224 */ /* 0x000fe400078e0a11 */
[----:B------:R-:W-:Y:S02]  /*12f30*/  IMAD.MOV.U32 R251, RZ, RZ, R129 ;  /* 0x000000fffffb7224 */ /* 0x000fe400078e0081 */
[----:B------:R-:W-:Y:S01]  /*12f40*/  @!P6 IMAD.MOV R18, RZ, RZ, -R18 ;  /* 0x000000ffff12e224 */ /* 0x000fe200078e0a12 */
[----:B------:R-:W-:Y:S01]  /*12f50*/  STL [R1+0x40], R22 ;  /* 0x0000401601007387 */ /* 0x000fe20000100800 */
[----:B------:R-:W-:-:S02]  /*12f60*/  IMAD.MOV.U32 R129, RZ, RZ, R7 ;  /* 0x000000ffff817224 */ /* 0x000fc400078e0007 */
[----:B------:R-:W-:Y:S02]  /*12f70*/  IMAD.MOV.U32 R7, RZ, RZ, R6 ;  /* 0x000000ffff077224 */ /* 0x000fe400078e0006 */
[----:B------:R-:W4:Y:S01]  /*12f80*/  LDL.LU R6, [R1+0x18c] ;  /* 0x00018c0001067983 */ /* 0x000f220000300800 */
[----:B------:R-:W-:Y:S02]  /*12f90*/  IMAD.MOV.U32 R67, RZ, RZ, R66 ;  /* 0x000000ffff437224 */ /* 0x000fe400078e0042 */
[----:B------:R-:W-:Y:S01]  /*12fa0*/  IMAD.MOV.U32 R66, RZ, RZ, R61 ;  /* 0x000000ffff427224 */ /* 0x000fe200078e003d */
[----:B------:R0:W-:Y:S04]  /*12fb0*/  STL [R1+0x3c], R17 ;  /* 0x00003c1101007387 */ /* 0x0001e80000100800 */
[----:B------:R-:W-:Y:S04]  /*12fc0*/  STL [R1+0x38], R18 ;  /* 0x0000381201007387 */ /* 0x000fe80000100800 */
[----:B------:R-:W3:Y:S01]  /*12fd0*/  LDL.LU R61, [R1+0x130] ;  /* 0x00013000013d7983 */ /* 0x000ee20000300800 */
[----:B------:R-:W-:-:S02]  /*12fe0*/  IABS R26, R13 ;  /* 0x0000000d001a7213 */ /* 0x000fc40000000000 */
[----:B------:R-:W-:-:S03]  /*12ff0*/  IABS R24, R14 ;  /* 0x0000000e00187213 */ /* 0x000fc60000000000 */
[----:B------:R-:W-:-:S04]  /*13000*/  IMAD.HI.U32 R27, R3, R26, RZ ;  /* 0x0000001a031b7227 */ /* 0x000fc800078e00ff */
[----:B------:R-:W-:-:S04]  /*13010*/  IMAD.HI.U32 R15, R3, R24, RZ ;  /* 0x00000018030f7227 */ /* 0x000fc800078e00ff */
[----:B------:R-:W-:Y:S02]  /*13020*/  IMAD.MOV R27, RZ, RZ, -R27 ;  /* 0x000000ffff1b7224 */ /* 0x000fe400078e0a1b */
[----:B------:R-:W-:Y:S02]  /*13030*/  IMAD.MOV R15, RZ, RZ, -R15 ;  /* 0x000000ffff0f7224 */ /* 0x000fe400078e0a0f */
[C---:B------:R-:W-:Y:S01]  /*13040*/  IMAD R16, R2.reuse, R27, R26 ;  /* 0x0000001b02107224 */ /* 0x040fe200078e021a */
[----:B------:R-:W-:Y:S01]  /*13050*/  IABS R4, R8 ;  /* 0x0000000800047213 */ /* 0x000fe20000000000 */
[----:B------:R-:W-:-:S03]  /*13060*/  IMAD R15, R2, R15, R24 ;  /* 0x0000000f020f7224 */ /* 0x000fc600078e0218 */
[C---:B------:R-:W-:Y:S01]  /*13070*/  ISETP.GT.U32.AND P1, PT, R2.reuse, R16, PT ;  /* 0x000000100200720c */ /* 0x040fe20003f24070 */
[----:B------:R-:W-:Y:S01]  /*13080*/  IMAD.HI.U32 R25, R3, R4, RZ ;  /* 0x0000000403197227 */ /* 0x000fe200078e00ff */
[----:B------:R-:W-:Y:S02]  /*13090*/  ISETP.GT.U32.AND P5, PT, R2, R15, PT ;  /* 0x0000000f0200720c */ /* 0x000fe40003fa4070 */
[----:B------:R-:W-:Y:S01]  /*130a0*/  IABS R26, R9 ;  /* 0x00000009001a7213 */ /* 0x000fe20000000000 */
[----:B------:R-:W-:-:S04]  /*130b0*/  IMAD.MOV R25, RZ, RZ, -R25 ;  /* 0x000000ffff197224 */ /* 0x000fc800078e0a19 */
[----:B------:R-:W-:Y:S01]  /*130c0*/  IMAD.HI.U32 R21, R3, R26, RZ ;  /* 0x0000001a03157227 */ /* 0x000fe200078e00ff */
[----:B------:R-:W-:-:S03]  /*130d0*/  IABS R24, R10 ;  /* 0x0000000a00187213 */ /* 0x000fc60000000000 */
[----:B------:R-:W-:Y:S02]  /*130e0*/  IMAD R4, R2, R25, R4 ;  /* 0x0000001902047224 */ /* 0x000fe400078e0204 */
[--C-:B------:R-:W-:Y:S02]  /*130f0*/  @!P1 IMAD.IADD R16, R16, 0x1, -R2.reuse ;  /* 0x0000000110109824 */ /* 0x100fe400078e0a02 */
[----:B------:R-:W-:Y:S01]  /*13100*/  IMAD.MOV R21, RZ, RZ, -R21 ;  /* 0x000000ffff157224 */ /* 0x000fe200078e0a15 */
[----:B------:R-:W-:Y:S01]  /*13110*/  ISETP.GE.AND P3, PT, R13, RZ, PT ;  /* 0x000000ff0d00720c */ /* 0x000fe20003f66270 */
[----:B------:R-:W-:Y:S01]  /*13120*/  @!P5 IMAD.IADD R15, R15, 0x1, -R2 ;  /* 0x000000010f0fd824 */ /* 0x000fe200078e0a02 */
[C---:B------:R-:W-:Y:S01]  /*13130*/  ISETP.GT.U32.AND P4, PT, R2.reuse, R4, PT ;  /* 0x000000040200720c */ /* 0x040fe20003f84070 */
[C---:B------:R-:W-:Y:S01]  /*13140*/  IMAD R13, R2.reuse, R21, R26 ;  /* 0x00000015020d7224 */ /* 0x040fe200078e021a */
[----:B------:R-:W-:Y:S01]  /*13150*/  ISETP.GT.U32.AND P5, PT, R2, R16, PT ;  /* 0x000000100200720c */ /* 0x000fe20003fa4070 */
[----:B------:R-:W-:-:S03]  /*13160*/  IMAD.HI.U32 R20, R3, R24, RZ ;  /* 0x0000001803147227 */ /* 0x000fc600078e00ff */
[----:B------:R-:W-:Y:S01]  /*13170*/  ISETP.GT.U32.AND P2, PT, R2, R13, PT ;  /* 0x0000000d0200720c */ /* 0x000fe20003f44070 */
[----:B------:R-:W-:-:S04]  /*13180*/  IMAD.MOV R20, RZ, RZ, -R20 ;  /* 0x000000ffff147224 */ /* 0x000fc800078e0a14 */
[C---:B------:R-:W-:Y:S01]  /*13190*/  IMAD R12, R2.reuse, R20, R24 ;  /* 0x00000014020c7224 */ /* 0x040fe200078e0218 */
[----:B------:R-:W-:Y:S01]  /*131a0*/  ISETP.GT.U32.AND P0, PT, R2, R15, PT ;  /* 0x0000000f0200720c */ /* 0x000fe20003f04070 */
[--C-:B------:R-:W-:Y:S02]  /*131b0*/  @!P4 IMAD.IADD R4, R4, 0x1, -R2.reuse ;  /* 0x000000010404c824 */ /* 0x100fe400078e0a02 */
[--C-:B------:R-:W-:Y:S01]  /*131c0*/  @!P5 IMAD.IADD R16, R16, 0x1, -R2.reuse ;  /* 0x000000011010d824 */ /* 0x100fe200078e0a02 */
[----:B------:R-:W-:Y:S02]  /*131d0*/  ISETP.GT.U32.AND P5, PT, R2, R12, PT ;  /* 0x0000000c0200720c */ /* 0x000fe40003fa4070 */
[----:B------:R-:W-:Y:S01]  /*131e0*/  ISETP.GE.AND P1, PT, R14, RZ, PT ;  /* 0x000000ff0e00720c */ /* 0x000fe20003f26270 */
[----:B------:R-:W-:Y:S01]  /*131f0*/  @!P2 IMAD.IADD R13, R13, 0x1, -R2 ;  /* 0x000000010d0da824 */ /* 0x000fe200078e0a02 */
[----:B------:R-:W-:Y:S01]  /*13200*/  ISETP.GT.U32.AND P4, PT, R2, R4, PT ;  /* 0x000000040200720c */ /* 0x000fe20003f84070 */
[----:B0-----:R-:W-:Y:S01]  /*13210*/  IMAD.MOV.U32 R17, RZ, RZ, R16 ;  /* 0x000000ffff117224 */ /* 0x001fe200078e0010 */
[----:B------:R-:W-:-:S02]  /*13220*/  IABS R14, R11 ;  /* 0x0000000b000e7213 */ /* 0x000fc40000000000 */
[----:B------:R-:W-:Y:S01]  /*13230*/  ISETP.GE.AND P6, PT, R8, RZ, PT ;  /* 0x000000ff0800720c */ /* 0x000fe20003fc6270 */
[----:B------:R-:W-:Y:S01]  /*13240*/  @!P3 IMAD.MOV R17, RZ, RZ, -R17 ;  /* 0x000000ffff11b224 */ /* 0x000fe200078e0a11 */
[----:B------:R-:W-:Y:S01]  /*13250*/  ISETP.GT.U32.AND P3, PT, R2, R13, PT ;  /* 0x0000000d0200720c */ /* 0x000fe20003f64070 */
[----:B------:R-:W-:-:S04]  /*13260*/  IMAD.HI.U32 R8, R3, R14, RZ ;  /* 0x0000000e03087227 */ /* 0x000fc800078e00ff */
[----:B------:R-:W-:Y:S01]  /*13270*/  @!P0 IMAD.IADD R15, R15, 0x1, -R2 ;  /* 0x000000010f0f8824 */ /* 0x000fe200078e0a02 */
[----:B------:R-:W-:Y:S01]  /*13280*/  ISETP.GE.AND P0, PT, R9, RZ, PT ;  /* 0x000000ff0900720c */ /* 0x000fe20003f06270 */
[----:B------:R-:W-:Y:S01]  /*13290*/  IMAD.MOV R8, RZ, RZ, -R8 ;  /* 0x000000ffff087224 */ /* 0x000fe200078e0a08 */
[----:B--2---:R-:W-:Y:S01]  /*132a0*/  IABS R9, R252 ;  /* 0x000000fc00097213 */ /* 0x004fe20000000000 */
[--C-:B------:R-:W-:Y:S02]  /*132b0*/  @!P5 IMAD.IADD R12, R12, 0x1, -R2.reuse ;  /* 0x000000010c0cd824 */ /* 0x100fe400078e0a02 */
[----:B------:R-:W-:Y:S01]  /*132c0*/  @!P4 IMAD.IADD R4, R4, 0x1, -R2 ;  /* 0x000000010404c824 */ /* 0x000fe200078e0a02 */
[----:B------:R-:W-:Y:S01]  /*132d0*/  ISETP.GE.AND P4, PT, R10, RZ, PT ;  /* 0x000000ff0a00720c */ /* 0x000fe20003f86270 */
[C---:B------:R-:W-:Y:S01]  /*132e0*/  IMAD R8, R2.reuse, R8, R14 ;  /* 0x0000000802087224 */ /* 0x040fe200078e020e */
[----:B------:R-:W-:Y:S01]  /*132f0*/  ISETP.GT.U32.AND P5, PT, R2, R12, PT ;  /* 0x0000000c0200720c */ /* 0x000fe20003fa4070 */
[----:B------:R-:W-:-:S02]  /*13300*/  IMAD.MOV.U32 R14, RZ, RZ, R15 ;  /* 0x000000ffff0e7224 */ /* 0x000fc400078e000f */
[----:B------:R-:W-:Y:S01]  /*13310*/  IMAD.HI.U32 R10, R3, R9, RZ ;  /* 0x00000009030a7227 */ /* 0x000fe200078e00ff */
[----:B------:R-:W-:Y:S02]  /*13320*/  ISETP.GE.AND P2, PT, R11, RZ, PT ;  /* 0x000000ff0b00720c */ /* 0x000fe40003f46270 */
[----:B------:R-:W-:Y:S01]  /*13330*/  IABS R11, R71 ;  /* 0x00000047000b7213 */ /* 0x000fe20000000000 */
[----:B------:R-:W-:Y:S02]  /*13340*/  IMAD.MOV.U32 R70, RZ, RZ, R65 ;  /* 0x000000ffff467224 */ /* 0x000fe400078e0041 */
[----:B------:R-:W-:Y:S02]  /*13350*/  @!P1 IMAD.MOV R14, RZ, RZ, -R14 ;  /* 0x000000ffff0e9224 */ /* 0x000fe400078e0a0e */
[----:B------:R-:W-:Y:S02]  /*13360*/  @!P3 IMAD.IADD R13, R13, 0x1, -R2 ;  /* 0x000000010d0db824 */ /* 0x000fe400078e0a02 */
[----:B------:R-:W-:-:S02]  /*13370*/  IMAD.MOV.U32 R65, RZ, RZ, R51 ;  /* 0x000000ffff417224 */ /* 0x000fc400078e0033 */
[----:B------:R-:W-:Y:S02]  /*13380*/  IMAD.MOV R10, RZ, RZ, -R10 ;  /* 0x000000ffff0a7224 */ /* 0x000fe400078e0a0a */
[----:B------:R-:W-:Y:S02]  /*13390*/  IMAD.MOV.U32 R51, RZ, RZ, R250 ;  /* 0x000000ffff337224 */ /* 0x000fe400078e00fa */
[----:B------:R-:W2:Y:S01]  /*133a0*/  LDL.LU R250, [R1+0x23c] ;  /* 0x00023c0001fa7983 */ /* 0x000ea20000300800 */
[----:B------:R-:W-:Y:S02]  /*133b0*/  IMAD.MOV.U32 R15, RZ, RZ, R13 ;  /* 0x000000ffff0f7224 */ /* 0x000fe400078e000d */
[----:B------:R-:W-:Y:S01]  /*133c0*/  @!P6 IMAD.MOV R4, RZ, RZ, -R4 ;  /* 0x000000ffff04e224 */ /* 0x000fe200078e0a04 */
[----:B------:R-:W-:Y:S01]  /*133d0*/  STL [R1+0x34], R17 ;  /* 0x0000341101007387 */ /* 0x000fe20000100800 */
[----:B------:R-:W-:-:S03]  /*133e0*/  IMAD R9, R2, R10, R9 ;  /* 0x0000000a02097224 */ /* 0x000fc600078e0209 */
[----:B------:R0:W-:Y:S01]  /*133f0*/  STL [R1+0x30], R14 ;  /* 0x0000300e01007387 */ /* 0x0001e20000100800 */
[----:B------:R-:W-:Y:S02]  /*13400*/  IMAD.MOV.U32 R68, RZ, RZ, R66 ;  /* 0x000000ffff447224 */ /* 0x000fe400078e0042 */
[----:B------:R-:W-:Y:S01]  /*13410*/  @!P0 IMAD.MOV R15, RZ, RZ, -R15 ;  /* 0x000000ffff0f8224 */ /* 0x000fe200078e0a0f */
[----:B------:R-:W-:Y:S01]  /*13420*/  STL [R1+0x2c], R4 ;  /* 0x00002c0401007387 */ /* 0x000fe20000100800 */
[----:B------:R-:W-:Y:S02]  /*13430*/  IMAD.MOV.U32 R66, RZ, RZ, R64 ;  /* 0x000000ffff427224 */ /* 0x000fe400078e0040 */
[----:B------:R-:W-:Y:S02]  /*13440*/  @!P5 IMAD.IADD R12, R12, 0x1, -R2 ;  /* 0x000000010c0cd824 */ /* 0x000fe400078e0a02 */
[----:B0-----:R-:W-:Y:S01]  /*13450*/  IMAD.HI.U32 R14, R3, R11, RZ ;  /* 0x0000000b030e7227 */ /* 0x001fe200078e00ff */
[----:B------:R-:W-:-:S02]  /*13460*/  ISETP.GT.U32.AND P5, PT, R2, R9, PT ;  /* 0x000000090200720c */ /* 0x000fc40003fa4070 */
[----:B------:R-:W-:Y:S01]  /*13470*/  ISETP.GT.U32.AND P1, PT, R2, R8, PT ;  /* 0x000000080200720c */ /* 0x000fe20003f24070 */
[----:B------:R-:W-:Y:S02]  /*13480*/  IMAD.MOV.U32 R69, RZ, RZ, R65 ;  /* 0x000000ffff457224 */ /* 0x000fe400078e0041 */
[----:B------:R-:W-:Y:S02]  /*13490*/  IMAD.MOV.U32 R64, RZ, RZ, R128 ;  /* 0x000000ffff407224 */ /* 0x000fe400078e0080 */
[----:B------:R-:W-:Y:S01]  /*134a0*/  IMAD.MOV R13, RZ, RZ, -R14 ;  /* 0x000000ffff0d7224 */ /* 0x000fe200078e0a0e */
[----:B------:R-:W2:Y:S01]  /*134b0*/  LDL.LU R128, [R1+0x410] ;  /* 0x0004100001807983 */ /* 0x000ea20000300800 */
[----:B------:R-:W-:-:S03]  /*134c0*/  IMAD.MOV.U32 R65, RZ, RZ, R127 ;  /* 0x000000ffff417224 */ /* 0x000fc600078e007f */
[----:B------:R-:W2:Y:S01]  /*134d0*/  LDL.LU R127, [R1+0x514] ;  /* 0x00051400017f7983 */ /* 0x000ea20000300800 */
[----:B------:R-:W-:-:S03]  /*134e0*/  IMAD R11, R2, R13, R11 ;  /* 0x0000000d020b7224 */ /* 0x000fc600078e020b */
[----:B------:R0:W-:Y:S01]  /*134f0*/  STL [R1+0x28], R15 ;  /* 0x0000280f01007387 */ /* 0x0001e20000100800 */
[----:B------:R-:W-:Y:S01]  /*13500*/  ISETP.GE.AND P3, PT, R71, RZ, PT ;  /* 0x000000ff4700720c */ /* 0x000fe20003f66270 */
[----:B------:R-:W-:Y:S01]  /*13510*/  IMAD.MOV.U32 R71, RZ, RZ, R66 ;  /* 0x000000ffff477224 */ /* 0x000fe200078e0042 */
[----:B------:R-:W-:Y:S01]  /*13520*/  IABS R10, R70 ;  /* 0x00000046000a7213 */ /* 0x000fe20000000000 */
[----:B0-----:R-:W-:-:S04]  /*13530*/  IMAD.MOV.U32 R15, RZ, RZ, R12 ;  /* 0x000000ffff0f7224 */ /* 0x001fc800078e000c */
[----:B------:R-:W-:Y:S01]  /*13540*/  @!P4 IMAD.MOV R15, RZ, RZ, -R15 ;  /* 0x000000ffff0fc224 */ /* 0x000fe200078e0a0f */
[----:B------:R-:W-:Y:S01]  /*13550*/  ISETP.GT.U32.AND P4, PT, R2, R11, PT ;  /* 0x0000000b0200720c */ /* 0x000fe20003f84070 */
[----:B------:R-:W-:Y:S01]  /*13560*/  IMAD.MOV.U32 R66, RZ, RZ, R65 ;  /* 0x000000ffff427224 */ /* 0x000fe200078e0041 */
[----:B------:R-:W-:Y:S01]  /*13570*/  IABS R4, R67 ;  /* 0x0000004300047213 */ /* 0x000fe20000000000 */
[----:B------:R-:W-:Y:S02]  /*13580*/  IMAD.MOV.U32 R65, RZ, RZ, R64 ;  /* 0x000000ffff417224 */ /* 0x000fe400078e0040 */
[--C-:B------:R-:W-:Y:S02]  /*13590*/  @!P5 IMAD.IADD R9, R9, 0x1, -R2.reuse ;  /* 0x000000010909d824 */ /* 0x100fe400078e0a02 */
[----:B------:R-:W-:Y:S02]  /*135a0*/  @!P1 IMAD.IADD R8, R8, 0x1, -R2 ;  /* 0x0000000108089824 */ /* 0x000fe400078e0a02 */
[----:B------:R-:W-:-:S02]  /*135b0*/  IMAD.MOV.U32 R64, RZ, RZ, R63 ;  /* 0x000000ffff407224 */ /* 0x000fc400078e003f */
[----:B------:R-:W-:Y:S02]  /*135c0*/  IMAD.MOV.U32 R63, RZ, RZ, R62 ;  /* 0x000000ffff3f7224 */ /* 0x000fe400078e003e */
[----:B------:R-:W-:Y:S01]  /*135d0*/  IMAD.HI.U32 R12, R3, R10, RZ ;  /* 0x0000000a030c7227 */ /* 0x000fe200078e00ff */
[----:B------:R-:W-:-:S03]  /*135e0*/  ISETP.GT.U32.AND P5, PT, R2, R9, PT ;  /* 0x000000090200720c */ /* 0x000fc60003fa4070 */
[----:B------:R-:W-:Y:S02]  /*135f0*/  IMAD.MOV.U32 R62, RZ, RZ, R45 ;  /* 0x000000ffff3e7224 */ /* 0x000fe400078e002d */
[----:B------:R-:W4:Y:S01]  /*13600*/  LDL.LU R45, [R1+0xec] ;  /* 0x0000ec00012d7983 */ /* 0x000f220000300800 */
[----:B------:R-:W-:Y:S01]  /*13610*/  ISETP.GT.U32.AND P0, PT, R2, R8, PT ;  /* 0x000000080200720c */ /* 0x000fe20003f04070 */
[----:B------:R-:W-:Y:S02]  /*13620*/  IMAD.HI.U32 R14, R3, R4, RZ ;  /* 0x00000004030e7227 */ /* 0x000fe400078e00ff */
[----:B------:R0:W-:Y:S02]  /*13630*/  STL [R1+0x24], R15 ;  /* 0x0000240f01007387 */ /* 0x0001e40000100800 */
[----:B------:R-:W-:Y:S02]  /*13640*/  IMAD.MOV R12, RZ, RZ, -R12 ;  /* 0x000000ffff0c7224 */ /* 0x000fe400078e0a0c */
[----:B------:R-:W-:-:S02]  /*13650*/  @!P4 IMAD.IADD R11, R11, 0x1, -R2 ;  /* 0x000000010b0bc824 */ /* 0x000fc400078e0a02 */
[----:B------:R-:W-:Y:S01]  /*13660*/  IMAD.MOV R14, RZ, RZ, -R14 ;  /* 0x000000ffff0e7224 */ /* 0x000fe200078e0a0e */
[----:B0-----:R-:W-:Y:S01]  /*13670*/  IABS R15, R69 ;  /* 0x00000045000f7213 */ /* 0x001fe20000000000 */
[C---:B------:R-:W-:Y:S01]  /*13680*/  IMAD R12, R2.reuse, R12, R10 ;  /* 0x0000000c020c7224 */ /* 0x040fe200078e020a */
[----:B------:R-:W-:-:S03]  /*13690*/  ISETP.GT.U32.AND P4, PT, R2, R11, PT ;  /* 0x0000000b0200720c */ /* 0x000fc60003f84070 */
[----:B------:R-:W-:Y:S02]  /*136a0*/  IMAD.MOV.U32 R10, RZ, RZ, R15 ;  /* 0x000000ffff0a7224 */ /* 0x000fe400078e000f */
[----:B------:R-:W-:Y:S02]  /*136b0*/  IMAD R4, R2, R14, R4 ;  /* 0x0000000e02047224 */ /* 0x000fe400078e0204 */
[----:B------:R-:W-:-:S04]  /*136c0*/  IMAD.HI.U32 R14, R3, R10, RZ ;  /* 0x0000000a030e7227 */ /* 0x000fc800078e00ff */
[--C-:B------:R-:W-:Y:S01]  /*136d0*/  @!P5 IMAD.IADD R9, R9, 0x1, -R2.reuse ;  /* 0x000000010909d824 */ /* 0x100fe200078e0a02 */
[----:B------:R-:W-:Y:S01]  /*136e0*/  ISETP.GT.U32.AND P5, PT, R2, R12, PT ;  /* 0x0000000c0200720c */ /* 0x000fe20003fa4070 */
[----:B------:R-:W-:Y:S02]  /*136f0*/  @!P0 IMAD.IADD R8, R8, 0x1, -R2 ;  /* 0x0000000108088824 */ /* 0x000fe400078e0a02 */
[----:B------:R-:W-:Y:S02]  /*13700*/  IMAD.MOV R14, RZ, RZ, -R14 ;  /* 0x000000ffff0e7224 */ /* 0x000fe400078e0a0e */
[----:B------:R-:W-:Y:S02]  /*13710*/  IMAD.MOV.U32 R17, RZ, RZ, R8 ;  /* 0x000000ffff117224 */ /* 0x000fe400078e0008 */
[C---:B------:R-:W-:Y:S02]  /*13720*/  IMAD R10, R2.reuse, R14, R10 ;  /* 0x0000000e020a7224 */ /* 0x040fe400078e020a */
[----:B------:R-:W-:Y:S01]  /*13730*/  @!P2 IMAD.MOV R17, RZ, RZ, -R17 ;  /* 0x000000ffff11a224 */ /* 0x000fe200078e0a11 */
[C---:B------:R-:W-:Y:S01]  /*13740*/  ISETP.GT.U32.AND P2, PT, R2.reuse, R4, PT ;  /* 0x000000040200720c */ /* 0x040fe20003f44070 */
[----:B------:R-:W-:Y:S01]  /*13750*/  @!P4 IMAD.IADD R11, R11, 0x1, -R2 ;  /* 0x000000010b0bc824 */ /* 0x000fe200078e0a02 */
[----:B------:R-:W-:-:S02]  /*13760*/  ISETP.GT.U32.AND P4, PT, R2, R10, PT ;  /* 0x0000000a0200720c */ /* 0x000fc40003f84070 */
[----:B------:R-:W-:Y:S01]  /*13770*/  ISETP.GE.AND P6, PT, R252, RZ, PT ;  /* 0x000000fffc00720c */ /* 0x000fe20003fc6270 */
[----:B------:R-:W-:Y:S01]  /*13780*/  @!P5 IMAD.IADD R12, R12, 0x1, -R2 ;  /* 0x000000010c0cd824 */ /* 0x000fe200078e0a02 */
[----:B------:R-:W-:Y:S01]  /*13790*/  ISETP.GE.AND P0, PT, R67, RZ, PT ;  /* 0x000000ff4300720c */ /* 0x000fe20003f06270 */
[----:B------:R-:W-:-:S03]  /*137a0*/  IMAD.MOV.U32 R16, RZ, RZ, R9 ;  /* 0x000000ffff107224 */ /* 0x000fc600078e0009 */
[----:B------:R-:W-:Y:S01]  /*137b0*/  ISETP.GT.U32.AND P5, PT, R2, R12, PT ;  /* 0x0000000c0200720c */ /* 0x000fe20003fa4070 */
[----:B------:R-:W-:Y:S01]  /*137c0*/  IMAD.MOV.U32 R67, RZ, RZ, R66 ;  /* 0x000000ffff437224 */ /* 0x000fe200078e0042 */
[----:B------:R-:W-:Y:S01]  /*137d0*/  ISETP.GE.AND P1, PT, R70, RZ, PT ;  /* 0x000000ff4600720c */ /* 0x000fe20003f26270 */
[----:B------:R-:W-:Y:S02]  /*137e0*/  IMAD.MOV.U32 R70, RZ, RZ, R65 ;  /* 0x000000ffff467224 */ /* 0x000fe400078e0041 */
[----:B------:R-:W-:Y:S02]  /*137f0*/  IMAD.MOV.U32 R66, RZ, RZ, R62 ;  /* 0x000000ffff427224 */ /* 0x000fe400078e003e */
[--C-:B------:R-:W-:Y:S02]  /*13800*/  @!P2 IMAD.IADD R4, R4, 0x1, -R2.reuse ;  /* 0x000000010404a824 */ /* 0x100fe400078e0a02 */
[----:B------:R-:W-:Y:S02]  /*13810*/  @!P4 IMAD.IADD R10, R10, 0x1, -R2 ;  /* 0x000000010a0ac824 */ /* 0x000fe400078e0a02 */
[----:B------:R-:W-:-:S02]  /*13820*/  IMAD.MOV.U32 R65, RZ, RZ, R63 ;  /* 0x000000ffff417224 */ /* 0x000fc400078e003f */
[----:B------:R-:W-:Y:S02]  /*13830*/  IMAD.MOV.U32 R63, RZ, RZ, R60 ;  /* 0x000000ffff3f7224 */ /* 0x000fe400078e003c */
[----:B------:R-:W-:Y:S01]  /*13840*/  @!P6 IMAD.MOV R16, RZ, RZ, -R16 ;  /* 0x000000ffff10e224 */ /* 0x000fe200078e0a10 */
[----:B------:R-:W-:Y:S01]  /*13850*/  ISETP.GE.AND P6, PT, R69, RZ, PT ;  /* 0x000000ff4500720c */ /* 0x000fe20003fc6270 */
[----:B------:R-:W-:Y:S01]  /*13860*/  IMAD.MOV.U32 R60, RZ, RZ, R7 ;  /* 0x000000ffff3c7224 */ /* 0x000fe200078e0007 */
[C---:B------:R-:W-:Y:S01]  /*13870*/  ISETP.GT.U32.AND P2, PT, R2.reuse, R4, PT ;  /* 0x000000040200720c */ /* 0x040fe20003f44070 */
[----:B------:R-:W-:Y:S01]  /*13880*/  IMAD.MOV.U32 R69, RZ, RZ, R66 ;  /* 0x000000ffff457224 */ /* 0x000fe200078e0042 */
[----:B------:R-:W-:Y:S01]  /*13890*/  ISETP.GT.U32.AND P4, PT, R2, R10, PT ;  /* 0x0000000a0200720c */ /* 0x000fe20003f84070 */
[----:B------:R-:W-:Y:S01]  /*138a0*/  IMAD.MOV.U32 R66, RZ, RZ, R65 ;  /* 0x000000ffff427224 */ /* 0x000fe200078e0041 */
[----:B------:R-:W-:Y:S01]  /*138b0*/  IABS R13, R68 ;  /* 0x00000044000d7213 */ /* 0x000fe20000000000 */
[----:B------:R-:W-:Y:S01]  /*138c0*/  IMAD.MOV.U32 R65, RZ, RZ, R64 ;  /* 0x000000ffff417224 */ /* 0x000fe200078e0040 */
[----:B------:R-:W2:Y:S01]  /*138d0*/  LDL.LU R7, [R1+0x19c] ;  /* 0x00019c0001077983 */ /* 0x000ea20000300800 */
[----:B------:R-:W-:-:S02]  /*138e0*/  IMAD.MOV.U32 R64, RZ, RZ, R60 ;  /* 0x000000ffff407224 */ /* 0x000fc400078e003c */
[----:B------:R-:W-:Y:S01]  /*138f0*/  @!P5 IMAD.IADD R12, R12, 0x1, -R2 ;  /* 0x000000010c0cd824 */ /* 0x000fe200078e0a02 */
[----:B------:R-:W-:Y:S01]  /*13900*/  ISETP.GE.AND P5, PT, R68, RZ, PT ;  /* 0x000000ff4400720c */ /* 0x000fe20003fa6270 */
[----:B------:R-:W-:Y:S02]  /*13910*/  IMAD.MOV.U32 R75, RZ, RZ, R66 ;  /* 0x000000ffff4b7224 */ /* 0x000fe400078e0042 */
[----:B------:R-:W-:Y:S02]  /*13920*/  IMAD.MOV.U32 R62, RZ, RZ, R59 ;  /* 0x000000ffff3e7224 */ /* 0x000fe400078e003b */
[----:B------:R-:W-:Y:S02]  /*13930*/  IMAD.MOV.U32 R15, RZ, RZ, R11 ;  /* 0x000000ffff0f7224 */ /* 0x000fe400078e000b */
[----:B------:R-:W-:Y:S02]  /*13940*/  IMAD.MOV.U32 R68, RZ, RZ, R65 ;  /* 0x000000ffff447224 */ /* 0x000fe400078e0041 */
[----:B------:R-:W-:-:S02]  /*13950*/  IMAD.MOV.U32 R66, RZ, RZ, R64 ;  /* 0x000000ffff427224 */ /* 0x000fc400078e0040 */
[----:B------:R-:W-:Y:S02]  /*13960*/  IMAD.MOV.U32 R59, RZ, RZ, R58 ;  /* 0x000000ffff3b7224 */ /* 0x000fe400078e003a */
[----:B------:R-:W-:-:S04]  /*13970*/  IMAD.HI.U32 R8, R3, R13, RZ ;  /* 0x0000000d03087227 */ /* 0x000fc800078e00ff */
[----:B------:R-:W-:Y:S02]  /*13980*/  IMAD.MOV.U32 R65, RZ, RZ, R57 ;  /* 0x000000ffff417224 */ /* 0x000fe400078e0039 */
[----:B------:R-:W-:Y:S02]  /*13990*/  IMAD.MOV.U32 R58, RZ, RZ, R47 ;  /* 0x000000ffff3a7224 */ /* 0x000fe400078e002f */
[----:B------:R-:W-:Y:S02]  /*139a0*/  IMAD.MOV.U32 R64, RZ, RZ, R50 ;  /* 0x000000ffff407224 */ /* 0x000fe400078e0032 */
[----:B------:R-:W-:Y:S01]  /*139b0*/  IMAD.MOV.U32 R47, RZ, RZ, R46 ;  /* 0x000000ffff2f7224 */ /* 0x000fe200078e002e */
[----:B------:R-:W-:Y:S01]  /*139c0*/  IABS R14, R71 ;  /* 0x00000047000e7213 */ /* 0x000fe20000000000 */
[----:B------:R-:W-:Y:S02]  /*139d0*/  IMAD.MOV.U32 R46, RZ, RZ, R251 ;  /* 0x000000ffff2e7224 */ /* 0x000fe400078e00fb */
[----:B------:R-:W-:-:S02]  /*139e0*/  @!P3 IMAD.MOV R15, RZ, RZ, -R15 ;  /* 0x000000ffff0fb224 */ /* 0x000fc400078e0a0f */
[----:B------:R-:W-:Y:S02]  /*139f0*/  IMAD.MOV.U32 R72, RZ, RZ, R66 ;  /* 0x000000ffff487224 */ /* 0x000fe400078e0042 */
[----:B------:R-:W-:Y:S02]  /*13a00*/  IMAD.MOV.U32 R251, RZ, RZ, R129 ;  /* 0x000000fffffb7224 */ /* 0x000fe400078e0081 */
[----:B------:R-:W-:Y:S01]  /*13a10*/  IMAD.MOV R8, RZ, RZ, -R8 ;  /* 0x000000ffff087224 */ /* 0x000fe200078e0a08 */
[----:B------:R-:W2:Y:S01]  /*13a20*/  LDL.LU R129, [R1+0x204] ;  /* 0x0002040001817983 */ /* 0x000ea20000300800 */
[----:B------:R-:W-:Y:S02]  /*13a30*/  IMAD.MOV.U32 R66, RZ, RZ, R65 ;  /* 0x000000ffff427224 */ /* 0x000fe400078e0041 */
[----:B------:R-:W-:Y:S01]  /*13a40*/  IMAD.MOV.U32 R65, RZ, RZ, R64 ;  /* 0x000000ffff417224 */ /* 0x000fe200078e0040 */
[----:B------:R-:W-:Y:S01]  /*13a50*/  STL [R1+0x20], R17 ;  /* 0x0000201101007387 */ /* 0x000fe20000100800 */
[--C-:B------:R-:W-:Y:S01]  /*13a60*/  @!P2 IMAD.IADD R4, R4, 0x1, -R2.reuse ;  /* 0x000000010404a824 */ /* 0x100fe200078e0a02 */
[----:B------:R-:W-:Y:S01]  /*13a70*/  IABS R252, R67 ;  /* 0x0000004300fc7213 */ /* 0x000fe20000000000 */
[----:B------:R-:W-:Y:S01]  /*13a80*/  IMAD.MOV.U32 R64, RZ, RZ, R63 ;  /* 0x000000ffff407224 */ /* 0x000fe200078e003f */
[----:B------:R-:W-:Y:S01]  /*13a90*/  STL [R1+0x1c], R16 ;  /* 0x00001c1001007387 */ /* 0x000fe20000100800 */
[----:B------:R-:W-:Y:S01]  /*13aa0*/  @!P4 IMAD.IADD R10, R10, 0x1, -R2 ;  /* 0x000000010a0ac824 */ /* 0x000fe200078e0a02 */
[----:B------:R-:W-:Y:S01]  /*13ab0*/  ISETP.GE.AND P4, PT, R67, RZ, PT ;  /* 0x000000ff4300720c */ /* 0x000fe20003f86270 */
[----:B------:R-:W-:Y:S01]  /*13ac0*/  IMAD.MOV.U32 R63, RZ, RZ, R62 ;  /* 0x000000ffff3f7224 */ /* 0x000fe200078e003e */
[----:B------:R0:W-:Y:S01]  /*13ad0*/  STL [R1+0x18], R15 ;  /* 0x0000180f01007387 */ /* 0x0001e20000100800 */
[----:B------:R-:W-:-:S02]  /*13ae0*/  IMAD R9, R2, R8, R13 ;  /* 0x0000000802097224 */ /* 0x000fc400078e020d */
[----:B------:R-:W-:Y:S02]  /*13af0*/  IMAD.MOV.U32 R67, RZ, RZ, R66 ;  /* 0x000000ffff437224 */ /* 0x000fe400078e0042 */
[----:B------:R-:W-:Y:S02]  /*13b00*/  IMAD.MOV.U32 R8, RZ, RZ, R14 ;  /* 0x000000ffff087224 */ /* 0x000fe400078e000e */
[----:B---3--:R-:W-:Y:S02]  /*13b10*/  IMAD.MOV.U32 R62, RZ, RZ, R61 ;  /* 0x000000ffff3e7224 */ /* 0x008fe400078e003d */
[----:B------:R-:W-:Y:S02]  /*13b20*/  IMAD.MOV.U32 R61, RZ, RZ, R51 ;  /* 0x000000ffff3d7224 */ /* 0x000fe400078e0033 */
[----:B0-----:R-:W-:Y:S02]  /*13b30*/  IMAD.MOV.U32 R15, RZ, RZ, R12 ;  /* 0x000000ffff0f7224 */ /* 0x001fe400078e000c */
[----:B------:R-:W-:-:S02]  /*13b40*/  IMAD.MOV.U32 R66, RZ, RZ, R65 ;  /* 0x000000ffff427224 */ /* 0x000fc400078e0041 */
[----:B------:R-:W-:Y:S02]  /*13b50*/  IMAD.MOV.U32 R14, RZ, RZ, R4 ;  /* 0x000000ffff0e7224 */ /* 0x000fe400078e0004 */
[----:B------:R-:W-:Y:S02]  /*13b60*/  IMAD.MOV.U32 R65, RZ, RZ, R64 ;  /* 0x000000ffff417224 */ /* 0x000fe400078e0040 */
[----:B------:R-:W-:Y:S02]  /*13b70*/  IMAD.MOV.U32 R64, RZ, RZ, R63 ;  /* 0x000000ffff407224 */ /* 0x000fe400078e003f */
[----:B------:R-:W-:Y:S02]  /*13b80*/  IMAD.MOV.U32 R63, RZ, RZ, R62 ;  /* 0x000000ffff3f7224 */ /* 0x000fe400078e003e */
[----:B------:R-:W-:Y:S02]  /*13b90*/  IMAD.MOV.U32 R60, RZ, RZ, R56 ;  /* 0x000000ffff3c7224 */ /* 0x000fe400078e0038 */
[----:B------:R-:W-:-:S02]  /*13ba0*/  @!P1 IMAD.MOV R15, RZ, RZ, -R15 ;  /* 0x000000ffff0f9224 */ /* 0x000fc400078e0a0f */
[----:B------:R-:W-:Y:S02]  /*13bb0*/  IMAD.MOV.U32 R62, RZ, RZ, R61 ;  /* 0x000000ffff3e7224 */ /* 0x000fe400078e003d */
[----:B------:R-:W-:Y:S02]  /*13bc0*/  IMAD.MOV.U32 R56, RZ, RZ, R54 ;  /* 0x000000ffff387224 */ /* 0x000fe400078e0036 */
[----:B------:R-:W-:Y:S01]  /*13bd0*/  @!P0 IMAD.MOV R14, RZ, RZ, -R14 ;  /* 0x000000ffff0e8224 */ /* 0x000fe200078e0a0e */
[----:B------:R-:W3:Y:S01]  /*13be0*/  LDL.LU R54, [R1+0x230] ;  /* 0x0002300001367983 */ /* 0x000ee20000300800 */
[----:B------:R-:W-:Y:S02]  /*13bf0*/  IMAD.MOV.U32 R61, RZ, RZ, R251 ;  /* 0x000000ffff3d7224 */ /* 0x000fe400078e00fb */
[----:B------:R-:W-:Y:S01]  /*13c00*/  IMAD.MOV.U32 R74, RZ, RZ, R67 ;  /* 0x000000ffff4a7224 */ /* 0x000fe200078e0043 */
[----:B------:R-:W2:Y:S01]  /*13c10*/  LDL.LU R50, [R1+0xe8] ;  /* 0x0000e80001327983 */ /* 0x000ea20000300800 */
[----:B------:R-:W-:-:S02]  /*13c20*/  IMAD.MOV.U32 R67, RZ, RZ, R66 ;  /* 0x000000ffff437224 */ /* 0x000fc400078e0042 */
[----:B------:R-:W-:Y:S01]  /*13c30*/  @!P6 IMAD.MOV R10, RZ, RZ, -R10 ;  /* 0x000000ffff0ae224 */ /* 0x000fe200078e0a0a */
[----:B------:R-:W3:Y:S01]  /*13c40*/  LDL.LU R57, [R1+0xe4] ;  /* 0x0000e40001397983 */ /* 0x000ee20000300800 */
[----:B------:R-:W-:Y:S02]  /*13c50*/  IMAD.MOV.U32 R66, RZ, RZ, R65 ;  /* 0x000000ffff427224 */ /* 0x000fe400078e0041 */
[----:B------:R-:W-:Y:S01]  /*13c60*/  IMAD.MOV.U32 R65, RZ, RZ, R64 ;  /* 0x000000ffff417224 */ /* 0x000fe200078e0040 */
[----:B------:R-:W-:Y:S01]  /*13c70*/  STL [R1+0x14], R15 ;  /* 0x0000140f01007387 */ /* 0x000fe20000100800 */
[----:B------:R-:W-:Y:S02]  /*13c80*/  IMAD.MOV.U32 R64, RZ, RZ, R61 ;  /* 0x000000ffff407224 */ /* 0x000fe400078e003d */
[----:B------:R-:W-:Y:S01]  /*13c90*/  IMAD.MOV.U32 R51, RZ, RZ, R49 ;  /* 0x000000ffff337224 */ /* 0x000fe200078e0031 */
[----:B------:R0:W-:Y:S01]  /*13ca0*/  STL [R1+0x10], R14 ;  /* 0x0000100e01007387 */ /* 0x0001e20000100800 */
[----:B------:R-:W-:-:S02]  /*13cb0*/  IMAD.MOV.U32 R61, RZ, RZ, R60 ;  /* 0x000000ffff3d7224 */ /* 0x000fc400078e003c */
[----:B------:R-:W-:Y:S01]  /*13cc0*/  IMAD.MOV.U32 R60, RZ, RZ, R59 ;  /* 0x000000ffff3c7224 */ /* 0x000fe200078e003b */
[----:B------:R-:W3:Y:S01]  /*13cd0*/  LDL.LU R49, [R1+0x1a4] ;  /* 0x0001a40001317983 */ /* 0x000ee20000300800 */
[----:B------:R-:W-:-:S03]  /*13ce0*/  IMAD.MOV.U32 R59, RZ, RZ, R58 ;  /* 0x000000ffff3b7224 */ /* 0x000fc600078e003a */
[----:B------:R1:W-:Y:S04]  /*13cf0*/  STL [R1+0xc], R10 ;  /* 0x00000c0a01007387 */ /* 0x0003e80000100800 */
[----:B------:R-:W4:Y:S01]  /*13d00*/  LDL.LU R58, [R1+0x220] ;  /* 0x00022000013a7983 */ /* 0x000f220000300800 */
[----:B------:R-:W-:Y:S01]  /*13d10*/  ISETP.GE.AND P1, PT, R71, RZ, PT ;  /* 0x000000ff4700720c */ /* 0x000fe20003f26270 */
[----:B------:R-:W-:Y:S02]  /*13d20*/  IMAD.MOV.U32 R71, RZ, RZ, R67 ;  /* 0x000000ffff477224 */ /* 0x000fe400078e0043 */
[----:B------:R-:W-:Y:S02]  /*13d30*/  IMAD.MOV.U32 R67, RZ, RZ, R66 ;  /* 0x000000ffff437224 */ /* 0x000fe400078e0042 */
[----:B------:R-:W-:-:S02]  /*13d40*/  IMAD.MOV.U32 R66, RZ, RZ, R65 ;  /* 0x000000ffff427224 */ /* 0x000fc400078e0041 */
[----:B------:R-:W-:Y:S02]  /*13d50*/  IMAD.MOV.U32 R65, RZ, RZ, R64 ;  /* 0x000000ffff417224 */ /* 0x000fe400078e0040 */
[----:B------:R-:W-:Y:S02]  /*13d60*/  IMAD.MOV.U32 R64, RZ, RZ, R61 ;  /* 0x000000ffff407224 */ /* 0x000fe400078e003d */
[----:B------:R-:W-:Y:S02]  /*13d70*/  IMAD.MOV.U32 R61, RZ, RZ, R60 ;  /* 0x000000ffff3d7224 */ /* 0x000fe400078e003c */
[----:B------:R-:W-:Y:S01]  /*13d80*/  IMAD.MOV.U32 R60, RZ, RZ, R59 ;  /* 0x000000ffff3c7224 */ /* 0x000fe200078e003b */
[----:B------:R-:W-:-:S13]  /*13d90*/  ISETP.GT.U32.AND P3, PT, R2, R9, PT ;  /* 0x000000090200720c */ /* 0x000fda0003f64070 */
[----:B------:R-:W-:Y:S02]  /*13da0*/  @!P3 IMAD.IADD R9, R9, 0x1, -R2 ;  /* 0x000000010909b824 */ /* 0x000fe400078e0a02 */
[----:B----4-:R-:W-:Y:S02]  /*13db0*/  IMAD.MOV.U32 R59, RZ, RZ, R58 ;  /* 0x000000ffff3b7224 */ /* 0x010fe400078e003a */
[----:B------:R-:W4:Y:S01]  /*13dc0*/  LDL.LU R58, [R1+0x15c] ;  /* 0x00015c00013a7983 */ /* 0x000f220000300800 */
[----:B------:R-:W-:Y:S02]  /*13dd0*/  ISETP.GT.U32.AND P3, PT, R2, R9, PT ;  /* 0x000000090200720c */ /* 0x000fe40003f64070 */
[----:B------:R-:W-:Y:S02]  /*13de0*/  IABS R11, R70 ;  /* 0x00000046000b7213 */ /* 0x000fe40000000000 */
[----:B------:R-:W-:-:S09]  /*13df0*/  ISETP.GE.AND P0, PT, R70, RZ, PT ;  /* 0x000000ff4600720c */ /* 0x000fd20003f06270 */
[----:B------:R-:W-:-:S04]  /*13e00*/  @!P3 IMAD.IADD R9, R9, 0x1, -R2 ;  /* 0x000000010909b824 */ /* 0x000fc800078e0a02 */
[----:B0-----:R-:W-:Y:S02]  /*13e10*/  IMAD.MOV.U32 R14, RZ, RZ, R9 ;  /* 0x000000ffff0e7224 */ /* 0x001fe400078e0009 */
[----:B------:R-:W-:Y:S02]  /*13e20*/  IMAD.MOV.U32 R70, RZ, RZ, R66 ;  /* 0x000000ffff467224 */ /* 0x000fe400078e0042 */
[----:B------:R-:W-:Y:S02]  /*13e30*/  @!P5 IMAD.MOV R14, RZ, RZ, -R14 ;  /* 0x000000ffff0ed224 */ /* 0x000fe400078e0a0e */
[----:B------:R-:W-:Y:S01]  /*13e40*/  IMAD.MOV.U32 R66, RZ, RZ, R65 ;  /* 0x000000ffff427224 */ /* 0x000fe200078e0041 */
[----:B------:R-:W-:Y:S01]  /*13e50*/  IABS R251, R69 ;  /* 0x0000004500fb7213 */ /* 0x000fe20000000000 */
[----:B------:R-:W-:Y:S01]  /*13e60*/  IMAD.MOV.U32 R65, RZ, RZ, R61 ;  /* 0x000000ffff417224 */ /* 0x000fe200078e003d */
[----:B------:R-:W-:Y:S01]  /*13e70*/  ISETP.GE.AND P6, PT, R69, RZ, PT ;  /* 0x000000ff4500720c */ /* 0x000fe20003fc6270 */
[----:B------:R-:W-:Y:S01]  /*13e80*/  IMAD.MOV.U32 R61, RZ, RZ, R60 ;  /* 0x000000ffff3d7224 */ /* 0x000fe200078e003c */
[----:B------:R0:W-:Y:S01]  /*13e90*/  STL [R1+0x8], R14 ;  /* 0x0000080e01007387 */ /* 0x0001e20000100800 */
[----:B------:R-:W-:-:S02]  /*13ea0*/  IMAD.MOV.U32 R60, RZ, RZ, R59 ;  /* 0x000000ffff3c7224 */ /* 0x000fc400078e003b */
[----:B------:R-:W-:Y:S02]  /*13eb0*/  IMAD.MOV.U32 R69, RZ, RZ, R45 ;  /* 0x000000ffff457224 */ /* 0x000fe400078e002d */
[----:B------:R-:W3:Y:S01]  /*13ec0*/  LDL.LU R45, [R1+0x114] ;  /* 0x00011400012d7983 */ /* 0x000ee20000300800 */
[----:B------:R-:W-:-:S04]  /*13ed0*/  IMAD.HI.U32 R13, R3, R8, RZ ;  /* 0x00000008030d7227 */ /* 0x000fc800078e00ff */
[----:B------:R-:W-:-:S04]  /*13ee0*/  IMAD.MOV R13, RZ, RZ, -R13 ;  /* 0x000000ffff0d7224 */ /* 0x000fc800078e0a0d */
[----:B------:R-:W-:Y:S02]  /*13ef0*/  IMAD R8, R2, R13, R8 ;  /* 0x0000000d02087224 */ /* 0x000fe400078e0208 */
[----:B------:R-:W-:-:S04]  /*13f00*/  IMAD.HI.U32 R13, R3, R11, RZ ;  /* 0x0000000b030d7227 */ /* 0x000fc800078e00ff */
[----:B------:R-:W-:-:S04]  /*13f10*/  IMAD.MOV R13, RZ, RZ, -R13 ;  /* 0x000000ffff0d7224 */ /* 0x000fc800078e0a0d */
[C---:B------:R-:W-:Y:S02]  /*13f20*/  IMAD R4, R2.reuse, R13, R11 ;  /* 0x0000000d02047224 */ /* 0x040fe400078e020b */
[----:B----4-:R-:W-:Y:S02]  /*13f30*/  IMAD.MOV.U32 R59, RZ, RZ, R58 ;  /* 0x000000ffff3b7224 */ /* 0x010fe400078e003a */
[----:B------:R-:W4:Y:S01]  /*13f40*/  LDL.LU R58, [R1+0x108] ;  /* 0x00010800013a7983 */ /* 0x000f220000300800 */
[C---:B------:R-:W-:Y:S01]  /*13f50*/  ISETP.GT.U32.AND P3, PT, R2.reuse, R4, PT ;  /* 0x000000040200720c */ /* 0x040fe20003f64070 */
[----:B------:R-:W-:Y:S01]  /*13f60*/  IMAD.HI.U32 R12, R3, R252, RZ ;  /* 0x000000fc030c7227 */ /* 0x000fe200078e00ff */
[----:B------:R-:W-:-:S03]  /*13f70*/  ISETP.GT.U32.AND P2, PT, R2, R8, PT ;  /* 0x000000080200720c */ /* 0x000fc60003f44070 */
[----:B------:R-:W-:-:S04]  /*13f80*/  IMAD.MOV R12, RZ, RZ, -R12 ;  /* 0x000000ffff0c7224 */ /* 0x000fc800078e0a0c */
[----:B------:R-:W-:Y:S01]  /*13f90*/  IMAD R252, R2, R12, R252 ;  /* 0x0000000c02fc7224 */ /* 0x000fe200078e02fc */
[----:B------:R-:W-:-:S03]  /*13fa0*/  IABS R12, R68 ;  /* 0x00000044000c7213 */ /* 0x000fc60000000000 */
[--C-:B------:R-:W-:Y:S02]  /*13fb0*/  @!P3 IMAD.IADD R4, R4, 0x1, -R2.reuse ;  /* 0x000000010404b824 */ /* 0x100fe400078e0a02 */
[----:B------:R-:W-:Y:S02]  /*13fc0*/  @!P2 IMAD.IADD R8, R8, 0x1, -R2 ;  /* 0x000000010808a824 */ /* 0x000fe400078e0a02 */
[----:B-1----:R-:W-:Y:S01]  /*13fd0*/  IMAD.HI.U32 R10, R3, R12, RZ ;  /* 0x0000000c030a7227 */ /* 0x002fe200078e00ff */
[C---:B------:R-:W-:Y:S02]  /*13fe0*/  ISETP.GT.U32.AND P3, PT, R2.reuse, R4, PT ;  /* 0x000000040200720c */ /* 0x040fe40003f64070 */
[----:B------:R-:W-:Y:S01]  /*13ff0*/  ISETP.GT.U32.AND P2, PT, R2, R8, PT ;  /* 0x000000080200720c */ /* 0x000fe20003f44070 */
[----:B------:R-:W-:-:S04]  /*14000*/  IMAD.MOV R10, RZ, RZ, -R10 ;  /* 0x000000ffff0a7224 */ /* 0x000fc800078e0a0a */
[----:B------:R-:W-:-:S06]  /*14010*/  IMAD R12, R2, R10, R12 ;  /* 0x0000000a020c7224 */ /* 0x000fcc00078e020c */
[--C-:B------:R-:W-:Y:S01]  /*14020*/  @!P3 IMAD.IADD R4, R4, 0x1, -R2.reuse ;  /* 0x000000010404b824 */ /* 0x100fe200078e0a02 */
[----:B------:R-:W-:Y:S01]  /*14030*/  ISETP.GT.U32.AND P3, PT, R2, R12, PT ;  /* 0x0000000c0200720c */ /* 0x000fe20003f64070 */
[----:B------:R-:W-:Y:S01]  /*14040*/  @!P2 IMAD.IADD R8, R8, 0x1, -R2 ;  /* 0x000000010808a824 */ /* 0x000fe200078e0a02 */
[----:B------:R-:W-:Y:S01]  /*14050*/  ISETP.GE.AND P2, PT, R68, RZ, PT ;  /* 0x000000ff4400720c */ /* 0x000fe20003f46270 */
[----:B------:R-:W-:Y:S02]  /*14060*/  IMAD.MOV.U32 R73, RZ, RZ, R67 ;  /* 0x000000ffff497224 */ /* 0x000fe400078e0043 */
[----:B--2---:R-:W-:Y:S02]  /*14070*/  IMAD.MOV.U32 R68, RZ, RZ, R50 ;  /* 0x000000ffff447224 */ /* 0x004fe400078e0032 */
[----:B---3--:R-:W-:Y:S02]  /*14080*/  IMAD.MOV.U32 R67, RZ, RZ, R57 ;  /* 0x000000ffff437224 */ /* 0x008fe400078e0039 */
[----:B------:R-:W-:-:S02]  /*14090*/  IMAD.MOV.U32 R50, RZ, RZ, R7 ;  /* 0x000000ffff327224 */ /* 0x000fc400078e0007 */
[----:B------:R-:W-:Y:S02]  /*140a0*/  IMAD.MOV.U32 R57, RZ, RZ, R6 ;  /* 0x000000ffff397224 */ /* 0x000fe400078e0006 */
[----:B------:R-:W-:Y:S02]  /*140b0*/  IMAD.MOV.U32 R7, RZ, RZ, R8 ;  /* 0x000000ffff077224 */ /* 0x000fe400078e0008 */
[----:B------:R-:W-:Y:S02]  /*140c0*/  IMAD.MOV.U32 R6, RZ, RZ, R4 ;  /* 0x000000ffff067224 */ /* 0x000fe400078e0004 */
[----:B------:R-:W-:Y:S02]  /*140d0*/  @!P1 IMAD.MOV R7, RZ, RZ, -R7 ;  /* 0x000000ffff079224 */ /* 0x000fe400078e0a07 */
[----:B------:R-:W-:Y:S01]  /*140e0*/  @!P0 IMAD.MOV R6, RZ, RZ, -R6 ;  /* 0x000000ffff068224 */ /* 0x000fe200078e0a06 */
[----:B0-----:R-:W-:Y:S01]  /*140f0*/  IABS R14, R72 ;  /* 0x00000048000e7213 */ /* 0x001fe20000000000 */
[----:B------:R-:W-:Y:S01]  /*14100*/  @!P3 IMAD.IADD R12, R12, 0x1, -R2 ;  /* 0x000000010c0cb824 */ /* 0x000fe200078e0a02 */
[----:B------:R-:W-:Y:S01]  /*14110*/  ISETP.GE.AND P3, PT, R72, RZ, PT ;  /* 0x000000ff4800720c */ /* 0x000fe20003f66270 */
[----:B------:R-:W-:Y:S01]  /*14120*/  IMAD.MOV.U32 R72, RZ, RZ, R67 ;  /* 0x000000ffff487224 */ /* 0x000fe200078e0043 */
[----:B------:R-:W-:Y:S01]  /*14130*/  STL [R1+0x2c00], R7 ;  /* 0x002c000701007387 */ /* 0x000fe20000100800 */
[----:B------:R-:W-:-:S02]  /*14140*/  IMAD.MOV.U32 R67, RZ, RZ, R66 ;  /* 0x000000ffff437224 */ /* 0x000fc400078e0042 */
[----:B------:R-:W-:Y:S01]  /*14150*/  IMAD.MOV.U32 R76, RZ, RZ, R69 ;  /* 0x000000ffff4c7224 */ /* 0x000fe200078e0045 */
[----:B------:R0:W-:Y:S01]  /*14160*/  STL [R1+0x2c04], R6 ;  /* 0x002c040601007387 */ /* 0x0001e20000100800 */
[----:B------:R-:W-:Y:S01]  /*14170*/  IMAD.MOV.U32 R77, RZ, RZ, R68 ;  /* 0x000000ffff4d7224 */ /* 0x000fe200078e0044 */
[----:B------:R-:W-:Y:S01]  /*14180*/  ISETP.GT.U32.AND P5, PT, R2, R252, PT ;  /* 0x000000fc0200720c */ /* 0x000fe20003fa4070 */
[----:B----4-:R-:W-:Y:S02]  /*14190*/  IMAD.MOV.U32 R66, RZ, RZ, R58 ;  /* 0x000000ffff427224 */ /* 0x010fe400078e003a */
[----:B------:R-:W2:Y:S04]  /*141a0*/  LDL.LU R58, [R1+0x26c] ;  /* 0x00026c00013a7983 */ /* 0x000ea80000300800 */
[----:B------:R-:W3:Y:S04]  /*141b0*/  LDL.LU R69, [R1+0xf0] ;  /* 0x0000f00001457983 */ /* 0x000ee80000300800 */
[----:B------:R-:W4:Y:S01]  /*141c0*/  LDL.LU R68, [R1+0x124] ;  /* 0x0001240001447983 */ /* 0x000f220000300800 */
[----:B------:R-:W-:-:S04]  /*141d0*/  IMAD.HI.U32 R9, R3, R251, RZ ;  /* 0x000000fb03097227 */ /* 0x000fc800078e00ff */
[----:B------:R-:W-:Y:S01]  /*141e0*/  IMAD.MOV R9, RZ, RZ, -R9 ;  /* 0x000000ffff097224 */ /* 0x000fe200078e0a09 */
[----:B------:R-:W-:Y:S01]  /*141f0*/  IABS R13, R75 ;  /* 0x0000004b000d7213 */ /* 0x000fe20000000000 */
[----:B------:R-:W-:Y:S02]  /*14200*/  @!P5 IMAD.IADD R252, R252, 0x1, -R2 ;  /* 0x00000001fcfcd824 */ /* 0x000fe400078e0a02 */
[C---:B------:R-:W-:Y:S02]  /*14210*/  IMAD R251, R2.reuse, R9, R251 ;  /* 0x0000000902fb7224 */ /* 0x040fe400078e02fb */
[----:B------:R-:W-:Y:S01]  /*14220*/  IMAD.HI.U32 R9, R3, R13, RZ ;  /* 0x0000000d03097227 */ /* 0x000fe200078e00ff */
[C---:B------:R-:W-:Y:S02]  /*14230*/  ISETP.GT.U32.AND P5, PT, R2.reuse, R252, PT ;  /* 0x000000fc0200720c */ /* 0x040fe40003fa4070 */
[----:B------:R-:W-:Y:S01]  /*14240*/  ISETP.GT.U32.AND P1, PT, R2, R251, PT ;  /* 0x000000fb0200720c */ /* 0x000fe20003f24070 */
[----:B------:R-:W-:-:S04]  /*14250*/  IMAD.MOV R9, RZ, RZ, -R9 ;  /* 0x000000ffff097224 */ /* 0x000fc800078e0a09 */
[----:B------:R-:W-:-:S06]  /*14260*/  IMAD R13, R2, R9, R13 ;  /* 0x00000009020d7224 */ /* 0x000fcc00078e020d */
[--C-:B------:R-:W-:Y:S01]  /*14270*/  @!P5 IMAD.IADD R252, R252, 0x1, -R2.reuse ;  /* 0x00000001fcfcd824 */ /* 0x100fe200078e0a02 */
[----:B------:R-:W-:Y:S01]  /*14280*/  ISETP.GT.U32.AND P5, PT, R2, R13, PT ;  /* 0x0000000d0200720c */ /* 0x000fe20003fa4070 */
[----:B------:R-:W-:Y:S02]  /*14290*/  @!P1 IMAD.IADD R251, R251, 0x1, -R2 ;  /* 0x00000001fbfb9824 */ /* 0x000fe400078e0a02 */
[----:B------:R-:W-:-:S03]  /*142a0*/  IMAD.HI.U32 R8, R3, R14, RZ ;  /* 0x0000000e03087227 */ /* 0x000fc600078e00ff */
[C---:B------:R-:W-:Y:S01]  /*142b0*/  ISETP.GT.U32.AND P0, PT, R2.reuse, R251, PT ;  /* 0x000000fb0200720c */ /* 0x040fe20003f04070 */
[----:B------:R-:W-:Y:S02]  /*142c0*/  IMAD.MOV R9, RZ, RZ, -R8 ;  /* 0x000000ffff097224 */ /* 0x000fe400078e0a08 */
[----:B------:R-:W-:Y:S02]  /*142d0*/  @!P4 IMAD.MOV R252, RZ, RZ, -R252 ;  /* 0x000000fffffcc224 */ /* 0x000fe400078e0afc */
[C---:B------:R-:W-:Y:S02]  /*142e0*/  IMAD R14, R2.reuse, R9, R14 ;  /* 0x00000009020e7224 */ /* 0x040fe400078e020e */
[----:B------:R-:W-:Y:S01]  /*142f0*/  @!P5 IMAD.IADD R13, R13, 0x1, -R2 ;  /* 0x000000010d0dd824 */ /* 0x000fe200078e0a02 */
[----:B------:R-:W-:-:S04]  /*14300*/  ISETP.GT.U32.AND P4, PT, R2, R12, PT ;  /* 0x0000000c0200720c */ /* 0x000fc80003f84070 */
[C---:B------:R-:W-:Y:S01]  /*14310*/  ISETP.GT.U32.AND P5, PT, R2.reuse, R13, PT ;  /* 0x0000000d0200720c */ /* 0x040fe20003fa4070 */
[----:B------:R-:W-:Y:S01]  /*14320*/  @!P0 IMAD.IADD R251, R251, 0x1, -R2 ;  /* 0x00000001fbfb8824 */ /* 0x000fe200078e0a02 */
[----:B------:R-:W-:Y:S02]  /*14330*/  ISETP.GT.U32.AND P0, PT, R2, R14, PT ;  /* 0x0000000e0200720c */ /* 0x000fe40003f04070 */
[----:B------:R-:W-:Y:S01]  /*14340*/  ISETP.GE.AND P1, PT, R75, RZ, PT ;  /* 0x000000ff4b00720c */ /* 0x000fe20003f26270 */
[----:B------:R-:W-:Y:S01]  /*14350*/  @!P6 IMAD.MOV R251, RZ, RZ, -R251 ;  /* 0x000000fffffbe224 */ /* 0x000fe200078e0afb */
[----:B------:R-:W-:-:S03]  /*14360*/  IABS R16, R71 ;  /* 0x0000004700107213 */ /* 0x000fc60000000000 */
[----:B------:R-:W-:-:S04]  /*14370*/  @!P4 IMAD.IADD R12, R12, 0x1, -R2 ;  /* 0x000000010c0cc824 */ /* 0x000fc800078e0a02 */
[--C-:B------:R-:W-:Y:S02]  /*14380*/  @!P5 IMAD.IADD R13, R13, 0x1, -R2.reuse ;  /* 0x000000010d0dd824 */ /* 0x100fe400078e0a02 */
[----:B------:R-:W-:Y:S01]  /*14390*/  @!P0 IMAD.IADD R14, R14, 0x1, -R2 ;  /* 0x000000010e0e8824 */ /* 0x000fe200078e0a02 */
[----:B------:R-:W-:Y:S01]  /*143a0*/  ISETP.GE.AND P0, PT, R71, RZ, PT ;  /* 0x000000ff4700720c */ /* 0x000fe20003f06270 */
[----:B------:R-:W-:Y:S01]  /*143b0*/  @!P2 IMAD.MOV R12, RZ, RZ, -R12 ;  /* 0x000000ffff0ca224 */ /* 0x000fe200078e0a0c */
[----:B------:R-:W-:Y:S01]  /*143c0*/  STL [R1+0x2c08], R252 ;  /* 0x002c08fc01007387 */ /* 0x000fe20000100800 */
[----:B------:R-:W-:Y:S01]  /*143d0*/  @!P1 IMAD.MOV R13, RZ, RZ, -R13 ;  /* 0x000000ffff0d9224 */ /* 0x000fe200078e0a0d */
[----:B------:R-:W-:Y:S02]  /*143e0*/  IABS R17, R70 ;  /* 0x0000004600117213 */ /* 0x000fe40000000000 */
[----:B------:R-:W-:Y:S01]  /*143f0*/  STL [R1+0x2c0c], R251 ;  /* 0x002c0cfb01007387 */ /* 0x000fe20000100800 */
[----:B------:R-:W-:-:S02]  /*14400*/  ISETP.GE.AND P1, PT, R70, RZ, PT ;  /* 0x000000ff4600720c */ /* 0x000fc40003f26270 */
[----:B------:R-:W-:Y:S01]  /*14410*/  IABS R15, R74 ;  /* 0x0000004a000f7213 */ /* 0x000fe20000000000 */
[----:B---3--:R-:W-:Y:S02]  /*14420*/  IMAD.MOV.U32 R71, RZ, RZ, R69 ;  /* 0x000000ffff477224 */ /* 0x008fe400078e0045 */
[----:B------:R-:W-:Y:S02]  /*14430*/  IMAD.MOV.U32 R69, RZ, RZ, R67 ;  /* 0x000000ffff457224 */ /* 0x000fe400078e0043 */
[----:B------:R-:W-:Y:S02]  /*14440*/  IMAD.MOV.U32 R67, RZ, RZ, R45 ;  /* 0x000000ffff437224 */ /* 0x000fe400078e002d */
[----:B------:R-:W3:Y:S01]  /*14450*/  LDL.LU R45, [R1+0x22c] ;  /* 0x00022c00012d7983 */ /* 0x000ee20000300800 */
[----:B------:R-:W-:Y:S02]  /*14460*/  IMAD.MOV.U32 R70, RZ, RZ, R69 ;  /* 0x000000ffff467224 */ /* 0x000fe400078e0045 */
[----:B----4-:R-:W-:Y:S01]  /*14470*/  IMAD.MOV.U32 R69, RZ, RZ, R68 ;  /* 0x000000ffff457224 */ /* 0x010fe200078e0044 */
[----:B------:R-:W-:Y:S04]  /*14480*/  STL [R1+0x2c10], R12 ;  /* 0x002c100c01007387 */ /* 0x000fe80000100800 */
[----:B------:R-:W-:Y:S04]  /*14490*/  STL [R1+0x2c14], R13 ;  /* 0x002c140d01007387 */ /* 0x000fe80000100800 */
[----:B------:R-:W4:Y:S01]  /*144a0*/  LDL.LU R68, [R1+0x11c] ;  /* 0x00011c0001447983 */ /* 0x000f220000300800 */
[----:B------:R-:W-:-:S04]  /*144b0*/  IMAD.HI.U32 R4, R3, R15, RZ ;  /* 0x0000000f03047227 */ /* 0x000fc800078e00ff */
[----:B------:R-:W-:-:S04]  /*144c0*/  IMAD.MOV R4, RZ, RZ, -R4 ;  /* 0x000000ffff047224 */ /* 0x000fc800078e0a04 */
[----:B------:R-:W-:Y:S02]  /*144d0*/  IMAD R15, R2, R4, R15 ;  /* 0x00000004020f7224 */ /* 0x000fe400078e020f */
[----:B------:R-:W-:-:S03]  /*144e0*/  IMAD.HI.U32 R8, R3, R16, RZ ;  /* 0x0000001003087227 */ /* 0x000fc600078e00ff */
[----:B------:R-:W-:Y:S01]  /*144f0*/  ISETP.GT.U32.AND P6, PT, R2, R15, PT ;  /* 0x0000000f0200720c */ /* 0x000fe20003fc4070 */
[----:B------:R-:W-:-:S04]  /*14500*/  IMAD.MOV R8, RZ, RZ, -R8 ;  /* 0x000000ffff087224 */ /* 0x000fc800078e0a08 */
[----:B------:R-:W-:Y:S01]  /*14510*/  IMAD R16, R2, R8, R16 ;  /* 0x0000000802107224 */ /* 0x000fe200078e0210 */
[----:B------:R-:W-:Y:S01]  /*14520*/  IABS R18, R73 ;  /* 0x0000004900127213 */ /* 0x000fe20000000000 */
[----:B------:R-:W-:-:S03]  /*14530*/  IMAD.HI.U32 R8, R3, R17, RZ ;  /* 0x0000001103087227 */ /* 0x000fc600078e00ff */
[----:B------:R-:W-:-:S03]  /*14540*/  ISETP.GT.U32.AND P4, PT, R2, R16, PT ;  /* 0x000000100200720c */ /* 0x000fc60003f84070 */
[----:B------:R-:W-:Y:S01]  /*14550*/  @!P6 IMAD.IADD R15, R15, 0x1, -R2 ;  /* 0x000000010f0fe824 */ /* 0x000fe200078e0a02 */
[----:B------:R-:W-:Y:S01]  /*14560*/  ISETP.GT.U32.AND P6, PT, R2, R14, PT ;  /* 0x0000000e0200720c */ /* 0x000fe20003fc4070 */
[----:B------:R-:W-:Y:S02]  /*14570*/  IMAD.MOV R8, RZ, RZ, -R8 ;  /* 0x000000ffff087224 */ /* 0x000fe400078e0a08 */
[----:B------:R-:W-:Y:S01]  /*14580*/  IMAD.HI.U32 R4, R3, R18, RZ ;  /* 0x0000001203047227 */ /* 0x000fe200078e00ff */
[----:B------:R-:W-:-:S03]  /*14590*/  IABS R19, R72 ;  /* 0x0000004800137213 */ /* 0x000fc60000000000 */
[----:B------:R-:W-:Y:S02]  /*145a0*/  IMAD R17, R2, R8, R17 ;  /* 0x0000000802117224 */ /* 0x000fe400078e0211 */
[----:B------:R-:W-:Y:S02]  /*145b0*/  IMAD.MOV R4, RZ, RZ, -R4 ;  /* 0x000000ffff047224 */ /* 0x000fe400078e0a04 */
[--C-:B------:R-:W-:Y:S01]  /*145c0*/  @!P4 IMAD.IADD R16, R16, 0x1, -R2.reuse ;  /* 0x000000011010c824 */ /* 0x100fe200078e0a02 */
[----:B------:R-:W-:Y:S01]  /*145d0*/  ISETP.GT.U32.AND P4, PT, R2, R15, PT ;  /* 0x0000000f0200720c */ /* 0x000fe20003f84070 */
[----:B------:R-:W-:Y:S01]  /*145e0*/  @!P6 IMAD.IADD R14, R14, 0x1, -R2 ;  /* 0x000000010e0ee824 */ /* 0x000fe200078e0a02 */
[C---:B------:R-:W-:Y:S01]  /*145f0*/  ISETP.GT.U32.AND P6, PT, R2.reuse, R17, PT ;  /* 0x000000110200720c */ /* 0x040fe20003fc4070 */
[----:B------:R-:W-:Y:S02]  /*14600*/  IMAD R18, R2, R4, R18 ;  /* 0x0000000402127224 */ /* 0x000fe400078e0212 */
[----:B------:R-:W-:-:S04]  /*14610*/  IMAD.HI.U32 R4, R3, R19, RZ ;  /* 0x0000001303047227 */ /* 0x000fc800078e00ff */
[----:B------:R-:W-:-:S04]  /*14620*/  IMAD.MOV R4, RZ, RZ, -R4 ;  /* 0x000000ffff047224 */ /* 0x000fc800078e0a04 */
[C---:B------:R-:W-:Y:S02]  /*14630*/  IMAD R19, R2.reuse, R4, R19 ;  /* 0x0000000402137224 */ /* 0x040fe400078e0213 */
[--C-:B------:R-:W-:Y:S01]  /*14640*/  @!P4 IMAD.IADD R15, R15, 0x1, -R2.reuse ;  /* 0x000000010f0fc824 */ /* 0x100fe200078e0a02 */
[C---:B------:R-:W-:Y:S01]  /*14650*/  ISETP.GT.U32.AND P4, PT, R2.reuse, R18, PT ;  /* 0x000000120200720c */ /* 0x040fe20003f84070 */
[----:B------:R-:W-:Y:S01]  /*14660*/  @!P6 IMAD.IADD R17, R17, 0x1, -R2 ;  /* 0x000000011111e824 */ /* 0x000fe200078e0a02 */
[----:B------:R-:W-:Y:S02]  /*14670*/  ISETP.GT.U32.AND P6, PT, R2, R19, PT ;  /* 0x000000130200720c */ /* 0x000fe40003fc4070 */
[----:B------:R-:W-:Y:S02]  /*14680*/  ISETP.GE.AND P5, PT, R74, RZ, PT ;  /* 0x000000ff4a00720c */ /* 0x000fe40003fa6270 */
[C---:B------:R-:W-:Y:S02]  /*14690*/  ISETP.GT.U32.AND P2, PT, R2.reuse, R16, PT ;  /* 0x000000100200720c */ /* 0x040fe40003f44070 */
[----:B------:R-:W-:Y:S01]  /*146a0*/  IABS R20, R77 ;  /* 0x0000004d00147213 */ /* 0x000fe20000000000 */
[----:B------:R-:W-:Y:S01]  /*146b0*/  @!P3 IMAD.MOV R14, RZ, RZ, -R14 ;  /* 0x000000ffff0eb224 */ /* 0x000fe200078e0a0e */
[----:B------:R-:W-:-:S03]  /*146c0*/  ISETP.GT.U32.AND P3, PT, R2, R17, PT ;  /* 0x000000110200720c */ /* 0x000fc60003f64070 */
[----:B------:R-:W-:Y:S02]  /*146d0*/  @!P4 IMAD.IADD R18, R18, 0x1, -R2 ;  /* 0x000000011212c824 */ /* 0x000fe400078e0a02 */
[----:B------:R-:W-:-:S04]  /*146e0*/  IMAD.HI.U32 R4, R3, R20, RZ ;  /* 0x0000001403047227 */ /* 0x000fc800078e00ff */
[----:B------:R-:W-:Y:S01]  /*146f0*/  @!P6 IMAD.IADD R19, R19, 0x1, -R2 ;  /* 0x000000011313e824 */ /* 0x000fe200078e0a02 */
[C---:B------:R-:W-:Y:S01]  /*14700*/  ISETP.GT.U32.AND P6, PT, R2.reuse, R18, PT ;  /* 0x000000120200720c */ /* 0x040fe20003fc4070 */
[----:B------:R-:W-:Y:S02]  /*14710*/  IMAD.MOV R4, RZ, RZ, -R4 ;  /* 0x000000ffff047224 */ /* 0x000fe400078e0a04 */
[----:B------:R-:W-:Y:S01]  /*14720*/  @!P5 IMAD.MOV R15, RZ, RZ, -R15 ;  /* 0x000000ffff0fd224 */ /* 0x000fe200078e0a0f */
[----:B------:R-:W-:Y:S01]  /*14730*/  ISETP.GT.U32.AND P5, PT, R2, R19, PT ;  /* 0x000000130200720c */ /* 0x000fe20003fa4070 */
[----:B------:R-:W-:Y:S01]  /*14740*/  @!P2 IMAD.IADD R16, R16, 0x1, -R2 ;  /* 0x000000011010a824 */ /* 0x000fe200078e0a02 */
[----:B------:R-:W-:Y:S01]  /*14750*/  ISETP.GE.AND P2, PT, R73, RZ, PT ;  /* 0x000000ff4900720c */ /* 0x000fe20003f46270 */
[----:B------:R-:W-:Y:S01]  /*14760*/  IMAD R20, R2, R4, R20 ;  /* 0x0000000402147224 */ /* 0x000fe200078e0214 */
[----:B------:R-:W-:Y:S01]  /*14770*/  ISETP.GE.AND P4, PT, R72, RZ, PT ;  /* 0x000000ff4800720c */ /* 0x000fe20003f86270 */
[----:B------:R-:W-:-:S03]  /*14780*/  @!P3 IMAD.IADD R17, R17, 0x1, -R2 ;  /* 0x000000011111b824 */ /* 0x000fc600078e0a02 */
[----:B------:R-:W-:Y:S01]  /*14790*/  ISETP.GT.U32.AND P3, PT, R2, R20, PT ;  /* 0x000000140200720c */ /* 0x000fe20003f64070 */
[----:B------:R-:W-:Y:S01]  /*147a0*/  IMAD.MOV.U32 R72, RZ, RZ, R69 ;  /* 0x000000ffff487224 */ /* 0x000fe200078e0045 */
[----:B------:R-:W-:Y:S01]  /*147b0*/  STL [R1+0x2c18], R14 ;  /* 0x002c180e01007387 */ /* 0x000fe20000100800 */
[----:B------:R-:W-:Y:S02]  /*147c0*/  @!P6 IMAD.IADD R18, R18, 0x1, -R2 ;  /* 0x000000011212e824 */ /* 0x000fe400078e0a02 */
[----:B------:R-:W-:Y:S02]  /*147d0*/  IMAD.MOV.U32 R75, RZ, RZ, R66 ;  /* 0x000000ffff4b7224 */ /* 0x000fe400078e0042 */
[----:B------:R-:W-:Y:S02]  /*147e0*/  IMAD.MOV.U32 R69, RZ, RZ, R51 ;  /* 0x000000ffff457224 */ /* 0x000fe400078e0033 */
[----:B------:R-:W-:Y:S01]  /*147f0*/  @!P5 IMAD.IADD R19, R19, 0x1, -R2 ;  /* 0x000000011313d824 */ /* 0x000fe200078e0a02 */
[----:B------:R-:W2:Y:S01]  /*14800*/  LDL.LU R51, [R1+0x1ec] ;  /* 0x0001ec0001337983 */ /* 0x000ea20000300800 */
[----:B------:R-:W-:-:S02]  /*14810*/  IMAD.MOV.U32 R74, RZ, RZ, R67 ;  /* 0x000000ffff4a7224 */ /* 0x000fc400078e0043 */
[----:B------:R-:W-:Y:S02]  /*14820*/  IMAD.MOV.U32 R66, RZ, RZ, R65 ;  /* 0x000000ffff427224 */ /* 0x000fe400078e0041 */
[----:B------:R-:W-:Y:S02]  /*14830*/  @!P0 IMAD.MOV R16, RZ, RZ, -R16 ;  /* 0x000000ffff108224 */ /* 0x000fe400078e0a10 */
[----:B------:R-:W-:Y:S02]  /*14840*/  IMAD.MOV.U32 R65, RZ, RZ, R64 ;  /* 0x000000ffff417224 */ /* 0x000fe400078e0040 */
[----:B------:R-:W-:Y:S02]  /*14850*/  IMAD.MOV.U32 R67, RZ, RZ, R63 ;  /* 0x000000ffff437224 */ /* 0x000fe400078e003f */
[----:B------:R-:W-:Y:S02]  /*14860*/  @!P1 IMAD.MOV R17, RZ, RZ, -R17 ;  /* 0x000000ffff119224 */ /* 0x000fe400078e0a11 */
[----:B------:R-:W-:-:S02]  /*14870*/  IMAD.MOV.U32 R64, RZ, RZ, R49 ;  /* 0x000000ffff407224 */ /* 0x000fc400078e0031 */
[----:B------:R-:W-:Y:S02]  /*14880*/  @!P2 IMAD.MOV R18, RZ, RZ, -R18 ;  /* 0x000000ffff12a224 */ /* 0x000fe400078e0a12 */
[----:B------:R-:W-:Y:S01]  /*14890*/  @!P4 IMAD.MOV R19, RZ, RZ, -R19 ;  /* 0x000000ffff13c224 */ /* 0x000fe200078e0a13 */
[----:B------:R-:W-:Y:S02]  /*148a0*/  IABS R21, R76 ;  /* 0x0000004c00157213 */ /* 0x000fe40000000000 */
[----:B------:R-:W-:Y:S01]  /*148b0*/  ISETP.GE.AND P6, PT, R76, RZ, PT ;  /* 0x000000ff4c00720c */ /* 0x000fe20003fc6270 */
[----:B------:R-:W-:Y:S01]  /*148c0*/  IMAD.MOV.U32 R76, RZ, RZ, R69 ;  /* 0x000000ffff4c7224 */ /* 0x000fe200078e0045 */
[----:B------:R-:W-:Y:S01]  /*148d0*/  IABS R22, R71 ;  /* 0x0000004700167213 */ /* 0x000fe20000000000 */
[----:B------:R-:W-:Y:S01]  /*148e0*/  @!P3 IMAD.IADD R20, R20, 0x1, -R2 ;  /* 0x000000011414b824 */ /* 0x000fe200078e0a02 */
[----:B------:R-:W-:Y:S01]  /*148f0*/  ISETP.GE.AND P3, PT, R71, RZ, PT ;  /* 0x000000ff4700720c */ /* 0x000fe20003f66270 */
[----:B------:R-:W-:-:S02]  /*14900*/  IMAD.MOV.U32 R69, RZ, RZ, R66 ;  /* 0x000000ffff457224 */ /* 0x000fc400078e0042 */
[----:B------:R-:W-:Y:S02]  /*14910*/  IMAD.MOV.U32 R66, RZ, RZ, R50 ;  /* 0x000000ffff427224 */ /* 0x000fe400078e0032 */
[----:B------:R-:W-:Y:S02]  /*14920*/  IMAD.MOV.U32 R71, RZ, RZ, R67 ;  /* 0x000000ffff477224 */ /* 0x000fe400078e0043 */
[----:B----4-:R-:W-:Y:S02]  /*14930*/  IMAD.MOV.U32 R73, RZ, RZ, R68 ;  /* 0x000000ffff497224 */ /* 0x010fe400078e0044 */
[----:B------:R-:W-:Y:S02]  /*14940*/  IMAD.MOV.U32 R68, RZ, RZ, R62 ;  /* 0x000000ffff447224 */ /* 0x000fe400078e003e */
[----:B------:R-:W-:Y:S02]  /*14950*/  IMAD.MOV.U32 R62, RZ, RZ, R46 ;  /* 0x000000ffff3e7224 */ /* 0x000fe400078e002e */
[----:B---3--:R-:W-:-:S02]  /*14960*/  IMAD.MOV.U32 R46, RZ, RZ, R45 ;  /* 0x000000ffff2e7224 */ /* 0x008fc400078e002d */
[----:B------:R-:W3:Y:S04]  /*14970*/  LDL.LU R45, [R1+0x240] ;  /* 0x00024000012d7983 */ /* 0x000ee80000300800 */
[----:B------:R-:W4:Y:S04]  /*14980*/  LDL.LU R63, [R1+0x184] ;  /* 0x00018400013f7983 */ /* 0x000f280000300800 */
[----:B------:R-:W2:Y:S04]  /*14990*/  LDL.LU R49, [R1+0x1c0] ;  /* 0x0001c00001317983 */ /* 0x000ea80000300800 */
[----:B------:R-:W-:Y:S04]  /*149a0*/  STL [R1+0x2c1c], R15 ;  /* 0x002c1c0f01007387 */ /* 0x000fe80000100800 */
[----:B------:R-:W-:Y:S04]  /*149b0*/  STL [R1+0x2c20], R16 ;  /* 0x002c201001007387 */ /* 0x000fe80000100800 */
[----:B------:R-:W-:Y:S04]  /*149c0*/  STL [R1+0x2c24], R17 ;  /* 0x002c241101007387 */ /* 0x000fe80000100800 */
[----:B------:R-:W-:Y:S04]  /*149d0*/  STL [R1+0x2c28], R18 ;  /* 0x002c281201007387 */ /* 0x000fe80000100800 */
[----:B------:R-:W-:Y:S04]  /*149e0*/  STL [R1+0x2c2c], R19 ;  /* 0x002c2c1301007387 */ /* 0x000fe80000100800 */
[----:B------:R-:W3:Y:S04]  /*149f0*/  LDL.LU R50, [R1+0x250] ;  /* 0x0002500001327983 */ /* 0x000ee80000300800 */
[----:B------:R-:W3:Y:S01]  /*14a00*/  LDL.LU R67, [R1+0x164] ;  /* 0x0001640001437983 */ /* 0x000ee20000300800 */
        /* <DEDUP_REMOVED lines=8> */
[----:B------:R-:W-:Y:S01]  /*14a90*/  IMAD.HI.U32 R8, R3, R4, RZ ;  /* 0x0000000403087227 */ /* 0x000fe200078e00ff */
[----:B------:R-:W-:-:S03]  /*14aa0*/  IABS R24, R75 ;  /* 0x0000004b00187213 */ /* 0x000fc60000000000 */
[----:B------:R-:W-:Y:S02]  /*14ab0*/  IMAD.MOV R8, RZ, RZ, -R8 ;  /* 0x000000ffff087224 */ /* 0x000fe400078e0a08 */
[----:B------:R-:W-:Y:S02]  /*14ac0*/  @!P1 IMAD.IADD R21, R21, 0x1, -R2 ;  /* 0x0000000115159824 */ /* 0x000fe400078e0a02 */
[C---:B------:R-:W-:Y:S02]  /*14ad0*/  IMAD R23, R2.reuse, R8, R4 ;  /* 0x0000000802177224 */ /* 0x040fe400078e0204 */
[----:B------:R-:W-:Y:S01]  /*14ae0*/  IMAD.HI.U32 R4, R3, R24, RZ ;  /* 0x0000001803047227 */ /* 0x000fe200078e00ff */
[----:B------:R-:W-:-:S03]  /*14af0*/  ISETP.GT.U32.AND P2, PT, R2, R21, PT ;  /* 0x000000150200720c */ /* 0x000fc60003f44070 */
[----:B------:R-:W-:Y:S01]  /*14b00*/  IMAD.MOV R4, RZ, RZ, -R4 ;  /* 0x000000ffff047224 */ /* 0x000fe200078e0a04 */
[----:B------:R-:W-:-:S03]  /*14b10*/  ISETP.GT.U32.AND P5, PT, R2, R22, PT ;  /* 0x000000160200720c */ /* 0x000fc60003fa4070 */
[----:B------:R-:W-:-:S06]  /*14b20*/  IMAD R24, R2, R4, R24 ;  /* 0x0000000402187224 */ /* 0x000fcc00078e0218 */
[--C-:B------:R-:W-:Y:S01]  /*14b30*/  @!P2 IMAD.IADD R21, R21, 0x1, -R2.reuse ;  /* 0x000000011515a824 */ /* 0x100fe200078e0a02 */
[C---:B------:R-:W-:Y:S02]  /*14b40*/  ISETP.GT.U32.AND P2, PT, R2.reuse, R24, PT ;  /* 0x000000180200720c */ /* 0x040fe40003f44070 */
[----:B------:R-:W-:Y:S01]  /*14b50*/  ISETP.GT.U32.AND P1, PT, R2, R20, PT ;  /* 0x000000140200720c */ /* 0x000fe20003f24070 */
[----:B------:R-:W-:Y:S01]  /*14b60*/  @!P5 IMAD.IADD R22, R22, 0x1, -R2 ;  /* 0x000000011616d824 */ /* 0x000fe200078e0a02 */
[C---:B------:R-:W-:Y:S02]  /*14b70*/  ISETP.GT.U32.AND P4, PT, R2.reuse, R23, PT ;  /* 0x000000170200720c */ /* 0x040fe40003f84070 */
[----:B------:R-:W-:Y:S02]  /*14b80*/  ISETP.GE.AND P0, PT, R77, RZ, PT ;  /* 0x000000ff4d00720c */ /* 0x000fe40003f06270 */
[----:B------:R-:W-:-:S05]  /*14b90*/  ISETP.GT.U32.AND P5, PT, R2, R22, PT ;  /* 0x000000160200720c */ /* 0x000fca0003fa4070 */
[----:B------:R-:W-:-:S05]  /*14ba0*/  @!P2 IMAD.IADD R24, R24, 0x1, -R2 ;  /* 0x000000011818a824 */ /* 0x000fca00078e0a02 */
[----:B------:R-:W-:Y:S01]  /*14bb0*/  ISETP.GT.U32.AND P2, PT, R2, R24, PT ;  /* 0x000000180200720c */ /* 0x000fe20003f44070 */
[----:B------:R-:W-:Y:S01]  /*14bc0*/  @!P1 IMAD.IADD R20, R20, 0x1, -R2 ;  /* 0x0000000114149824 */ /* 0x000fe200078e0a02 */
[----:B------:R-:W-:Y:S01]  /*14bd0*/  ISETP.GE.AND P1, PT, R70, RZ, PT ;  /* 0x000000ff4600720c */ /* 0x000fe20003f26270 */
[----:B------:R-:W-:Y:S02]  /*14be0*/  IMAD.MOV.U32 R70, RZ, RZ, R68 ;  /* 0x000000ffff467224 */ /* 0x000fe400078e0044 */
[----:B------:R-:W-:Y:S01]  /*14bf0*/  IMAD.MOV.U32 R68, RZ, RZ, R65 ;  /* 0x000000ffff447224 */ /* 0x000fe200078e0041 */
[----:B------:R-:W-:Y:S01]  /*14c00*/  IABS R25, R74 ;  /* 0x0000004a00197213 */ /* 0x000fe20000000000 */
[--C-:B------:R-:W-:Y:S01]  /*14c10*/  @!P4 IMAD.IADD R23, R23, 0x1, -R2.reuse ;  /* 0x000000011717c824 */ /* 0x100fe200078e0a02 */
[----:B------:R-:W-:Y:S01]  /*14c20*/  ISETP.GE.AND P4, PT, R74, RZ, PT ;  /* 0x000000ff4a00720c */ /* 0x000fe20003f86270 */
[----:B------:R-:W-:Y:S01]  /*14c30*/  @!P5 IMAD.IADD R22, R22, 0x1, -R2 ;  /* 0x000000011616d824 */ /* 0x000fe200078e0a02 */
[----:B------:R-:W-:Y:S01]  /*14c40*/  ISETP.GE.AND P5, PT, R75, RZ, PT ;  /* 0x000000ff4b00720c */ /* 0x000fe20003fa6270 */
[----:B------:R-:W-:-:S02]  /*14c50*/  IMAD.MOV.U32 R74, RZ, RZ, R69 ;  /* 0x000000ffff4a7224 */ /* 0x000fc400078e0045 */
[----:B------:R-:W-:Y:S02]  /*14c60*/  IMAD.MOV.U32 R75, RZ, RZ, R68 ;  /* 0x000000ffff4b7224 */ /* 0x000fe400078e0044 */
[----:B------:R-:W-:Y:S02]  /*14c70*/  IMAD.MOV.U32 R69, RZ, RZ, R59 ;  /* 0x000000ffff457224 */ /* 0x000fe400078e003b */
[----:B------:R-:W-:Y:S02]  /*14c80*/  @!P0 IMAD.MOV R20, RZ, RZ, -R20 ;  /* 0x000000ffff148224 */ /* 0x000fe400078e0a14 */
[----:B------:R-:W-:Y:S01]  /*14c90*/  @!P6 IMAD.MOV R21, RZ, RZ, -R21 ;  /* 0x000000ffff15e224 */ /* 0x000fe200078e0a15 */
[----:B------:R-:W-:Y:S01]  /*14ca0*/  IABS R26, R73 ;  /* 0x00000049001a7213 */ /* 0x000fe20000000000 */
[----:B------:R-:W-:Y:S02]  /*14cb0*/  @!P3 IMAD.MOV R22, RZ, RZ, -R22 ;  /* 0x000000ffff16b224 */ /* 0x000fe400078e0a16 */
[----:B------:R-:W-:Y:S01]  /*14cc0*/  @!P2 IMAD.IADD R24, R24, 0x1, -R2 ;  /* 0x000000011818a824 */ /* 0x000fe200078e0a02 */
[----:B------:R-:W-:Y:S01]  /*14cd0*/  ISETP.GE.AND P2, PT, R73, RZ, PT ;  /* 0x000000ff4900720c */ /* 0x000fe20003f46270 */
[----:B------:R-:W-:-:S02]  /*14ce0*/  IMAD.MOV.U32 R73, RZ, RZ, R69 ;  /* 0x000000ffff497224 */ /* 0x000fc400078e0045 */
[----:B----4-:R-:W-:Y:S02]  /*14cf0*/  IMAD.MOV.U32 R68, RZ, RZ, R63 ;  /* 0x000000ffff447224 */ /* 0x010fe400078e003f */
[----:B------:R-:W-:Y:S02]  /*14d00*/  IMAD.MOV.U32 R63, RZ, RZ, R61 ;  /* 0x000000ffff3f7224 */ /* 0x000fe400078e003d */
[----:B--2---:R-:W-:Y:S02]  /*14d10*/  IMAD.MOV.U32 R65, RZ, RZ, R49 ;  /* 0x000000ffff417224 */ /* 0x004fe400078e0031 */
[----:B------:R-:W2:Y:S01]  /*14d20*/  LDL.LU R49, [R1+0x1e4] ;  /* 0x0001e40001317983 */ /* 0x000ea20000300800 */
[----:B------:R-:W-:-:S03]  /*14d30*/  IMAD.MOV.U32 R61, RZ, RZ, R60 ;  /* 0x000000ffff3d7224 */ /* 0x000fc600078e003c */
[----:B------:R-:W4:Y:S04]  /*14d40*/  LDL.LU R59, [R1+0x214] ;  /* 0x00021400013b7983 */ /* 0x000f280000300800 */
[----:B------:R-:W4:Y:S04]  /*14d50*/  LDL.LU R60, [R1+0x3c4] ;  /* 0x0003c400013c7983 */ /* 0x000f280000300800 */
[----:B------:R-:W-:Y:S04]  /*14d60*/  STL [R1+0x2c30], R20 ;  /* 0x002c301401007387 */ /* 0x000fe80000100800 */
[----:B------:R-:W-:Y:S04]  /*14d70*/  STL [R1+0x2c34], R21 ;  /* 0x002c341501007387 */ /* 0x000fe80000100800 */
[----:B------:R-:W-:Y:S01]  /*14d80*/  STL [R1+0x2c38], R22 ;  /* 0x002c381601007387 */ /* 0x000fe20000100800 */
[----:B---3--:R-:W-:-:S02]  /*14d90*/  IMAD.MOV.U32 R69, RZ, RZ, R67 ;  /* 0x000000ffff457224 */ /* 0x008fc400078e0043 */
[----:B------:R-:W-:Y:S02]  /*14da0*/  IMAD.MOV.U32 R67, RZ, RZ, R57 ;  /* 0x000000ffff437224 */ /* 0x000fe400078e0039 */
[----:B------:R-:W-:Y:S02]  /*14db0*/  IMAD.MOV.U32 R57, RZ, RZ, R48 ;  /* 0x000000ffff397224 */ /* 0x000fe400078e0030 */
[----:B------:R-:W3:Y:S01]  /*14dc0*/  LDL.LU R48, [R1+0x224] ;  /* 0x0002240001307983 */ /* 0x000ee20000300800 */
[----:B------:R-:W-:-:S04]  /*14dd0*/  IMAD.HI.U32 R9, R3, R25, RZ ;  /* 0x0000001903097227 */ /* 0x000fc800078e00ff */
[----:B------:R-:W-:-:S04]  /*14de0*/  IMAD.MOV R9, RZ, RZ, -R9 ;  /* 0x000000ffff097224 */ /* 0x000fc800078e0a09 */
[----:B------:R-:W-:-:S05]  /*14df0*/  IMAD R25, R2, R9, R25 ;  /* 0x0000000902197224 */ /* 0x000fca00078e0219 */
[----:B------:R-:W-:Y:S02]  /*14e00*/  ISETP.GT.U32.AND P6, PT, R2, R25, PT ;  /* 0x000000190200720c */ /* 0x000fe40003fc4070 */
[----:B------:R-:W-:Y:S01]  /*14e10*/  IABS R27, R72 ;  /* 0x00000048001b7213 */ /* 0x000fe20000000000 */
[----:B------:R-:W-:-:S04]  /*14e20*/  IMAD.HI.U32 R8, R3, R26, RZ ;  /* 0x0000001a03087227 */ /* 0x000fc800078e00ff */
[----:B------:R-:W-:Y:S01]  /*14e30*/  IMAD.HI.U32 R4, R3, R27, RZ ;  /* 0x0000001b03047227 */ /* 0x000fe200078e00ff */
[----:B------:R-:W-:Y:S02]  /*14e40*/  IABS R28, R71 ;  /* 0x00000047001c7213 */ /* 0x000fe40000000000 */
[C---:B------:R-:W-:Y:S01]  /*14e50*/  ISETP.GT.U32.AND P0, PT, R2.reuse, R23, PT ;  /* 0x000000170200720c */ /* 0x040fe20003f04070 */
[----:B------:R-:W-:Y:S02]  /*14e60*/  IMAD.MOV R8, RZ, RZ, -R8 ;  /* 0x000000ffff087224 */ /* 0x000fe400078e0a08 */
[----:B------:R-:W-:Y:S02]  /*14e70*/  @!P6 IMAD.IADD R25, R25, 0x1, -R2 ;  /* 0x000000011919e824 */ /* 0x000fe400078e0a02 */
[----:B------:R-:W-:Y:S02]  /*14e80*/  IMAD.MOV R4, RZ, RZ, -R4 ;  /* 0x000000ffff047224 */ /* 0x000fe400078e0a04 */
[C---:B------:R-:W-:Y:S01]  /*14e90*/  IMAD R26, R2.reuse, R8, R26 ;  /* 0x00000008021a7224 */ /* 0x040fe200078e021a */
[C---:B------:R-:W-:Y:S01]  /*14ea0*/  ISETP.GT.U32.AND P6, PT, R2.reuse, R25, PT ;  /* 0x000000190200720c */ /* 0x040fe20003fc4070 */
[----:B------:R-:W-:-:S02]  /*14eb0*/  IMAD R27, R2, R4, R27 ;  /* 0x00000004021b7224 */ /* 0x000fc400078e021b */
[----:B------:R-:W-:Y:S01]  /*14ec0*/  IMAD.HI.U32 R4, R3, R28, RZ ;  /* 0x0000001c03047227 */ /* 0x000fe200078e00ff */
[----:B------:R-:W-:-:S03]  /*14ed0*/  ISETP.GT.U32.AND P3, PT, R2, R26, PT ;  /* 0x0000001a0200720c */ /* 0x000fc60003f64070 */
[----:B------:R-:W-:Y:S02]  /*14ee0*/  IMAD.MOV R4, RZ, RZ, -R4 ;  /* 0x000000ffff047224 */ /* 0x000fe400078e0a04 */
[----:B------:R-:W-:Y:S02]  /*14ef0*/  @!P0 IMAD.IADD R23, R23, 0x1, -R2 ;  /* 0x0000000117178824 */ /* 0x000fe400078e0a02 */
[C---:B------:R-:W-:Y:S01]  /*14f00*/  IMAD R28, R2.reuse, R4, R28 ;  /* 0x00000004021c7224 */ /* 0x040fe200078e021c */
[----:B------:R-:W-:Y:S01]  /*14f10*/  ISETP.GT.U32.AND P0, PT, R2, R27, PT ;  /* 0x0000001b0200720c */ /* 0x000fe20003f04070 */
[----:B------:R-:W-:-:S03]  /*14f20*/  @!P6 IMAD.IADD R25, R25, 0x1, -R2 ;  /* 0x000000011919e824 */ /* 0x000fc600078e0a02 */
[----:B------:R-:W-:Y:S01]  /*14f30*/  ISETP.GT.U32.AND P6, PT, R2, R28, PT ;  /* 0x0000001c0200720c */ /* 0x000fe20003fc4070 */
[----:B------:R-:W-:Y:S01]  /*14f40*/  @!P3 IMAD.IADD R26, R26, 0x1, -R2 ;  /* 0x000000011a1ab824 */ /* 0x000fe200078e0a02 */
[----:B------:R-:W-:Y:S02]  /*14f50*/  IABS R29, R70 ;  /* 0x00000046001d7213 */ /* 0x000fe40000000000 */
[----:B------:R-:W-:Y:S02]  /*14f60*/  IABS R30, R76 ;  /* 0x0000004c001e7213 */ /* 0x000fe40000000000 */
[----:B------:R-:W-:Y:S01]  /*14f70*/  ISETP.GT.U32.AND P3, PT, R2, R26, PT ;  /* 0x0000001a0200720c */ /* 0x000fe20003f64070 */
[----:B------:R-:W-:-:S04]  /*14f80*/  IMAD.HI.U32 R8, R3, R29, RZ ;  /* 0x0000001d03087227 */ /* 0x000fc800078e00ff */
[----:B------:R-:W-:Y:S02]  /*14f90*/  @!P0 IMAD.IADD R27, R27, 0x1, -R2 ;  /* 0x000000011b1b8824 */ /* 0x000fe400078e0a02 */
[----:B------:R-:W-:Y:S01]  /*14fa0*/  IMAD.HI.U32 R4, R3, R30, RZ ;  /* 0x0000001e03047227 */ /* 0x000fe200078e00ff */
[----:B------:R-:W-:-:S03]  /*14fb0*/  IABS R32, R74 ;  /* 0x0000004a00207213 */ /* 0x000fc60000000000 */
[----:B------:R-:W-:Y:S01]  /*14fc0*/  @!P6 IMAD.IADD R28, R28, 0x1, -R2 ;  /* 0x000000011c1ce824 */ /* 0x000fe200078e0a02 */
[C---:B------:R-:W-:Y:S01]  /*14fd0*/  ISETP.GT.U32.AND P0, PT, R2.reuse, R27, PT ;  /* 0x0000001b0200720c */ /* 0x040fe20003f04070 */
[----:B------:R-:W-:Y:S02]  /*14fe0*/  IMAD.MOV R8, RZ, RZ, -R8 ;  /* 0x000000ffff087224 */ /* 0x000fe400078e0a08 */
[----:B------:R-:W-:Y:S02]  /*14ff0*/  IMAD.MOV R4, RZ, RZ, -R4 ;  /* 0x000000ffff047224 */ /* 0x000fe400078e0a04 */
[----:B------:R-:W-:Y:S01]  /*15000*/  @!P5 IMAD.MOV R24, RZ, RZ, -R24 ;  /* 0x000000ffff18d224 */ /* 0x000fe200078e0a18 */
[C---:B------:R-:W-:Y:S01]  /*15010*/  ISETP.GT.U32.AND P5, PT, R2.reuse, R28, PT ;  /* 0x0000001c0200720c */ /* 0x040fe20003fa4070 */
[C---:B------:R-:W-:Y:S02]  /*15020*/  IMAD R29, R2.reuse, R8, R29 ;  /* 0x00000008021d7224 */ /* 0x040fe400078e021d */
[----:B------:R-:W-:-:S02]  /*15030*/  IMAD R30, R2, R4, R30 ;  /* 0x00000004021e7224 */ /* 0x000fc400078e021e */
[----:B------:R-:W-:-:S04]  /*15040*/  IMAD.HI.U32 R4, R3, R32, RZ ;  /* 0x0000002003047227 */ /* 0x000fc800078e00ff */
[----:B------:R-:W-:Y:S01]  /*15050*/  @!P3 IMAD.IADD R26, R26, 0x1, -R2 ;  /* 0x000000011a1ab824 */ /* 0x000fe200078e0a02 */
[----:B------:R-:W-:Y:S01]  /*15060*/  ISETP.GT.U32.AND P3, PT, R2, R29, PT ;  /* 0x0000001d0200720c */ /* 0x000fe20003f64070 */
[----:B------:R-:W-:Y:S02]  /*15070*/  IMAD.MOV R4, RZ, RZ, -R4 ;  /* 0x000000ffff047224 */ /* 0x000fe400078e0a04 */
[----:B------:R-:W-:Y:S01]  /*15080*/  @!P1 IMAD.MOV R23, RZ, RZ, -R23 ;  /* 0x000000ffff179224 */ /* 0x000fe200078e0a17 */
[----:B------:R-:W-:Y:S01]  /*15090*/  ISETP.GE.AND P1, PT, R72, RZ, PT ;  /* 0x000000ff4800720c */ /* 0x000fe20003f26270 */
[----:B------:R-:W-:Y:S02]  /*150a0*/  IMAD R32, R2, R4, R32 ;  /* 0x0000000402207224 */ /* 0x000fe400078e0220 */
[----:B------:R-:W-:Y:S01]  /*150b0*/  @!P0 IMAD.IADD R27, R27, 0x1, -R2 ;  /* 0x000000011b1b8824 */ /* 0x000fe200078e0a02 */
[----:B------:R-:W-:Y:S01]  /*150c0*/  ISETP.GE.AND P0, PT, R71, RZ, PT ;  /* 0x000000ff4700720c */ /* 0x000fe20003f06270 */
[----:B------:R-:W-:-:S02]  /*150d0*/  IMAD.MOV.U32 R72, RZ, RZ, R69 ;  /* 0x000000ffff487224 */ /* 0x000fc400078e0045 */
[----:B------:R-:W-:Y:S02]  /*150e0*/  IMAD.MOV.U32 R69, RZ, RZ, R68 ;  /* 0x000000ffff457224 */ /* 0x000fe400078e0044 */
[--C-:B------:R-:W-:Y:S01]  /*150f0*/  @!P5 IMAD.IADD R28, R28, 0x1, -R2.reuse ;  /* 0x000000011c1cd824 */ /* 0x100fe200078e0a02 */
[----:B------:R-:W-:Y:S01]  /*15100*/  ISETP.GT.U32.AND P5, PT, R2, R32, PT ;  /* 0x000000200200720c */ /* 0x000fe20003fa4070 */
[----:B------:R-:W-:Y:S02]  /*15110*/  IMAD.MOV.U32 R68, RZ, RZ, R63 ;  /* 0x000000ffff447224 */ /* 0x000fe400078e003f */
[----:B------:R-:W-:Y:S02]  /*15120*/  IMAD.MOV.U32 R63, RZ, RZ, R61 ;  /* 0x000000ffff3f7224 */ /* 0x000fe400078e003d */
[----:B------:R-:W-:Y:S01]  /*15130*/  @!P3 IMAD.IADD R29, R29, 0x1, -R2 ;  /* 0x000000011d1db824 */ /* 0x000fe200078e0a02 */
[----:B------:R-:W-:Y:S01]  /*15140*/  ISETP.GE.AND P3, PT, R70, RZ, PT ;  /* 0x000000ff4600720c */ /* 0x000fe20003f66270 */
[----:B------:R-:W-:-:S02]  /*15150*/  IMAD.MOV.U32 R71, RZ, RZ, R68 ;  /* 0x000000ffff477224 */ /* 0x000fc400078e0044 */
[----:B------:R-:W-:Y:S01]  /*15160*/  IMAD.MOV.U32 R68, RZ, RZ, R67 ;  /* 0x000000ffff447224 */ /* 0x000fe200078e0043 */
[----:B------:R-:W-:Y:S01]  /*15170*/  STL [R1+0x2c3c], R23 ;  /* 0x002c3c1701007387 */ /* 0x000fe20000100800 */
[----:B------:R-:W-:Y:S02]  /*15180*/  IMAD.MOV.U32 R70, RZ, RZ, R69 ;  /* 0x000000ffff467224 */ /* 0x000fe400078e0045 */
[----:B------:R-:W-:Y:S02]  /*15190*/  IMAD.MOV.U32 R67, RZ, RZ, R65 ;  /* 0x000000ffff437224 */ /* 0x000fe400078e0041 */
[----:B------:R-:W-:Y:S02]  /*151a0*/  IMAD.MOV.U32 R69, RZ, RZ, R66 ;  /* 0x000000ffff457224 */ /* 0x000fe400078e0042 */
[----:B------:R-:W-:Y:S02]  /*151b0*/  IMAD.MOV.U32 R65, RZ, RZ, R62 ;  /* 0x000000ffff417224 */ /* 0x000fe400078e003e */
[----:B------:R-:W-:-:S02]  /*151c0*/  @!P4 IMAD.MOV R25, RZ, RZ, -R25 ;  /* 0x000000ffff19c224 */ /* 0x000fc400078e0a19 */
[----:B------:R-:W-:Y:S02]  /*151d0*/  IMAD.MOV.U32 R66, RZ, RZ, R64 ;  /* 0x000000ffff427224 */ /* 0x000fe400078e0040 */
[----:B------:R-:W-:Y:S02]  /*151e0*/  @!P2 IMAD.MOV R26, RZ, RZ, -R26 ;  /* 0x000000ffff1aa224 */ /* 0x000fe400078e0a1a */
[----:B------:R-:W-:Y:S02]  /*151f0*/  @!P1 IMAD.MOV R27, RZ, RZ, -R27 ;  /* 0x000000ffff1b9224 */ /* 0x000fe400078e0a1b */
[----:B------:R-:W-:Y:S01]  /*15200*/  @!P0 IMAD.MOV R28, RZ, RZ, -R28 ;  /* 0x000000ffff1c8224 */ /* 0x000fe200078e0a1c */
[----:B------:R-:W-:Y:S01]  /*15210*/  IABS R33, R73 ;  /* 0x0000004900217213 */ /* 0x000fe20000000000 */
[----:B------:R-:W-:Y:S01]  /*15220*/  @!P5 IMAD.IADD R32, R32, 0x1, -R2 ;  /* 0x000000012020d824 */ /* 0x000fe200078e0a02 */
[----:B------:R-:W-:Y:S01]  /*15230*/  ISETP.GE.AND P5, PT, R73, RZ, PT ;  /* 0x000000ff4900720c */ /* 0x000fe20003fa6270 */
[----:B------:R-:W-:-:S02]  /*15240*/  IMAD.MOV.U32 R73, RZ, RZ, R68 ;  /* 0x000000ffff497224 */ /* 0x000fc400078e0044 */
[----:B--2---:R-:W-:Y:S02]  /*15250*/  IMAD.MOV.U32 R64, RZ, RZ, R49 ;  /* 0x000000ffff407224 */ /* 0x004fe400078e0031 */
[----:B----4-:R-:W-:Y:S02]  /*15260*/  IMAD.MOV.U32 R61, RZ, RZ, R60 ;  /* 0x000000ffff3d7224 */ /* 0x010fe400078e003c */
[----:B------:R-:W-:Y:S02]  /*15270*/  IMAD.MOV.U32 R60, RZ, RZ, R59 ;  /* 0x000000ffff3c7224 */ /* 0x000fe400078e003b */
[----:B------:R-:W-:Y:S02]  /*15280*/  IMAD.MOV.U32 R59, RZ, RZ, R58 ;  /* 0x000000ffff3b7224 */ /* 0x000fe400078e003a */
[----:B------:R-:W2:Y:S01]  /*15290*/  LDL.LU R58, [R1+0x314] ;  /* 0x00031400013a7983 */ /* 0x000ea20000300800 */
[----:B---3--:R-:W-:-:S03]  /*152a0*/  IMAD.MOV.U32 R62, RZ, RZ, R48 ;  /* 0x000000ffff3e7224 */ /* 0x008fc600078e0030 */
[----:B------:R-:W3:Y:S04]  /*152b0*/  LDL.LU R48, [R1+0x1a0] ;  /* 0x0001a00001307983 */ /* 0x000ee80000300800 */
[----:B------:R-:W4:Y:S04]  /*152c0*/  LDL.LU R49, [R1+0x218] ;  /* 0x0002180001317983 */ /* 0x000f280000300800 */
[----:B------:R-:W-:Y:S04]  /*152d0*/  STL [R1+0x2c40], R24 ;  /* 0x002c401801007387 */ /* 0x000fe80000100800 */
[----:B------:R-:W-:Y:S04]  /*152e0*/  STL [R1+0x2c44], R25 ;  /* 0x002c441901007387 */ /* 0x000fe80000100800 */
[----:B------:R-:W-:Y:S04]  /*152f0*/  STL [R1+0x2c48], R26 ;  /* 0x002c481a01007387 */ /* 0x000fe80000100800 */
[----:B------:R-:W-:Y:S04]  /*15300*/  STL [R1+0x2c4c], R27 ;  /* 0x002c4c1b01007387 */ /* 0x000fe80000100800 */
[----:B------:R-:W-:Y:S04]  /*15310*/  STL [R1+0x2c50], R28 ;  /* 0x002c501c01007387 */ /* 0x000fe80000100800 */
[----:B------:R-:W2:Y:S01]  /*15320*/  LDL.LU R68, [R1+0x208] ;  /* 0x0002080001447983 */ /* 0x000ea20000300800 */
[----:B------:R-:W-:-:S02]  /*15330*/  ISETP.GT.U32.AND P6, PT, R2, R30, PT ;  /* 0x0000001e0200720c */ /* 0x000fc40003fc4070 */
[----:B------:R-:W-:-:S05]  /*15340*/  IABS R31, R75 ;  /* 0x0000004b001f7213 */ /* 0x000fca0000000000 */
[----:B------:R-:W-:-:S04]  /*15350*/  IMAD.HI.U32 R8, R3, R31, RZ ;  /* 0x0000001f03087227 */ /* 0x000fc800078e00ff */
[----:B------:R-:W-:Y:S02]  /*15360*/  IMAD.MOV R8, RZ, RZ, -R8 ;  /* 0x000000ffff087224 */ /* 0x000fe400078e0a08 */
[----:B------:R-:W-:Y:S02]  /*15370*/  @!P6 IMAD.IADD R30, R30, 0x1, -R2 ;  /* 0x000000011e1ee824 */ /* 0x000fe400078e0a02 */
[C---:B------:R-:W-:Y:S02]  /*15380*/  IMAD R31, R2.reuse, R8, R31 ;  /* 0x00000008021f7224 */ /* 0x040fe400078e021f */
[----:B------:R-:W-:Y:S01]  /*15390*/  IMAD.HI.U32 R8, R3, R33, RZ ;  /* 0x0000002103087227 */ /* 0x000fe200078e00ff */
[----:B------:R-:W-:-:S03]  /*153a0*/  ISETP.GT.U32.AND P6, PT, R2, R30, PT ;  /* 0x0000001e0200720c */ /* 0x000fc60003fc4070 */
[----:B------:R-:W-:Y:S01]  /*153b0*/  IMAD.MOV R8, RZ, RZ, -R8 ;  /* 0x000000ffff087224 */ /* 0x000fe200078e0a08 */
[----:B------:R-:W-:-:S03]  /*153c0*/  ISETP.GT.U32.AND P2, PT, R2, R31, PT ;  /* 0x0000001f0200720c */ /* 0x000fc60003f44070 */
[C---:B------:R-:W-:Y:S01]  /*153d0*/  IMAD R33, R2.reuse, R8, R33 ;  /* 0x0000000802217224 */ /* 0x040fe200078e0221 */
[----:B------:R-:W-:-:S05]  /*153e0*/  ISETP.GT.U32.AND P4, PT, R2, R29, PT ;  /* 0x0000001d0200720c */ /* 0x000fca0003f84070 */
[----:B------:R-:W-:Y:S01]  /*153f0*/  @!P6 IMAD.IADD R30, R30, 0x1, -R2 ;  /* 0x000000011e1ee824 */ /* 0x000fe200078e0a02 */
[----:B------:R-:W-:-:S03]  /*15400*/  ISETP.GT.U32.AND P6, PT, R2, R33, PT ;  /* 0x000000210200720c */ /* 0x000fc60003fc4070 */
[----:B------:R-:W-:Y:S01]  /*15410*/  @!P2 IMAD.IADD R31, R31, 0x1, -R2 ;  /* 0x000000011f1fa824 */ /* 0x000fe200078e0a02 */
[----:B------:R-:W-:-:S04]  /*15420*/  ISETP.GE.AND P1, PT, R76, RZ, PT ;  /* 0x000000ff4c00720c */ /* 0x000fc80003f26270 */
[----:B------:R-:W-:Y:S01]  /*15430*/  ISETP.GT.U32.AND P0, PT, R2, R31, PT ;  /* 0x0000001f0200720c */ /* 0x000fe20003f04070 */
[----:B------:R-:W-:Y:S01]  /*15440*/  @!P4 IMAD.IADD R29, R29, 0x1, -R2 ;  /* 0x000000011d1dc824 */ /* 0x000fe200078e0a02 */
[----:B------:R-:W-:-:S03]  /*15450*/  ISETP.GE.AND P4, PT, R75, RZ, PT ;  /* 0x000000ff4b00720c */ /* 0x000fc60003f86270 */
[----:B------:R-:W-:Y:S01]  /*15460*/  @!P6 IMAD.IADD R33, R33, 0x1, -R2 ;  /* 0x000000012121e824 */ /* 0x000fe200078e0a02 */
[----:B------:R-:W-:Y:S02]  /*15470*/  ISETP.GT.U32.AND P6, PT, R2, R32, PT ;  /* 0x000000200200720c */ /* 0x000fe40003fc4070 */
[----:B------:R-:W-:Y:S01]  /*15480*/  IABS R4, R72 ;  /* 0x0000004800047213 */ /* 0x000fe20000000000 */
[----:B------:R-:W-:-:S04]  /*15490*/  @!P3 IMAD.MOV R29, RZ, RZ, -R29 ;  /* 0x000000ffff1db224 */ /* 0x000fc800078e0a1d */
[----:B------:R-:W-:-:S04]  /*154a0*/  IMAD.HI.U32 R8, R3, R4, RZ ;  /* 0x0000000403087227 */ /* 0x000fc800078e00ff */
[----:B------:R-:W-:Y:S02]  /*154b0*/  @!P0 IMAD.IADD R31, R31, 0x1, -R2 ;  /* 0x000000011f1f8824 */ /* 0x000fe400078e0a02 */
[----:B------:R-:W-:Y:S01]  /*154c0*/  IMAD.MOV R34, RZ, RZ, -R8 ;  /* 0x000000ffff227224 */ /* 0x000fe200078e0a08 */
[----:B------:R-:W-:Y:S01]  /*154d0*/  IABS R8, R70 ;  /* 0x0000004600087213 */ /* 0x000fe20000000000 */
[----:B------:R-:W-:Y:S01]  /*154e0*/  @!P6 IMAD.IADD R32, R32, 0x1, -R2 ;  /* 0x000000012020e824 */ /* 0x000fe200078e0a02 */
[----:B------:R-:W-:Y:S01]  /*154f0*/  ISETP.GE.AND P6, PT, R70, RZ, PT ;  /* 0x000000ff4600720c */ /* 0x000fe20003fc6270 */
[----:B------:R-:W-:Y:S02]  /*15500*/  @!P1 IMAD.MOV R30, RZ, RZ, -R30 ;  /* 0x000000ffff1e9224 */ /* 0x000fe400078e0a1e */
[----:B------:R-:W-:Y:S02]  /*15510*/  IMAD.MOV.U32 R76, RZ, RZ, R69 ;  /* 0x000000ffff4c7224 */ /* 0x000fe400078e0045 */
[----:B------:R-:W-:-:S02]  /*15520*/  @!P4 IMAD.MOV R31, RZ, RZ, -R31 ;  /* 0x000000ffff1fc224 */ /* 0x000fc400078e0a1f */
[----:B---3--:R-:W-:Y:S02]  /*15530*/  IMAD.MOV.U32 R69, RZ, RZ, R48 ;  /* 0x000000ffff457224 */ /* 0x008fe400078e0030 */
[----:B------:R-:W3:Y:S04]  /*15540*/  LDL.LU R48, [R1+0x608] ;  /* 0x0006080001307983 */ /* 0x000ee80000300800 */
[----:B------:R-:W-:Y:S04]  /*15550*/  STL [R1+0x2c54], R29 ;  /* 0x002c541d01007387 */ /* 0x000fe80000100800 */
[----:B------:R-:W-:Y:S04]  /*15560*/  STL [R1+0x2c58], R30 ;  /* 0x002c581e01007387 */ /* 0x000fe80000100800 */
[----:B------:R-:W-:Y:S01]  /*15570*/  STL [R1+0x2c5c], R31 ;  /* 0x002c5c1f01007387 */ /* 0x000fe20000100800 */
[----:B--2---:R-:W-:-:S02]  /*15580*/  IMAD.MOV.U32 R70, RZ, RZ, R68 ;  /* 0x000000ffff467224 */ /* 0x004fc400078e0044 */
[----:B------:R-:W-:Y:S02]  /*15590*/  IMAD.MOV.U32 R68, RZ, RZ, R66 ;  /* 0x000000ffff447224 */ /* 0x000fe400078e0042 */
[----:B------:R-:W-:Y:S02]  /*155a0*/  IMAD.MOV.U32 R66, RZ, RZ, R64 ;  /* 0x000000ffff427224 */ /* 0x000fe400078e0040 */
[----:B------:R-:W-:Y:S02]  /*155b0*/  IMAD.MOV.U32 R64, RZ, RZ, R61 ;  /* 0x000000ffff407224 */ /* 0x000fe400078e003d */
[----:B------:R-:W-:Y:S02]  /*155c0*/  IMAD.MOV.U32 R61, RZ, RZ, R53 ;  /* 0x000000ffff3d7224 */ /* 0x000fe400078e0035 */
[----:B----4-:R-:W-:Y:S02]  /*155d0*/  IMAD.MOV.U32 R53, RZ, RZ, R49 ;  /* 0x000000ffff357224 */ /* 0x010fe400078e0031 */
[----:B------:R-:W2:Y:S01]  /*155e0*/  LDL.LU R49, [R1+0x228] ;  /* 0x0002280001317983 */ /* 0x000ea20000300800 */
[----:B------:R-:W-:-:S02]  /*155f0*/  IMAD R34, R2, R34, R4 ;  /* 0x0000002202227224 */ /* 0x000fc400078e0204 */
[----:B------:R-:W-:Y:S02]  /*15600*/  IMAD.MOV.U32 R75, RZ, RZ, R69 ;  /* 0x000000ffff4b7224 */ /* 0x000fe400078e0045 */
[----:B------:R-:W-:Y:S01]  /*15610*/  IMAD.MOV.U32 R69, RZ, RZ, R67 ;  /* 0x000000ffff457224 */ /* 0x000fe200078e0043 */
[----:B------:R-:W-:Y:S01]  /*15620*/  ISETP.GT.U32.AND P0, PT, R2, R34, PT ;  /* 0x000000220200720c */ /* 0x000fe20003f04070 */
[----:B------:R-:W-:Y:S02]  /*15630*/  IMAD.MOV.U32 R67, RZ, RZ, R65 ;  /* 0x000000ffff437224 */ /* 0x000fe400078e0041 */
[----:B------:R-:W-:Y:S02]  /*15640*/  IMAD.MOV.U32 R65, RZ, RZ, R60 ;  /* 0x000000ffff417224 */ /* 0x000fe400078e003c */
[----:B------:R-:W-:Y:S01]  /*15650*/  IMAD.MOV.U32 R60, RZ, RZ, R59 ;  /* 0x000000ffff3c7224 */ /* 0x000fe200078e003b */
[----:B------:R-:W-:Y:S01]  /*15660*/  ISETP.GE.AND P1, PT, R72, RZ, PT ;  /* 0x000000ff4800720c */ /* 0x000fe20003f26270 */
[----:B------:R-:W-:-:S02]  /*15670*/  IMAD.MOV.U32 R59, RZ, RZ, R51 ;  /* 0x000000ffff3b7224 */ /* 0x000fc400078e0033 */
[----:B------:R-:W-:Y:S02]  /*15680*/  IMAD.MOV.U32 R51, RZ, RZ, R50 ;  /* 0x000000ffff337224 */ /* 0x000fe400078e0032 */
[----:B------:R-:W-:Y:S02]  /*15690*/  IMAD.MOV.U32 R50, RZ, RZ, R46 ;  /* 0x000000ffff327224 */ /* 0x000fe400078e002e */
[----:B------:R-:W-:Y:S01]  /*156a0*/  IMAD.MOV.U32 R72, RZ, RZ, R67 ;  /* 0x000000ffff487224 */ /* 0x000fe200078e0043 */
[----:B------:R-:W4:Y:S01]  /*156b0*/  LDL.LU R46, [R1+0x3d0] ;  /* 0x0003d000012e7983 */ /* 0x000f220000300800 */
[----:B------:R-:W-:Y:S02]  /*156c0*/  IMAD.MOV.U32 R67, RZ, RZ, R66 ;  /* 0x000000ffff437224 */ /* 0x000fe400078e0042 */
[----:B------:R-:W-:Y:S02]  /*156d0*/  IMAD.MOV.U32 R66, RZ, RZ, R61 ;  /* 0x000000ffff427224 */ /* 0x000fe400078e003d */
[----:B------:R-:W-:-:S02]  /*156e0*/  IMAD.MOV.U32 R61, RZ, RZ, R59 ;  /* 0x000000ffff3d7224 */ /* 0x000fc400078e003b */
[----:B------:R-:W-:Y:S01]  /*156f0*/  IMAD.MOV.U32 R59, RZ, RZ, R50 ;  /* 0x000000ffff3b7224 */ /* 0x000fe200078e0032 */
[----:B------:R-:W-:Y:S01]  /*15700*/  IABS R37, R70 ;  /* 0x0000004600257213 */ /* 0x000fe20000000000 */
[----:B------:R-:W-:Y:S01]  /*15710*/  @!P0 IMAD.IADD R34, R34, 0x1, -R2 ;  /* 0x0000000122228824 */ /* 0x000fe200078e0a02 */
[----:B------:R-:W-:Y:S01]  /*15720*/  ISETP.GE.AND P0, PT, R70, RZ, PT ;  /* 0x000000ff4600720c */ /* 0x000fe20003f06270 */
[----:B------:R-:W-:Y:S01]  /*15730*/  IMAD.MOV.U32 R70, RZ, RZ, R68 ;  /* 0x000000ffff467224 */ /* 0x000fe200078e0044 */
[----:B------:R-:W-:Y:S02]  /*15740*/  IABS R35, R71 ;  /* 0x0000004700237213 */ /* 0x000fe40000000000 */
[----:B------:R-:W-:Y:S01]  /*15750*/  ISETP.GE.AND P4, PT, R71, RZ, PT ;  /* 0x000000ff4700720c */ /* 0x000fe20003f86270 */
[----:B------:R-:W-:Y:S02]  /*15760*/  IMAD.MOV.U32 R71, RZ, RZ, R69 ;  /* 0x000000ffff477224 */ /* 0x000fe400078e0045 */
[----:B--2---:R-:W-:-:S02]  /*15770*/  IMAD.MOV.U32 R50, RZ, RZ, R49 ;  /* 0x000000ffff327224 */ /* 0x004fc400078e0031 */
[----:B------:R-:W-:Y:S02]  /*15780*/  IMAD.MOV.U32 R49, RZ, RZ, R127 ;  /* 0x000000ffff317224 */ /* 0x000fe400078e007f */
[----:B------:R-:W-:Y:S02]  /*15790*/  IMAD.MOV.U32 R127, RZ, RZ, R128 ;  /* 0x000000ffff7f7224 */ /* 0x000fe400078e0080 */
[----:B------:R-:W-:Y:S02]  /*157a0*/  IMAD.MOV.U32 R128, RZ, RZ, R129 ;  /* 0x000000ffff807224 */ /* 0x000fe400078e0081 */
[----:B------:R-:W2:Y:S04]  /*157b0*/  LDL.LU R129, [R1+0x210] ;  /* 0x0002100001817983 */ /* 0x000ea80000300800 */
[----:B------:R-:W3:Y:S04]  /*157c0*/  LDL.LU R68, [R1+0x1c4] ;  /* 0x0001c40001447983 */ /* 0x000ee80000300800 */
[----:B------:R-:W4:Y:S01]  /*157d0*/  LDL.LU R69, [R1+0x1c8] ;  /* 0x0001c80001457983 */ /* 0x000f220000300800 */
[----:B------:R-:W-:Y:S01]  /*157e0*/  ISETP.GT.U32.AND P3, PT, R2, R33, PT ;  /* 0x000000210200720c */ /* 0x000fe20003f64070 */
[----:B------:R-:W-:Y:S01]  /*157f0*/  IMAD.HI.U32 R9, R3, R8, RZ ;  /* 0x0000000803097227 */ /* 0x000fe200078e00ff */
[----:B------:R-:W-:-:S03]  /*15800*/  ISETP.GE.AND P2, PT, R74, RZ, PT ;  /* 0x000000ff4a00720c */ /* 0x000fc60003f46270 */
[----:B------:R-:W-:-:S04]  /*15810*/  IMAD.MOV R9, RZ, RZ, -R9 ;  /* 0x000000ffff097224 */ /* 0x000fc800078e0a09 */
[----:B------:R-:W-:-:S04]  /*15820*/  IMAD R36, R2, R9, R8 ;  /* 0x0000000902247224 */ /* 0x000fc800078e0208 */
[----:B------:R-:W-:-:S04]  /*15830*/  @!P3 IMAD.IADD R33, R33, 0x1, -R2 ;  /* 0x000000012121b824 */ /* 0x000fc800078e0a02 */
[----:B------:R-:W-:Y:S01]  /*15840*/  @!P5 IMAD.MOV R33, RZ, RZ, -R33 ;  /* 0x000000ffff21d224 */ /* 0x000fe200078e0a21 */
[----:B------:R-:W-:Y:S01]  /*15850*/  ISETP.GT.U32.AND P5, PT, R2, R36, PT ;  /* 0x000000240200720c */ /* 0x000fe20003fa4070 */
[----:B------:R-:W-:-:S05]  /*15860*/  @!P2 IMAD.MOV R32, RZ, RZ, -R32 ;  /* 0x000000ffff20a224 */ /* 0x000fca00078e0a20 */
[----:B------:R-:W-:Y:S04]  /*15870*/  STL [R1+0x2c60], R32 ;  /* 0x002c602001007387 */ /* 0x000fe80000100800 */
[----:B------:R-:W-:Y:S01]  /*15880*/  STL [R1+0x2c64], R33 ;  /* 0x002c642101007387 */ /* 0x000fe20000100800 */
[----:B------:R-:W-:Y:S02]  /*15890*/  IABS R38, R72 ;  /* 0x0000004800267213 */ /* 0x000fe40000000000 */
[----:B------:R-:W-:Y:S01]  /*158a0*/  @!P5 IMAD.IADD R36, R36, 0x1, -R2 ;  /* 0x000000012424d824 */ /* 0x000fe200078e0a02 */
[----:B------:R-:W-:Y:S01]  /*158b0*/  ISETP.GE.AND P5, PT, R72, RZ, PT ;  /* 0x000000ff4800720c */ /* 0x000fe20003fa6270 */
[----:B------:R-:W-:-:S04]  /*158c0*/  IMAD.HI.U32 R4, R3, R35, RZ ;  /* 0x0000002303047227 */ /* 0x000fc800078e00ff */
[----:B------:R-:W-:-:S04]  /*158d0*/  IMAD.MOV R4, RZ, RZ, -R4 ;  /* 0x000000ffff047224 */ /* 0x000fc800078e0a04 */
[----:B------:R-:W-:-:S05]  /*158e0*/  IMAD R35, R2, R4, R35 ;  /* 0x0000000402237224 */ /* 0x000fca00078e0223 */
[----:B------:R-:W-:Y:S01]  /*158f0*/  ISETP.GT.U32.AND P3, PT, R2, R35, PT ;  /* 0x000000230200720c */ /* 0x000fe20003f64070 */
[----:B----4-:R-:W-:Y:S02]  /*15900*/  IMAD.MOV.U32 R74, RZ, RZ, R69 ;  /* 0x000000ffff4a7224 */ /* 0x010fe400078e0045 */
[----:B------:R-:W4:Y:S01]  /*15910*/  LDL.LU R69, [R1+0x1d8] ;  /* 0x0001d80001457983 */ /* 0x000f220000300800 */
[----:B---3--:R-:W-:-:S03]  /*15920*/  IMAD.MOV.U32 R72, RZ, RZ, R68 ;  /* 0x000000ffff487224 */ /* 0x008fc600078e0044 */
[----:B------:R-:W3:Y:S06]  /*15930*/  LDL.LU R68, [R1+0x1f8] ;  /* 0x0001f80001447983 */ /* 0x000eec0000300800 */
[----:B------:R-:W-:Y:S02]  /*15940*/  @!P3 IMAD.IADD R35, R35, 0x1, -R2 ;  /* 0x000000012323b824 */ /* 0x000fe400078e0a02 */
[----:B------:R-:W-:-:S03]  /*15950*/  IMAD.HI.U32 R4, R3, R38, RZ ;  /* 0x0000002603047227 */ /* 0x000fc600078e00ff */
[----:B------:R-:W-:Y:S01]  /*15960*/  ISETP.GT.U32.AND P2, PT, R2, R35, PT ;  /* 0x000000230200720c */ /* 0x000fe20003f44070 */
[----:B------:R-:W-:-:S04]  /*15970*/  IMAD.MOV R4, RZ, RZ, -R4 ;  /* 0x000000ffff047224 */ /* 0x000fc800078e0a04 */
[----:B------:R-:W-:-:S08]  /*15980*/  IMAD R38, R2, R4, R38 ;  /* 0x0000000402267224 */ /* 0x000fd000078e0226 */
[----:B------:R-:W-:Y:S01]  /*15990*/  @!P2 IMAD.IADD R35, R35, 0x1, -R2 ;  /* 0x000000012323a824 */ /* 0x000fe200078e0a02 */
[C---:B------:R-:W-:Y:S02]  /*159a0*/  ISETP.GT.U32.AND P2, PT, R2.reuse, R38, PT ;  /* 0x000000260200720c */ /* 0x040fe40003f44070 */
[----:B------:R-:W-:-:S11]  /*159b0*/  ISETP.GT.U32.AND P3, PT, R2, R34, PT ;  /* 0x000000220200720c */ /* 0x000fd60003f64070 */
[----:B------:R-:W-:-:S05]  /*159c0*/  @!P2 IMAD.IADD R38, R38, 0x1, -R2 ;  /* 0x000000012626a824 */ /* 0x000fca00078e0a02 */
[----:B------:R-:W-:Y:S01]  /*159d0*/  ISETP.GT.U32.AND P2, PT, R2, R38, PT ;  /* 0x000000260200720c */ /* 0x000fe20003f44070 */
[----:B------:R-:W-:Y:S01]  /*159e0*/  @!P3 IMAD.IADD R34, R34, 0x1, -R2 ;  /* 0x000000012222b824 */ /* 0x000fe200078e0a02 */
[----:B------:R-:W-:Y:S01]  /*159f0*/  IABS R39, R73 ;  /* 0x0000004900277213 */ /* 0x000fe20000000000 */
[----:B------:R-:W-:Y:S02]  /*15a00*/  @!P4 IMAD.MOV R35, RZ, RZ, -R35 ;  /* 0x000000ffff23c224 */ /* 0x000fe400078e0a23 */
[----:B------:R-:W-:-:S08]  /*15a10*/  @!P1 IMAD.MOV R34, RZ, RZ, -R34 ;  /* 0x000000ffff229224 */ /* 0x000fd000078e0a22 */
[----:B------:R-:W-:Y:S01]  /*15a20*/  @!P2 IMAD.IADD R38, R38, 0x1, -R2 ;  /* 0x000000012626a824 */ /* 0x000fe200078e0a02 */
[----:B------:R-:W-:Y:S01]  /*15a30*/  ISETP.GE.AND P2, PT, R73, RZ, PT ;  /* 0x000000ff4900720c */ /* 0x000fe20003f46270 */
[----:B------:R-:W-:Y:S04]  /*15a40*/  STL [R1+0x2c68], R34 ;  /* 0x002c682201007387 */ /* 0x000fe80000100800 */
[----:B------:R-:W-:Y:S01]  /*15a50*/  STL [R1+0x2c6c], R35 ;  /* 0x002c6c2301007387 */ /* 0x000fe20000100800 */
[----:B------:R-:W-:-:S04]  /*15a60*/  IMAD.HI.U32 R8, R3, R37, RZ ;  /* 0x0000002503087227 */ /* 0x000fc800078e00ff */
[----:B------:R-:W-:-:S04]  /*15a70*/  IMAD.MOV R8, RZ, RZ, -R8 ;  /* 0x000000ffff087224 */ /* 0x000fc800078e0a08 */
[----:B------:R-:W-:Y:S02]  /*15a80*/  IMAD R37, R2, R8, R37 ;  /* 0x0000000802257224 */ /* 0x000fe400078e0225 */
[----:B----4-:R-:W-:Y:S02]  /*15a90*/  IMAD.MOV.U32 R73, RZ, RZ, R69 ;  /* 0x000000ffff497224 */ /* 0x010fe400078e0045 */
[----:B------:R-:W-:Y:S02]  /*15aa0*/  IMAD.MOV.U32 R69, RZ, RZ, R67 ;  /* 0x000000ffff457224 */ /* 0x000fe400078e0043 */
[----:B------:R-:W-:Y:S02]  /*15ab0*/  IMAD.MOV.U32 R67, RZ, RZ, R61 ;  /* 0x000000ffff437224 */ /* 0x000fe400078e003d */
[----:B------:R-:W-:Y:S02]  /*15ac0*/  IMAD.MOV.U32 R61, RZ, RZ, R50 ;  /* 0x000000ffff3d7224 */ /* 0x000fe400078e0032 */
[----:B------:R-:W-:-:S02]  /*15ad0*/  IMAD.MOV.U32 R50, RZ, RZ, R127 ;  /* 0x000000ffff327224 */ /* 0x000fc400078e007f */
[----:B--2---:R-:W-:Y:S02]  /*15ae0*/  IMAD.MOV.U32 R127, RZ, RZ, R129 ;  /* 0x000000ffff7f7224 */ /* 0x004fe400078e0081 */
[----:B------:R-:W-:Y:S01]  /*15af0*/  IMAD.MOV.U32 R80, RZ, RZ, R69 ;  /* 0x000000ffff507224 */ /* 0x000fe200078e0045 */
[----:B------:R-:W2:Y:S01]  /*15b00*/  LDL.LU R129, [R1+0x2b0] ;  /* 0x0002b00001817983 */ /* 0x000ea20000300800 */
[----:B---3--:R-:W-:-:S03]  /*15b10*/  IMAD.MOV.U32 R69, RZ, RZ, R68 ;  /* 0x000000ffff457224 */ /* 0x008fc600078e0044 */
[----:B------:R-:W3:Y:S01]  /*15b20*/  LDL.LU R68, [R1+0x1f4] ;  /* 0x0001f40001447983 */ /* 0x000ee20000300800 */
[----:B------:R-:W-:Y:S02]  /*15b30*/  ISETP.GT.U32.AND P3, PT, R2, R37, PT ;  /* 0x000000250200720c */ /* 0x000fe40003f64070 */
[----:B------:R-:W-:-:S05]  /*15b40*/  IABS R40, R76 ;  /* 0x0000004c00287213 */ /* 0x000fca0000000000 */
[----:B------:R-:W-:Y:S01]  /*15b50*/  IMAD.HI.U32 R4, R3, R40, RZ ;  /* 0x0000002803047227 */ /* 0x000fe200078e00ff */
[----:B------:R-:W-:-:S03]  /*15b60*/  IABS R41, R75 ;  /* 0x0000004b00297213 */ /* 0x000fc60000000000 */
[----:B------:R-:W-:Y:S02]  /*15b70*/  IMAD.MOV R4, RZ, RZ, -R4 ;  /* 0x000000ffff047224 */ /* 0x000fe400078e0a04 */
[----:B------:R-:W-:Y:S01]  /*15b80*/  @!P3 IMAD.IADD R37, R37, 0x1, -R2 ;  /* 0x000000012525b824 */ /* 0x000fe200078e0a02 */
[C---:B------:R-:W-:Y:S01]  /*15b90*/  ISETP.GT.U32.AND P3, PT, R2.reuse, R36, PT ;  /* 0x000000240200720c */ /* 0x040fe20003f64070 */
[C---:B------:R-:W-:Y:S02]  /*15ba0*/  IMAD R40, R2.reuse, R4, R40 ;  /* 0x0000000402287224 */ /* 0x040fe400078e0228 */
[----:B------:R-:W-:Y:S01]  /*15bb0*/  IMAD.HI.U32 R4, R3, R41, RZ ;  /* 0x0000002903047227 */ /* 0x000fe200078e00ff */
[----:B------:R-:W-:-:S03]  /*15bc0*/  ISETP.GT.U32.AND P1, PT, R2, R37, PT ;  /* 0x000000250200720c */ /* 0x000fc60003f24070 */
[----:B------:R-:W-:Y:S02]  /*15bd0*/  IMAD.MOV R4, RZ, RZ, -R4 ;  /* 0x000000ffff047224 */ /* 0x000fe400078e0a04 */
[----:B------:R-:W-:-:S04]  /*15be0*/  IMAD.HI.U32 R8, R3, R39, RZ ;  /* 0x0000002703087227 */ /* 0x000fc800078e00ff */
[----:B------:R-:W-:Y:S02]  /*15bf0*/  IMAD R41, R2, R4, R41 ;  /* 0x0000000402297224 */ /* 0x000fe400078e0229 */
[----:B------:R-:W-:Y:S01]  /*15c00*/  @!P3 IMAD.IADD R36, R36, 0x1, -R2 ;  /* 0x000000012424b824 */ /* 0x000fe200078e0a02 */
[C---:B------:R-:W-:Y:S01]  /*15c10*/  ISETP.GT.U32.AND P3, PT, R2.reuse, R40, PT ;  /* 0x000000280200720c */ /* 0x040fe20003f64070 */
[----:B------:R-:W-:Y:S02]  /*15c20*/  IMAD.MOV R8, RZ, RZ, -R8 ;  /* 0x000000ffff087224 */ /* 0x000fe400078e0a08 */
[----:B------:R-:W-:Y:S01]  /*15c30*/  @!P1 IMAD.IADD R37, R37, 0x1, -R2 ;  /* 0x0000000125259824 */ /* 0x000fe200078e0a02 */
[C---:B------:R-:W-:Y:S01]  /*15c40*/  ISETP.GT.U32.AND P1, PT, R2.reuse, R41, PT ;  /* 0x000000290200720c */ /* 0x040fe20003f24070 */
[----:B------:R-:W-:Y:S01]  /*15c50*/  IMAD R39, R2, R8, R39 ;  /* 0x0000000802277224 */ /* 0x000fe200078e0227 */
[----:B------:R-:W-:-:S04]  /*15c60*/  IABS R43, R71 ;  /* 0x00000047002b7213 */ /* 0x000fc80000000000 */
[----:B------:R-:W-:-:S03]  /*15c70*/  ISETP.GT.U32.AND P4, PT, R2, R39, PT ;  /* 0x000000270200720c */ /* 0x000fc60003f84070 */
[----:B------:R-:W-:Y:S02]  /*15c80*/  @!P3 IMAD.IADD R40, R40, 0x1, -R2 ;  /* 0x000000012828b824 */ /* 0x000fe400078e0a02 */
[----:B------:R-:W-:-:S04]  /*15c90*/  IMAD.HI.U32 R8, R3, R43, RZ ;  /* 0x0000002b03087227 */ /* 0x000fc800078e00ff */
[----:B------:R-:W-:Y:S01]  /*15ca0*/  @!P1 IMAD.IADD R41, R41, 0x1, -R2 ;  /* 0x0000000129299824 */ /* 0x000fe200078e0a02 */
[C---:B------:R-:W-:Y:S01]  /*15cb0*/  ISETP.GT.U32.AND P1, PT, R2.reuse, R40, PT ;  /* 0x000000280200720c */ /* 0x040fe20003f24070 */
[----:B------:R-:W-:Y:S02]  /*15cc0*/  IMAD.MOV R8, RZ, RZ, -R8 ;  /* 0x000000ffff087224 */ /* 0x000fe400078e0a08 */
[----:B------:R-:W-:Y:S02]  /*15cd0*/  @!P4 IMAD.IADD R39, R39, 0x1, -R2 ;  /* 0x000000012727c824 */ /* 0x000fe400078e0a02 */
[----:B------:R-:W-:-:S03]  /*15ce0*/  IMAD R43, R2, R8, R43 ;  /* 0x00000008022b7224 */ /* 0x000fc600078e022b */
[----:B------:R-:W-:Y:S01]  /*15cf0*/  ISETP.GT.U32.AND P3, PT, R2, R39, PT ;  /* 0x000000270200720c */ /* 0x000fe20003f64070 */
[----:B------:R-:W-:Y:S01]  /*15d00*/  @!P6 IMAD.MOV R36, RZ, RZ, -R36 ;  /* 0x000000ffff24e224 */ /* 0x000fe200078e0a24 */
[----:B------:R-:W-:-:S03]  /*15d10*/  IABS R42, R70 ;  /* 0x00000046002a7213 */ /* 0x000fc60000000000 */
[----:B------:R-:W-:Y:S01]  /*15d20*/  @!P1 IMAD.IADD R40, R40, 0x1, -R2 ;  /* 0x0000000128289824 */ /* 0x000fe200078e0a02 */
[C---:B------:R-:W-:Y:S02]  /*15d30*/  ISETP.GT.U32.AND P1, PT, R2.reuse, R43, PT ;  /* 0x0000002b0200720c */ /* 0x040fe40003f24070 */
[----:B------:R-:W-:Y:S01]  /*15d40*/  ISETP.GT.U32.AND P6, PT, R2, R41, PT ;  /* 0x000000290200720c */ /* 0x000fe20003fc4070 */
[----:B------:R-:W-:-:S04]  /*15d50*/  IMAD.HI.U32 R4, R3, R42, RZ ;  /* 0x0000002a03047227 */ /* 0x000fc800078e00ff */
[----:B------:R-:W-:Y:S02]  /*15d60*/  IMAD.MOV R4, RZ, RZ, -R4 ;  /* 0x000000ffff047224 */ /* 0x000fe400078e0a04 */
[--C-:B------:R-:W-:Y:S01]  /*15d70*/  @!P3 IMAD.IADD R39, R39, 0x1, -R2.reuse ;  /* 0x000000012727b824 */ /* 0x100fe200078e0a02 */
[----:B------:R-:W-:Y:S01]  /*15d80*/  ISETP.GE.AND P3, PT, R70, RZ, PT ;  /* 0x000000ff4600720c */ /* 0x000fe20003f66270 */
[----:B------:R-:W-:Y:S02]  /*15d90*/  IMAD.MOV.U32 R70, RZ, RZ, R69 ;  /* 0x000000ffff467224 */ /* 0x000fe400078e0045 */
[----:B------:R-:W-:Y:S02]  /*15da0*/  @!P1 IMAD.IADD R43, R43, 0x1, -R2 ;  /* 0x000000012b2b9824 */ /* 0x000fe400078e0a02 */
[C---:B------:R-:W-:Y:S02]  /*15db0*/  IMAD R42, R2.reuse, R4, R42 ;  /* 0x00000004022a7224 */ /* 0x040fe400078e022a */
[----:B------:R-:W-:Y:S01]  /*15dc0*/  @!P6 IMAD.IADD R41, R41, 0x1, -R2 ;  /* 0x000000012929e824 */ /* 0x000fe200078e0a02 */
[----:B------:R-:W-:Y:S01]  /*15dd0*/  ISETP.GE.AND P6, PT, R71, RZ, PT ;  /* 0x000000ff4700720c */ /* 0x000fe20003fc6270 */
[----:B------:R-:W-:Y:S01]  /*15de0*/  @!P2 IMAD.MOV R39, RZ, RZ, -R39 ;  /* 0x000000ffff27a224 */ /* 0x000fe200078e0a27 */
[----:B------:R-:W-:Y:S01]  /*15df0*/  ISETP.GT.U32.AND P2, PT, R2, R43, PT ;  /* 0x0000002b0200720c */ /* 0x000fe20003f44070 */
[----:B------:R-:W-:-:S02]  /*15e00*/  IMAD.MOV.U32 R71, RZ, RZ, R70 ;  /* 0x000000ffff477224 */ /* 0x000fc400078e0046 */
[----:B------:R-:W-:Y:S01]  /*15e10*/  @!P5 IMAD.MOV R38, RZ, RZ, -R38 ;  /* 0x000000ffff26d224 */ /* 0x000fe200078e0a26 */
[----:B------:R-:W-:Y:S01]  /*15e20*/  ISETP.GT.U32.AND P5, PT, R2, R42, PT ;  /* 0x0000002a0200720c */ /* 0x000fe20003fa4070 */
[----:B------:R-:W-:Y:S01]  /*15e30*/  IMAD.MOV.U32 R77, RZ, RZ, R71 ;  /* 0x000000ffff4d7224 */ /* 0x000fe200078e0047 */
[----:B------:R-:W-:Y:S01]  /*15e40*/  ISETP.GE.AND P4, PT, R76, RZ, PT ;  /* 0x000000ff4c00720c */ /* 0x000fe20003f86270 */
[----:B------:R-:W-:Y:S01]  /*15e50*/  STL [R1+0x2c70], R36 ;  /* 0x002c702401007387 */ /* 0x000fe20000100800 */
[----:B------:R-:W-:-:S05]  /*15e60*/  IABS R4, R72 ;  /* 0x0000004800047213 */ /* 0x000fca0000000000 */
[----:B------:R-:W-:Y:S01]  /*15e70*/  @!P2 IMAD.IADD R43, R43, 0x1, -R2 ;  /* 0x000000012b2ba824 */ /* 0x000fe200078e0a02 */
[----:B------:R-:W-:-:S03]  /*15e80*/  ISETP.GE.AND P2, PT, R73, RZ, PT ;  /* 0x000000ff4900720c */ /* 0x000fc60003f46270 */
[----:B------:R-:W-:Y:S01]  /*15e90*/  @!P5 IMAD.IADD R42, R42, 0x1, -R2 ;  /* 0x000000012a2ad824 */ /* 0x000fe200078e0a02 */
[----:B------:R-:W-:Y:S01]  /*15ea0*/  ISETP.GE.AND P5, PT, R72, RZ, PT ;  /* 0x000000ff4800720c */ /* 0x000fe20003fa6270 */
[----:B------:R-:W-:Y:S02]  /*15eb0*/  IMAD.MOV.U32 R72, RZ, RZ, R128 ;  /* 0x000000ffff487224 */ /* 0x000fe400078e0080 */
[----:B---3--:R-:W-:Y:S02]  /*15ec0*/  IMAD.MOV.U32 R69, RZ, RZ, R68 ;  /* 0x000000ffff457224 */ /* 0x008fe400078e0044 */
[----:B------:R-:W-:Y:S02]  /*15ed0*/  IMAD.MOV.U32 R68, RZ, RZ, R67 ;  /* 0x000000ffff447224 */ /* 0x000fe400078e0043 */
[----:B------:R-:W-:Y:S02]  /*15ee0*/  IMAD.MOV.U32 R67, RZ, RZ, R66 ;  /* 0x000000ffff437224 */ /* 0x000fe400078e0042 */
[----:B------:R-:W-:-:S02]  /*15ef0*/  IMAD.MOV.U32 R66, RZ, RZ, R65 ;  /* 0x000000ffff427224 */ /* 0x000fc400078e0041 */
[----:B------:R-:W-:Y:S02]  /*15f00*/  IMAD.MOV.U32 R65, RZ, RZ, R64 ;  /* 0x000000ffff417224 */ /* 0x000fe400078e0040 */
[----:B------:R-:W-:Y:S02]  /*15f10*/  IMAD.MOV.U32 R64, RZ, RZ, R63 ;  /* 0x000000ffff407224 */ /* 0x000fe400078e003f */
        /* <DEDUP_REMOVED lines=17> */
[----:B------:R-:W-:Y:S01]  /*16030*/  IMAD.MOV.U32 R49, RZ, RZ, R46 ;  /* 0x000000ffff317224 */ /* 0x000fe200078e002e */
[----:B------:R-:W-:Y:S01]  /*16040*/  IABS R46, R73 ;  /* 0x00000049002e7213 */ /* 0x000fe20000000000 */
[----:B------:R-:W-:Y:S02]  /*16050*/  IMAD.MOV.U32 R79, RZ, RZ, R69 ;  /* 0x000000ffff4f7224 */ /* 0x000fe400078e0045 */
[----:B------:R-:W-:Y:S02]  /*16060*/  IMAD.MOV.U32 R76, RZ, RZ, R70 ;  /* 0x000000ffff4c7224 */ /* 0x000fe400078e0046 */
[----:B------:R-:W-:Y:S02]  /*16070*/  IMAD.MOV.U32 R69, RZ, RZ, R65 ;  /* 0x000000ffff457224 */ /* 0x000fe400078e0041 */
[----:B------:R-:W-:Y:S01]  /*16080*/  IMAD.MOV.U32 R71, RZ, RZ, R64 ;  /* 0x000000ffff477224 */ /* 0x000fe200078e0040 */
[----:B------:R-:W3:Y:S01]  /*16090*/  LDL.LU R65, [R1+0x2e8] ;  /* 0x0002e80001417983 */ /* 0x000ee20000300800 */
[----:B------:R-:W-:-:S02]  /*160a0*/  IMAD.MOV.U32 R70, RZ, RZ, R63 ;  /* 0x000000ffff467224 */ /* 0x000fc400078e003f */
[----:B------:R-:W-:Y:S01]  /*160b0*/  IMAD.MOV.U32 R64, RZ, RZ, R51 ;  /* 0x000000ffff407224 */ /* 0x000fe200078e0033 */
[----:B------:R-:W4:Y:S01]  /*160c0*/  LDL.LU R63, [R1+0x2ec] ;  /* 0x0002ec00013f7983 */ /* 0x000f220000300800 */
[----:B------:R-:W-:Y:S02]  /*160d0*/  IMAD.MOV.U32 R73, RZ, RZ, R67 ;  /* 0x000000ffff497224 */ /* 0x000fe400078e0043 */
[----:B------:R-:W-:Y:S02]  /*160e0*/  IMAD.MOV.U32 R51, RZ, RZ, R127 ;  /* 0x000000ffff337224 */ /* 0x000fe400078e007f */
[----:B------:R-:W-:Y:S01]  /*160f0*/  IMAD.MOV.U32 R67, RZ, RZ, R60 ;  /* 0x000000ffff437224 */ /* 0x000fe200078e003c */
[----:B------:R-:W3:Y:S01]  /*16100*/  LDL.LU R127, [R1+0x3cc] ;  /* 0x0003cc00017f7983 */ /* 0x000ee20000300800 */
[----:B------:R-:W-:Y:S02]  /*16110*/  IMAD.MOV.U32 R60, RZ, RZ, R57 ;  /* 0x000000ffff3c7224 */ /* 0x000fe400078e0039 */
[----:B------:R-:W-:Y:S01]  /*16120*/  IMAD.MOV.U32 R57, RZ, RZ, R55 ;  /* 0x000000ffff397224 */ /* 0x000fe200078e0037 */
[----:B------:R-:W3:Y:S04]  /*16130*/  LDL.LU R128, [R1+0x3f0] ;  /* 0x0003f00001807983 */ /* 0x000ee80000300800 */
[----:B------:R-:W2:Y:S01]  /*16140*/  LDL.LU R55, [R1+0x2b8] ;  /* 0x0002b80001377983 */ /* 0x000ea20000300800 */
[----:B------:R-:W-:-:S04]  /*16150*/  IMAD.HI.U32 R44, R3, R4, RZ ;  /* 0x00000004032c7227 */ /* 0x000fc800078e00ff */
[----:B------:R-:W-:-:S04]  /*16160*/  IMAD.MOV R44, RZ, RZ, -R44 ;  /* 0x000000ffff2c7224 */ /* 0x000fc800078e0a2c */
[C---:B------:R-:W-:Y:S02]  /*16170*/  IMAD R44, R2.reuse, R44, R4 ;  /* 0x0000002c022c7224 */ /* 0x040fe400078e0204 */
[----:B------:R-:W-:Y:S02]  /*16180*/  @!P4 IMAD.MOV R40, RZ, RZ, -R40 ;  /* 0x000000ffff28c224 */ /* 0x000fe400078e0a28 */
[----:B------:R-:W-:Y:S01]  /*16190*/  IMAD.HI.U32 R4, R3, R46, RZ ;  /* 0x0000002e03047227 */ /* 0x000fe200078e00ff */
[C---:B------:R-:W-:Y:S02]  /*161a0*/  ISETP.GT.U32.AND P4, PT, R2.reuse, R44, PT ;  /* 0x0000002c0200720c */ /* 0x040fe40003f84070 */
[----:B------:R-:W-:Y:S01]  /*161b0*/  IABS R45, R74 ;  /* 0x0000004a002d7213 */ /* 0x000fe20000000000 */
[----:B------:R-:W-:Y:S01]  /*161c0*/  IMAD.MOV R4, RZ, RZ, -R4 ;  /* 0x000000ffff047224 */ /* 0x000fe200078e0a04 */
[----:B------:R-:W-:Y:S01]  /*161d0*/  ISETP.GT.U32.AND P1, PT, R2, R42, PT ;  /* 0x0000002a0200720c */ /* 0x000fe20003f24070 */
[----:B------:R-:W-:-:S02]  /*161e0*/  @!P0 IMAD.MOV R37, RZ, RZ, -R37 ;  /* 0x000000ffff258224 */ /* 0x000fc400078e0a25 */
[----:B------:R-:W-:Y:S01]  /*161f0*/  IMAD R46, R2, R4, R46 ;  /* 0x00000004022e7224 */ /* 0x000fe200078e022e */
[----:B------:R-:W-:Y:S01]  /*16200*/  ISETP.GE.AND P0, PT, R75, RZ, PT ;  /* 0x000000ff4b00720c */ /* 0x000fe20003f06270 */
[----:B------:R-:W-:-:S04]  /*16210*/  IMAD.HI.U32 R8, R3, R45, RZ ;  /* 0x0000002d03087227 */ /* 0x000fc800078e00ff */
[----:B------:R-:W-:Y:S01]  /*16220*/  @!P4 IMAD.IADD R44, R44, 0x1, -R2 ;  /* 0x000000012c2cc824 */ /* 0x000fe200078e0a02 */
[----:B------:R-:W-:Y:S01]  /*16230*/  ISETP.GT.U32.AND P4, PT, R2, R46, PT ;  /* 0x0000002e0200720c */ /* 0x000fe20003f84070 */
[----:B------:R-:W-:-:S04]  /*16240*/  IMAD.MOV R8, RZ, RZ, -R8 ;  /* 0x000000ffff087224 */ /* 0x000fc800078e0a08 */
[----:B------:R-:W-:Y:S02]  /*16250*/  IMAD R45, R2, R8, R45 ;  /* 0x00000008022d7224 */ /* 0x000fe400078e022d */
[----:B------:R-:W-:Y:S02]  /*16260*/  @!P1 IMAD.IADD R42, R42, 0x1, -R2 ;  /* 0x000000012a2a9824 */ /* 0x000fe400078e0a02 */
[----:B------:R-:W-:Y:S01]  /*16270*/  @!P0 IMAD.MOV R41, RZ, RZ, -R41 ;  /* 0x000000ffff298224 */ /* 0x000fe200078e0a29 */
[----:B------:R-:W-:Y:S02]  /*16280*/  ISETP.GT.U32.AND P1, PT, R2, R45, PT ;  /* 0x0000002d0200720c */ /* 0x000fe40003f24070 */
[----:B------:R-:W-:Y:S01]  /*16290*/  ISETP.GE.AND P0, PT, R74, RZ, PT ;  /* 0x000000ff4a00720c */ /* 0x000fe20003f06270 */
[----:B------:R-:W-:Y:S02]  /*162a0*/  IMAD.MOV.U32 R74, RZ, RZ, R51 ;  /* 0x000000ffff4a7224 */ /* 0x000fe400078e0033 */
[----:B------:R-:W-:-:S02]  /*162b0*/  IMAD.MOV.U32 R75, RZ, RZ, R68 ;  /* 0x000000ffff4b7224 */ /* 0x000fc400078e0044 */
[----:B------:R-:W-:Y:S01]  /*162c0*/  IMAD.MOV.U32 R51, RZ, RZ, R49 ;  /* 0x000000ffff337224 */ /* 0x000fe200078e0031 */
[----:B------:R-:W-:Y:S01]  /*162d0*/  IABS R49, R79 ;  /* 0x0000004f00317213 */ /* 0x000fe20000000000 */
[----:B------:R-:W-:Y:S02]  /*162e0*/  @!P4 IMAD.IADD R46, R46, 0x1, -R2 ;  /* 0x000000012e2ec824 */ /* 0x000fe400078e0a02 */
[----:B------:R-:W-:Y:S02]  /*162f0*/  IMAD.MOV.U32 R68, RZ, RZ, R66 ;  /* 0x000000ffff447224 */ /* 0x000fe400078e0042 */
[----:B------:R-:W-:Y:S02]  /*16300*/  IMAD.MOV.U32 R78, RZ, RZ, R72 ;  /* 0x000000ffff4e7224 */ /* 0x000fe400078e0048 */
[----:B------:R-:W-:Y:S02]  /*16310*/  IMAD.MOV.U32 R72, RZ, RZ, R71 ;  /* 0x000000ffff487224 */ /* 0x000fe400078e0047 */
[----:B------:R-:W-:-:S02]  /*16320*/  IMAD.MOV.U32 R71, RZ, RZ, R69 ;  /* 0x000000ffff477224 */ /* 0x000fc400078e0045 */
[----:B------:R-:W-:Y:S01]  /*16330*/  @!P3 IMAD.MOV R42, RZ, RZ, -R42 ;  /* 0x000000ffff2ab224 */ /* 0x000fe200078e0a2a */
[----:B------:R-:W-:Y:S01]  /*16340*/  ISETP.GT.U32.AND P3, PT, R2, R46, PT ;  /* 0x0000002e0200720c */ /* 0x000fe20003f64070 */
[----:B------:R-:W-:Y:S02]  /*16350*/  IMAD.MOV.U32 R69, RZ, RZ, R68 ;  /* 0x000000ffff457224 */ /* 0x000fe400078e0044 */
[----:B------:R-:W-:Y:S02]  /*16360*/  IMAD.MOV.U32 R68, RZ, RZ, R58 ;  /* 0x000000ffff447224 */ /* 0x000fe400078e003a */
[----:B------:R-:W-:-:S04]  /*16370*/  IMAD.HI.U32 R9, R3, R49, RZ ;  /* 0x0000003103097227 */ /* 0x000fc800078e00ff */
[----:B------:R-:W-:Y:S02]  /*16380*/  IMAD.MOV.U32 R58, RZ, RZ, R56 ;  /* 0x000000ffff3a7224 */ /* 0x000fe400078e0038 */
[----:B------:R-:W-:Y:S02]  /*16390*/  IMAD.MOV.U32 R56, RZ, RZ, R52 ;  /* 0x000000ffff387224 */ /* 0x000fe400078e0034 */
[----:B------:R-:W-:Y:S01]  /*163a0*/  IMAD.MOV.U32 R52, RZ, RZ, R48 ;  /* 0x000000ffff347224 */ /* 0x000fe200078e0030 */
[----:B------:R-:W-:Y:S01]  /*163b0*/  IABS R48, R75 ;  /* 0x0000004b00307213 */ /* 0x000fe20000000000 */
[----:B------:R-:W-:Y:S02]  /*163c0*/  @!P1 IMAD.IADD R45, R45, 0x1, -R2 ;  /* 0x000000012d2d9824 */ /* 0x000fe400078e0a02 */
[----:B------:R-:W-:Y:S02]  /*163d0*/  IMAD.MOV R9, RZ, RZ, -R9 ;  /* 0x000000ffff097224 */ /* 0x000fe400078e0a09 */
[----:B------:R-:W-:Y:S01]  /*163e0*/  IMAD.HI.U32 R10, R3, R48, RZ ;  /* 0x00000030030a7227 */ /* 0x000fe200078e00ff */
[----:B------:R-:W-:-:S03]  /*163f0*/  ISETP.GT.U32.AND P4, PT, R2, R45, PT ;  /* 0x0000002d0200720c */ /* 0x000fc60003f84070 */
[----:B------:R-:W-:Y:S02]  /*16400*/  IMAD R49, R2, R9, R49 ;  /* 0x0000000902317224 */ /* 0x000fe400078e0231 */
[----:B------:R-:W-:Y:S01]  /*16410*/  @!P3 IMAD.IADD R46, R46, 0x1, -R2 ;  /* 0x000000012e2eb824 */ /* 0x000fe200078e0a02 */
[C---:B------:R-:W-:Y:S01]  /*16420*/  ISETP.GT.U32.AND P1, PT, R2.reuse, R44, PT ;  /* 0x0000002c0200720c */ /* 0x040fe20003f24070 */
[----:B------:R-:W-:Y:S01]  /*16430*/  IMAD.MOV R10, RZ, RZ, -R10 ;  /* 0x000000ffff0a7224 */ /* 0x000fe200078e0a0a */
[C---:B------:R-:W-:Y:S01]  /*16440*/  ISETP.GT.U32.AND P3, PT, R2.reuse, R49, PT ;  /* 0x000000310200720c */ /* 0x040fe20003f64070 */
[----:B------:R-:W-:Y:S02]  /*16450*/  IMAD.MOV.U32 R66, RZ, RZ, R62 ;  /* 0x000000ffff427224 */ /* 0x000fe400078e003e */
[----:B------:R-:W-:Y:S02]  /*16460*/  IMAD.MOV.U32 R62, RZ, RZ, R50 ;  /* 0x000000ffff3e7224 */ /* 0x000fe400078e0032 */
[----:B------:R-:W-:Y:S01]  /*16470*/  IMAD.MOV.U32 R50, RZ, RZ, R47 ;  /* 0x000000ffff327224 */ /* 0x000fe200078e002f */
[----:B------:R-:W-:Y:S01]  /*16480*/  IABS R47, R80 ;  /* 0x00000050002f7213 */ /* 0x000fe20000000000 */
[----:B------:R-:W-:-:S02]  /*16490*/  IMAD R48, R2, R10, R48 ;  /* 0x0000000a02307224 */ /* 0x000fc400078e0230 */
[----:B------:R-:W-:Y:S02]  /*164a0*/  @!P4 IMAD.IADD R45, R45, 0x1, -R2 ;  /* 0x000000012d2dc824 */ /* 0x000fe400078e0a02 */
[----:B------:R-:W-:Y:S01]  /*164b0*/  IMAD.HI.U32 R8, R3, R47, RZ ;  /* 0x0000002f03087227 */ /* 0x000fe200078e00ff */
[----:B------:R-:W-:-:S03]  /*164c0*/  ISETP.GT.U32.AND P4, PT, R2, R48, PT ;  /* 0x000000300200720c */ /* 0x000fc60003f84070 */
[----:B------:R-:W-:Y:S02]  /*164d0*/  IMAD.MOV.U32 R81, RZ, RZ, R74 ;  /* 0x000000ffff517224 */ /* 0x000fe400078e004a */
[----:B------:R-:W-:Y:S02]  /*164e0*/  IMAD.MOV.U32 R74, RZ, RZ, R73 ;  /* 0x000000ffff4a7224 */ /* 0x000fe400078e0049 */
[----:B------:R-:W-:Y:S02]  /*164f0*/  @!P3 IMAD.IADD R49, R49, 0x1, -R2 ;  /* 0x000000013131b824 */ /* 0x000fe400078e0a02 */
[----:B------:R-:W-:Y:S02]  /*16500*/  IMAD.MOV R8, RZ, RZ, -R8 ;  /* 0x000000ffff087224 */ /* 0x000fe400078e0a08 */
[----:B------:R-:W-:Y:S02]  /*16510*/  @!P1 IMAD.IADD R44, R44, 0x1, -R2 ;  /* 0x000000012c2c9824 */ /* 0x000fe400078e0a02 */
[----:B------:R-:W-:-:S02]  /*16520*/  IMAD.MOV.U32 R73, RZ, RZ, R72 ;  /* 0x000000ffff497224 */ /* 0x000fc400078e0048 */
[----:B------:R-:W-:Y:S02]  /*16530*/  IMAD.MOV.U32 R72, RZ, RZ, R70 ;  /* 0x000000ffff487224 */ /* 0x000fe400078e0046 */
[----:B------:R-:W-:Y:S01]  /*16540*/  IMAD.MOV.U32 R70, RZ, RZ, R66 ;  /* 0x000000ffff467224 */ /* 0x000fe200078e0042 */
[C---:B------:R-:W-:Y:S01]  /*16550*/  ISETP.GT.U32.AND P3, PT, R2.reuse, R49, PT ;  /* 0x000000310200720c */ /* 0x040fe20003f64070 */
[----:B------:R-:W-:Y:S01]  /*16560*/  IMAD R47, R2, R8, R47 ;  /* 0x00000008022f7224 */ /* 0x000fe200078e022f */
[----:B------:R-:W-:Y:S01]  /*16570*/  ISETP.GE.AND P1, PT, R80, RZ, PT ;  /* 0x000000ff5000720c */ /* 0x000fe20003f26270 */
[----:B------:R-:W-:Y:S01]  /*16580*/  @!P5 IMAD.MOV R44, RZ, RZ, -R44 ;  /* 0x000000ffff2cd224 */ /* 0x000fe200078e0a2c */
[----:B------:R-:W-:Y:S01]  /*16590*/  ISETP.GE.AND P5, PT, R75, RZ, PT ;  /* 0x000000ff4b00720c */ /* 0x000fe20003fa6270 */
[----:B------:R-:W-:Y:S02]  /*165a0*/  IMAD.MOV.U32 R80, RZ, RZ, R74 ;  /* 0x000000ffff507224 */ /* 0x000fe400078e004a */
[----:B------:R-:W-:Y:S01]  /*165b0*/  @!P6 IMAD.MOV R43, RZ, RZ, -R43 ;  /* 0x000000ffff2be224 */ /* 0x000fe200078e0a2b */
[----:B------:R-:W-:Y:S01]  /*165c0*/  IABS R4, R77 ;  /* 0x0000004d00047213 */ /* 0x000fe20000000000 */
[----:B------:R-:W-:Y:S01]  /*165d0*/  IMAD.MOV.U32 R75, RZ, RZ, R70 ;  /* 0x000000ffff4b7224 */ /* 0x000fe200078e0046 */
[----:B------:R-:W3:Y:S01]  /*165e0*/  LDL.LU R66, [R1+0x268] ;  /* 0x0002680001427983 */ /* 0x000ee20000300800 */
[----:B------:R-:W-:Y:S01]  /*165f0*/  IMAD.MOV.U32 R74, RZ, RZ, R72 ;  /* 0x000000ffff4a7224 */ /* 0x000fe200078e0048 */
[----:B------:R-:W-:Y:S01]  /*16600*/  ISETP.GT.U32.AND P6, PT, R2, R47, PT ;  /* 0x0000002f0200720c */ /* 0x000fe20003fc4070 */
[----:B------:R-:W-:Y:S01]  /*16610*/  @!P4 IMAD.IADD R48, R48, 0x1, -R2 ;  /* 0x000000013030c824 */ /* 0x000fe200078e0a02 */
[----:B------:R-:W-:Y:S01]  /*16620*/  ISETP.GE.AND P4, PT, R79, RZ, PT ;  /* 0x000000ff4f00720c */ /* 0x000fe20003f86270 */
[----:B------:R-:W-:-:S02]  /*16630*/  IMAD.MOV.U32 R79, RZ, RZ, R75 ;  /* 0x000000ffff4f7224 */ /* 0x000fc400078e004b */
[----:B------:R-:W-:Y:S02]  /*16640*/  IMAD.MOV.U32 R75, RZ, RZ, R74 ;  /* 0x000000ffff4b7224 */ /* 0x000fe400078e004a */
[----:B------:R-:W-:Y:S01]  /*16650*/  IMAD.MOV.U32 R74, RZ, RZ, R73 ;  /* 0x000000ffff4a7224 */ /* 0x000fe200078e0049 */
[----:B------:R-:W-:Y:S01]  /*16660*/  IABS R8, R76 ;  /* 0x0000004c00087213 */ /* 0x000fe20000000000 */
[----:B------:R-:W-:Y:S01]  /*16670*/  @!P2 IMAD.MOV R46, RZ, RZ, -R46 ;  /* 0x000000ffff2ea224 */ /* 0x000fe200078e0a2e */
[----:B------:R-:W-:Y:S01]  /*16680*/  ISETP.GE.AND P2, PT, R76, RZ, PT ;  /* 0x000000ff4c00720c */ /* 0x000fe20003f46270 */
[----:B------:R-:W-:Y:S02]  /*16690*/  IMAD.MOV.U32 R76, RZ, RZ, R75 ;  /* 0x000000ffff4c7224 */ /* 0x000fe400078e004b */
[----:B------:R-:W-:Y:S02]  /*166a0*/  IMAD.MOV.U32 R75, RZ, RZ, R74 ;  /* 0x000000ffff4b7224 */ /* 0x000fe400078e004a */
[----:B------:R-:W-:Y:S01]  /*166b0*/  @!P3 IMAD.IADD R49, R49, 0x1, -R2 ;  /* 0x000000013131b824 */ /* 0x000fe200078e0a02 */
[----:B------:R-:W-:Y:S01]  /*166c0*/  ISETP.GE.AND P3, PT, R77, RZ, PT ;  /* 0x000000ff4d00720c */ /* 0x000fe20003f66270 */
[----:B------:R-:W-:-:S02]  /*166d0*/  IMAD.MOV.U32 R72, RZ, RZ, R58 ;  /* 0x000000ffff487224 */ /* 0x000fc400078e003a */
[----:B------:R-:W-:Y:S02]  /*166e0*/  IMAD.MOV.U32 R77, RZ, RZ, R76 ;  /* 0x000000ffff4d7224 */ /* 0x000fe400078e004c */
[----:B------:R-:W-:Y:S02]  /*166f0*/  IMAD.MOV.U32 R58, RZ, RZ, R57 ;  /* 0x000000ffff3a7224 */ /* 0x000fe400078e0039 */
[----:B------:R-:W-:Y:S02]  /*16700*/  IMAD.MOV.U32 R76, RZ, RZ, R75 ;  /* 0x000000ffff4c7224 */ /* 0x000fe400078e004b */
[----:B------:R-:W-:Y:S02]  /*16710*/  IMAD.MOV.U32 R57, RZ, RZ, R56 ;  /* 0x000000ffff397224 */ /* 0x000fe400078e0038 */
[----:B------:R-:W-:Y:S02]  /*16720*/  @!P6 IMAD.IADD R47, R47, 0x1, -R2 ;  /* 0x000000012f2fe824 */ /* 0x000fe400078e0a02 */
[----:B------:R-:W-:-:S02]  /*16730*/  IMAD.MOV.U32 R73, RZ, RZ, R71 ;  /* 0x000000ffff497224 */ /* 0x000fc400078e0047 */
[----:B------:R-:W-:Y:S01]  /*16740*/  IMAD.MOV.U32 R92, RZ, RZ, R76 ;  /* 0x000000ffff5c7224 */ /* 0x000fe200078e004c */
[----:B------:R-:W-:Y:S01]  /*16750*/  ISETP.GT.U32.AND P6, PT, R2, R47, PT ;  /* 0x0000002f0200720c */ /* 0x000fe20003fc4070 */
[----:B------:R-:W-:-:S04]  /*16760*/  IMAD.HI.U32 R9, R3, R8, RZ ;  /* 0x0000000803097227 */ /* 0x000fc800078e00ff */
[----:B------:R-:W-:Y:S02]  /*16770*/  IMAD.MOV.U32 R70, RZ, RZ, R60 ;  /* 0x000000ffff467224 */ /* 0x000fe400078e003c */
[----:B------:R-:W-:Y:S02]  /*16780*/  IMAD.MOV.U32 R60, RZ, RZ, R50 ;  /* 0x000000ffff3c7224 */ /* 0x000fe400078e0032 */
[----:B------:R-:W-:-:S04]  /*16790*/  IMAD.HI.U32 R10, R3, R4, RZ ;  /* 0x00000004030a7227 */ /* 0x000fc800078e00ff */
[----:B------:R-:W-:Y:S02]  /*167a0*/  IMAD.MOV R50, RZ, RZ, -R9 ;  /* 0x000000ffff327224 */ /* 0x000fe400078e0a09 */
[----:B------:R-:W-:Y:S02]  /*167b0*/  IMAD.MOV R10, RZ, RZ, -R10 ;  /* 0x000000ffff0a7224 */ /* 0x000fe400078e0a0a */
[C---:B------:R-:W-:Y:S02]  /*167c0*/  IMAD R8, R2.reuse, R50, R8 ;  /* 0x0000003202087224 */ /* 0x040fe400078e0208 */
[C---:B------:R-:W-:Y:S02]  /*167d0*/  IMAD R4, R2.reuse, R10, R4 ;  /* 0x0000000a02047224 */ /* 0x040fe400078e0204 */
[----:B------:R-:W-:Y:S01]  /*167e0*/  @!P6 IMAD.IADD R47, R47, 0x1, -R2 ;  /* 0x000000012f2fe824 */ /* 0x000fe200078e0a02 */
[----:B------:R-:W-:Y:S01]  /*167f0*/  ISETP.GT.U32.AND P6, PT, R2, R8, PT ;  /* 0x000000080200720c */ /* 0x000fe20003fc4070 */
[----:B------:R-:W-:-:S02]  /*16800*/  IMAD.MOV.U32 R74, RZ, RZ, R73 ;  /* 0x000000ffff4a7224 */ /* 0x000fc400078e0049 */
[----:B------:R-:W-:Y:S02]  /*16810*/  IMAD.MOV.U32 R73, RZ, RZ, R61 ;  /* 0x000000ffff497224 */ /* 0x000fe400078e003d */
[----:B------:R-:W-:Y:S01]  /*16820*/  @!P1 IMAD.MOV R47, RZ, RZ, -R47 ;  /* 0x000000ffff2f9224 */ /* 0x000fe200078e0a2f */
[----:B------:R-:W-:Y:S01]  /*16830*/  ISETP.GT.U32.AND P1, PT, R2, R4, PT ;  /* 0x000000040200720c */ /* 0x000fe20003f24070 */
[----:B------:R-:W-:Y:S02]  /*16840*/  IMAD.MOV.U32 R61, RZ, RZ, R53 ;  /* 0x000000ffff3d7224 */ /* 0x000fe400078e0035 */
[----:B------:R-:W-:Y:S02]  /*16850*/  IMAD.MOV.U32 R75, RZ, RZ, R74 ;  /* 0x000000ffff4b7224 */ /* 0x000fe400078e004a */
[----:B------:R-:W-:Y:S02]  /*16860*/  IMAD.MOV.U32 R74, RZ, RZ, R73 ;  /* 0x000000ffff4a7224 */ /* 0x000fe400078e0049 */
[----:B------:R-:W-:-:S02]  /*16870*/  IMAD.MOV.U32 R73, RZ, RZ, R61 ;  /* 0x000000ffff497224 */ /* 0x000fc400078e003d */
[----:B------:R-:W-:Y:S02]  /*16880*/  IMAD.MOV.U32 R61, RZ, RZ, R60 ;  /* 0x000000ffff3d7224 */ /* 0x000fe400078e003c */
[----:B------:R-:W-:Y:S01]  /*16890*/  IMAD.MOV.U32 R60, RZ, RZ, R54 ;  /* 0x000000ffff3c7224 */ /* 0x000fe200078e0036 */
[----:B------:R-:W-:Y:S01]  /*168a0*/  IABS R11, R78 ;  /* 0x0000004e000b7213 */ /* 0x000fe20000000000 */
[----:B------:R-:W-:Y:S01]  /*168b0*/  @!P6 IMAD.IADD R8, R8, 0x1, -R2 ;  /* 0x000000010808e824 */ /* 0x000fe200078e0a02 */
[----:B------:R-:W-:Y:S01]  /*168c0*/  ISETP.GE.AND P6, PT, R78, RZ, PT ;  /* 0x000000ff4e00720c */ /* 0x000fe20003fc6270 */
[----:B------:R-:W-:Y:S02]  /*168d0*/  IMAD.MOV.U32 R78, RZ, RZ, R60 ;  /* 0x000000ffff4e7224 */ /* 0x000fe400078e003c */
[----:B------:R-:W-:Y:S01]  /*168e0*/  @!P1 IMAD.IADD R4, R4, 0x1, -R2 ;  /* 0x0000000104049824 */ /* 0x000fe200078e0a02 */
[----:B------:R-:W-:Y:S01]  /*168f0*/  ISETP.GT.U32.AND P1, PT, R2, R8, PT ;  /* 0x000000080200720c */ /* 0x000fe20003f24070 */
[----:B------:R-:W-:-:S02]  /*16900*/  IMAD.MOV.U32 R87, RZ, RZ, R77 ;  /* 0x000000ffff577224 */ /* 0x000fc400078e004d */
[----:B------:R-:W-:Y:S02]  /*16910*/  IMAD.MOV.U32 R93, RZ, RZ, R75 ;  /* 0x000000ffff5d7224 */ /* 0x000fe400078e004b */
[----:B------:R-:W-:Y:S02]  /*16920*/  IMAD.MOV.U32 R75, RZ, RZ, R74 ;  /* 0x000000ffff4b7224 */ /* 0x000fe400078e004a */
[----:B------:R-:W-:Y:S02]  /*16930*/  IMAD.MOV.U32 R77, RZ, RZ, R59 ;  /* 0x000000ffff4d7224 */ /* 0x000fe400078e003b */
[----:B------:R-:W-:Y:S01]  /*16940*/  IMAD.MOV.U32 R74, RZ, RZ, R73 ;  /* 0x000000ffff4a7224 */ /* 0x000fe200078e0049 */
[----:B------:R-:W-:Y:S01]  /*16950*/  IABS R54, R80 ;  /* 0x0000005000367213 */ /* 0x000fe20000000000 */
[----:B------:R-:W-:Y:S02]  /*16960*/  IMAD.MOV.U32 R73, RZ, RZ, R61 ;  /* 0x000000ffff497224 */ /* 0x000fe400078e003d */
[----:B------:R-:W-:Y:S01]  /*16970*/  @!P1 IMAD.IADD R8, R8, 0x1, -R2 ;  /* 0x0000000108089824 */ /* 0x000fe200078e0a02 */
[----:B------:R-:W-:Y:S01]  /*16980*/  ISETP.GE.AND P1, PT, R80, RZ, PT ;  /* 0x000000ff5000720c */ /* 0x000fe20003f26270 */
[----:B------:R-:W-:Y:S01]  /*16990*/  @!P4 IMAD.MOV R49, RZ, RZ, -R49 ;  /* 0x000000ffff31c224 */ /* 0x000fe200078e0a31 */
[----:B------:R-:W-:Y:S01]  /*169a0*/  IABS R53, R81 ;  /* 0x0000005100357213 */ /* 0x000fe20000000000 */
[----:B------:R-:W-:Y:S01]  /*169b0*/  IMAD.MOV.U32 R88, RZ, RZ, R77 ;  /* 0x000000ffff587224 */ /* 0x000fe200078e004d */
[----:B------:R-:W-:Y:S01]  /*169c0*/  ISETP.GE.AND P4, PT, R81, RZ, PT ;  /* 0x000000ff5100720c */ /* 0x000fe20003f86270 */
[----:B------:R-:W-:-:S02]  /*169d0*/  IMAD.MOV.U32 R86, RZ, RZ, R73 ;  /* 0x000000ffff567224 */ /* 0x000fc400078e0049 */
[----:B------:R-:W-:Y:S02]  /*169e0*/  IMAD.MOV.U32 R73, RZ, RZ, R67 ;  /* 0x000000ffff497224 */ /* 0x000fe400078e0043 */
[----:B--2---:R-:W-:Y:S02]  /*169f0*/  IMAD.MOV.U32 R56, RZ, RZ, R55 ;  /* 0x000000ffff387224 */ /* 0x004fe400078e0037 */
[----:B------:R-:W-:Y:S02]  /*16a00*/  IMAD.MOV.U32 R55, RZ, RZ, R129 ;  /* 0x000000ffff377224 */ /* 0x000fe400078e0081 */
[----:B------:R-:W2:Y:S04]  /*16a10*/  LDL.LU R129, [R1+0x3bc] ;  /* 0x0003bc0001817983 */ /* 0x000ea80000300800 */
[----:B------:R-:W2:Y:S04]  /*16a20*/  LDL.LU R71, [R1+0x3b8] ;  /* 0x0003b80001477983 */ /* 0x000ea80000300800 */
[----:B------:R-:W3:Y:S04]  /*16a30*/  LDL.LU R76, [R1+0x21c] ;  /* 0x00021c00014c7983 */ /* 0x000ee80000300800 */
[----:B------:R-:W2:Y:S04]  /*16a40*/  LDL.LU R60, [R1+0x3c8] ;  /* 0x0003c800013c7983 */ /* 0x000ea80000300800 */
[----:B------:R-:W2:Y:S04]  /*16a50*/  LDL.LU R61, [R1+0x530] ;  /* 0x00053000013d7983 */ /* 0x000ea80000300800 */
[----:B------:R-:W2:Y:S04]  /*16a60*/  LDL.LU R80, [R1+0x544] ;  /* 0x0005440001507983 */ /* 0x000ea80000300800 */
[----:B------:R-:W2:Y:S04]  /*16a70*/  LDL.LU R81, [R1+0x3d4] ;  /* 0x0003d40001517983 */ /* 0x000ea80000300800 */
[----:B------:R-:W2:Y:S04]  /*16a80*/  LDL.LU R77, [R1+0x414] ;  /* 0x00041400014d7983 */ /* 0x000ea80000300800 */
[----:B------:R-:W2:Y:S01]  /*16a90*/  LDL.LU R67, [R1+0x304] ;  /* 0x0003040001437983 */ /* 0x000ea20000300800 */
[----:B------:R-:W-:-:S02]  /*16aa0*/  IMAD.MOV.U32 R9, RZ, RZ, R11 ;  /* 0x000000ffff097224 */ /* 0x000fc400078e000b */
[----:B------:R-:W-:Y:S01]  /*16ab0*/  @!P0 IMAD.MOV R45, RZ, RZ, -R45 ;  /* 0x000000ffff2d8224 */ /* 0x000fe200078e0a2d */
[----:B------:R-:W-:Y:S01]  /*16ac0*/  ISETP.GT.U32.AND P0, PT, R2, R48, PT ;  /* 0x000000300200720c */ /* 0x000fe20003f04070 */
[----:B------:R-:W-:-:S04]  /*16ad0*/  IMAD.HI.U32 R10, R3, R9, RZ ;  /* 0x00000009030a7227 */ /* 0x000fc800078e00ff */
[----:B------:R-:W-:-:S04]  /*16ae0*/  IMAD.MOV R10, RZ, RZ, -R10 ;  /* 0x000000ffff0a7224 */ /* 0x000fc800078e0a0a */
[----:B------:R-:W-:-:S04]  /*16af0*/  IMAD R9, R2, R10, R9 ;  /* 0x0000000a02097224 */ /* 0x000fc800078e0209 */
[----:B------:R-:W-:Y:S01]  /*16b00*/  @!P0 IMAD.IADD R48, R48, 0x1, -R2 ;  /* 0x0000000130308824 */ /* 0x000fe200078e0a02 */
[----:B------:R-:W-:Y:S01]  /*16b10*/  ISETP.GT.U32.AND P0, PT, R2, R9, PT ;  /* 0x000000090200720c */ /* 0x000fe20003f04070 */
[----:B------:R-:W-:-:S04]  /*16b20*/  IMAD.HI.U32 R10, R3, R53, RZ ;  /* 0x00000035030a7227 */ /* 0x000fc800078e00ff */
[----:B------:R-:W-:Y:S01]  /*16b30*/  @!P5 IMAD.MOV R48, RZ, RZ, -R48 ;  /* 0x000000ffff30d224 */ /* 0x000fe200078e0a30 */
[----:B------:R-:W-:Y:S01]  /*16b40*/  ISETP.GT.U32.AND P5, PT, R2, R4, PT ;  /* 0x000000040200720c */ /* 0x000fe20003fa4070 */
[----:B------:R-:W-:-:S06]  /*16b50*/  IMAD.MOV R10, RZ, RZ, -R10 ;  /* 0x000000ffff0a7224 */ /* 0x000fcc00078e0a0a */
[----:B------:R-:W-:Y:S02]  /*16b60*/  @!P0 IMAD.IADD R9, R9, 0x1, -R2 ;  /* 0x0000000109098824 */ /* 0x000fe400078e0a02 */
[----:B------:R-:W-:-:S03]  /*16b70*/  IMAD R53, R2, R10, R53 ;  /* 0x0000000a02357224 */ /* 0x000fc600078e0235 */
[----:B------:R-:W-:Y:S01]  /*16b80*/  ISETP.GT.U32.AND P0, PT, R2, R9, PT ;  /* 0x000000090200720c */ /* 0x000fe20003f04070 */
[----:B------:R-:W-:Y:S01]  /*16b90*/  IMAD.MOV.U32 R59, RZ, RZ, R55 ;  /* 0x000000ffff3b7224 */ /* 0x000fe200078e0037 */
[----:B------:R-:W-:Y:S01]  /*16ba0*/  IABS R55, R79 ;  /* 0x0000004f00377213 */ /* 0x000fe20000000000 */
[----:B------:R-:W-:Y:S01]  /*16bb0*/  @!P5 IMAD.IADD R4, R4, 0x1, -R2 ;  /* 0x000000010404d824 */ /* 0x000fe200078e0a02 */
[----:B------:R-:W-:Y:S01]  /*16bc0*/  ISETP.GT.U32.AND P5, PT, R2, R53, PT ;  /* 0x000000350200720c */ /* 0x000fe20003fa4070 */
[----:B------:R-:W-:-:S04]  /*16bd0*/  IMAD.HI.U32 R11, R3, R54, RZ ;  /* 0x00000036030b7227 */ /* 0x000fc800078e00ff */
[----:B------:R-:W-:-:S04]  /*16be0*/  IMAD.HI.U32 R50, R3, R55, RZ ;  /* 0x0000003703327227 */ /* 0x000fc800078e00ff */
[----:B------:R-:W-:Y:S02]  /*16bf0*/  IMAD.MOV R50, RZ, RZ, -R50 ;  /* 0x000000ffff327224 */ /* 0x000fe400078e0a32 */
[----:B------:R-:W-:Y:S02]  /*16c00*/  IMAD.MOV R11, RZ, RZ, -R11 ;  /* 0x000000ffff0b7224 */ /* 0x000fe400078e0a0b */
[----:B------:R-:W-:Y:S01]  /*16c10*/  @!P0 IMAD.IADD R9, R9, 0x1, -R2 ;  /* 0x0000000109098824 */ /* 0x000fe200078e0a02 */
[----:B------:R-:W-:Y:S01]  /*16c20*/  ISETP.GE.AND P0, PT, R79, RZ, PT ;  /* 0x000000ff4f00720c */ /* 0x000fe20003f06270 */
[----:B------:R-:W-:Y:S02]  /*16c30*/  IMAD.MOV.U32 R79, RZ, RZ, R51 ;  /* 0x000000ffff4f7224 */ /* 0x000fe400078e0033 */
[----:B------:R-:W-:Y:S02]  /*16c40*/  IMAD R55, R2, R50, R55 ;  /* 0x0000003202377224 */ /* 0x000fe400078e0237 */
[----:B------:R-:W-:-:S02]  /*16c50*/  IMAD.MOV.U32 R51, RZ, RZ, R4 ;  /* 0x000000ffff337224 */ /* 0x000fc400078e0004 */
[C---:B------:R-:W-:Y:S02]  /*16c60*/  IMAD R54, R2.reuse, R11, R54 ;  /* 0x0000000b02367224 */ /* 0x040fe400078e0236 */
[----:B------:R-:W-:Y:S02]  /*16c70*/  IMAD.MOV.U32 R50, RZ, RZ, R8 ;  /* 0x000000ffff327224 */ /* 0x000fe400078e0008 */
[----:B------:R-:W-:Y:S02]  /*16c80*/  @!P5 IMAD.IADD R53, R53, 0x1, -R2 ;  /* 0x000000013535d824 */ /* 0x000fe400078e0a02 */
[----:B------:R-:W-:Y:S01]  /*16c90*/  @!P3 IMAD.MOV R51, RZ, RZ, -R51 ;  /* 0x000000ffff33b224 */ /* 0x000fe200078e0a33 */
[C---:B------:R-:W-:Y:S01]  /*16ca0*/  ISETP.GT.U32.AND P3, PT, R2.reuse, R55, PT ;  /* 0x000000370200720c */ /* 0x040fe20003f64070 */
[----:B------:R-:W-:Y:S01]  /*16cb0*/  IMAD.MOV.U32 R82, RZ, RZ, R57 ;  /* 0x000000ffff527224 */ /* 0x000fe200078e0039 */
[----:B------:R-:W-:Y:S01]  /*16cc0*/  IABS R57, R93 ;  /* 0x0000005d00397213 */ /* 0x000fe20000000000 */
[----:B------:R-:W-:Y:S01]  /*16cd0*/  @!P2 IMAD.MOV R50, RZ, RZ, -R50 ;  /* 0x000000ffff32a224 */ /* 0x000fe200078e0a32 */
[----:B------:R-:W-:-:S02]  /*16ce0*/  ISETP.GT.U32.AND P5, PT, R2, R53, PT ;  /* 0x000000350200720c */ /* 0x000fc40003fa4070 */
[----:B------:R-:W-:Y:S01]  /*16cf0*/  ISETP.GT.U32.AND P2, PT, R2, R54, PT ;  /* 0x000000360200720c */ /* 0x000fe20003f44070 */
[----:B------:R-:W-:-:S04]  /*16d00*/  IMAD.HI.U32 R8, R3, R57, RZ ;  /* 0x0000003903087227 */ /* 0x000fc800078e00ff */
[----:B------:R-:W-:Y:S01]  /*16d10*/  IMAD.MOV R4, RZ, RZ, -R8 ;  /* 0x000000ffff047224 */ /* 0x000fe200078e0a08 */
[----:B------:R-:W-:Y:S01]  /*16d20*/  IABS R10, R87 ;  /* 0x00000057000a7213 */ /* 0x000fe20000000000 */
[--C-:B------:R-:W-:Y:S02]  /*16d30*/  @!P3 IMAD.IADD R55, R55, 0x1, -R2.reuse ;  /* 0x000000013737b824 */ /* 0x100fe400078e0a02 */
[----:B------:R-:W-:Y:S02]  /*16d40*/  IMAD R57, R2, R4, R57 ;  /* 0x0000000402397224 */ /* 0x000fe400078e0239 */
[--C-:B------:R-:W-:Y:S02]  /*16d50*/  @!P5 IMAD.IADD R53, R53, 0x1, -R2.reuse ;  /* 0x000000013535d824 */ /* 0x100fe400078e0a02 */
[----:B------:R-:W-:Y:S01]  /*16d60*/  @!P2 IMAD.IADD R54, R54, 0x1, -R2 ;  /* 0x000000013636a824 */ /* 0x000fe200078e0a02 */
[C---:B------:R-:W-:Y:S01]  /*16d70*/  ISETP.GT.U32.AND P3, PT, R2.reuse, R55, PT ;  /* 0x000000370200720c */ /* 0x040fe20003f64070 */
[----:B------:R-:W-:Y:S01]  /*16d80*/  IMAD.MOV.U32 R83, RZ, RZ, R58 ;  /* 0x000000ffff537224 */ /* 0x000fe200078e003a */
[----:B------:R-:W-:Y:S01]  /*16d90*/  IABS R58, R92 ;  /* 0x0000005c003a7213 */ /* 0x000fe20000000000 */
[----:B------:R-:W-:Y:S01]  /*16da0*/  @!P4 IMAD.MOV R53, RZ, RZ, -R53 ;  /* 0x000000ffff35c224 */ /* 0x000fe200078e0a35 */
[C---:B------:R-:W-:Y:S01]  /*16db0*/  ISETP.GT.U32.AND P2, PT, R2.reuse, R54, PT ;  /* 0x000000360200720c */ /* 0x040fe20003f44070 */
[----:B------:R-:W-:Y:S01]  /*16dc0*/  IMAD.HI.U32 R4, R3, R10, RZ ;  /* 0x0000000a03047227 */ /* 0x000fe200078e00ff */
[----:B------:R-:W-:-:S03]  /*16dd0*/  ISETP.GT.U32.AND P4, PT, R2, R57, PT ;  /* 0x000000390200720c */ /* 0x000fc60003f84070 */
[----:B------:R-:W-:Y:S02]  /*16de0*/  IMAD.MOV.U32 R91, RZ, RZ, R78 ;  /* 0x000000ffff5b7224 */ /* 0x000fe400078e004e */
[----:B------:R-:W-:Y:S02]  /*16df0*/  IMAD.MOV.U32 R78, RZ, RZ, R52 ;  /* 0x000000ffff4e7224 */ /* 0x000fe400078e0034 */
[----:B------:R-:W-:Y:S02]  /*16e00*/  IMAD.MOV.U32 R52, RZ, RZ, R9 ;  /* 0x000000ffff347224 */ /* 0x000fe400078e0009 */
[----:B------:R-:W-:Y:S02]  /*16e10*/  IMAD.MOV R4, RZ, RZ, -R4 ;  /* 0x000000ffff047224 */ /* 0x000fe400078e0a04 */
[----:B------:R-:W-:-:S04]  /*16e20*/  IMAD.HI.U32 R8, R3, R58, RZ ;  /* 0x0000003a03087227 */ /* 0x000fc800078e00ff */
[----:B------:R-:W-:Y:S02]  /*16e30*/  IMAD.MOV.U32 R85, RZ, RZ, R74 ;  /* 0x000000ffff557224 */ /* 0x000fe400078e004a */
[----:B------:R-:W-:Y:S02]  /*16e40*/  @!P6 IMAD.MOV R52, RZ, RZ, -R52 ;  /* 0x000000ffff34e224 */ /* 0x000fe400078e0a34 */
[----:B------:R-:W-:Y:S02]  /*16e50*/  IMAD.MOV.U32 R74, RZ, RZ, R59 ;  /* 0x000000ffff4a7224 */ /* 0x000fe400078e003b */
[C---:B------:R-:W-:Y:S02]  /*16e60*/  IMAD R59, R2.reuse, R4, R10 ;  /* 0x00000004023b7224 */ /* 0x040fe400078e020a */
[----:B------:R-:W-:Y:S02]  /*16e70*/  IMAD.MOV R8, RZ, RZ, -R8 ;  /* 0x000000ffff087224 */ /* 0x000fe400078e0a08 */
[----:B------:R-:W-:Y:S01]  /*16e80*/  @!P3 IMAD.IADD R55, R55, 0x1, -R2 ;  /* 0x000000013737b824 */ /* 0x000fe200078e0a02 */
[C---:B------:R-:W-:Y:S01]  /*16e90*/  ISETP.GT.U32.AND P3, PT, R2.reuse, R59, PT ;  /* 0x0000003b0200720c */ /* 0x040fe20003f64070 */
[----:B------:R-:W-:-:S02]  /*16ea0*/  IMAD R58, R2, R8, R58 ;  /* 0x00000008023a7224 */ /* 0x000fc400078e023a */
[--C-:B------:R-:W-:Y:S02]  /*16eb0*/  @!P2 IMAD.IADD R54, R54, 0x1, -R2.reuse ;  /* 0x000000013636a824 */ /* 0x100fe400078e0a02 */
[----:B------:R-:W-:Y:S01]  /*16ec0*/  @!P4 IMAD.IADD R57, R57, 0x1, -R2 ;  /* 0x000000013939c824 */ /* 0x000fe200078e0a02 */
[----:B------:R-:W-:Y:S01]  /*16ed0*/  ISETP.GT.U32.AND P2, PT, R2, R58, PT ;  /* 0x0000003a0200720c */ /* 0x000fe20003f44070 */
[----:B------:R-:W-:-:S03]  /*16ee0*/  @!P1 IMAD.MOV R54, RZ, RZ, -R54 ;  /* 0x000000ffff369224 */ /* 0x000fc600078e0a36 */
[----:B------:R-:W-:-:S03]  /*16ef0*/  ISETP.GT.U32.AND P1, PT, R2, R57, PT ;  /* 0x000000390200720c */ /* 0x000fc60003f24070 */
[----:B------:R-:W-:Y:S02]  /*16f00*/  @!P3 IMAD.IADD R59, R59, 0x1, -R2 ;  /* 0x000000013b3bb824 */ /* 0x000fe400078e0a02 */
[----:B------:R-:W-:Y:S02]  /*16f10*/  @!P0 IMAD.MOV R55, RZ, RZ, -R55 ;  /* 0x000000ffff378224 */ /* 0x000fe400078e0a37 */
[----:B------:R-:W-:Y:S01]  /*16f20*/  IMAD.MOV.U32 R90, RZ, RZ, R82 ;  /* 0x000000ffff5a7224 */ /* 0x000fe200078e0052 */
[----:B------:R-:W-:Y:S01]  /*16f30*/  ISETP.GT.U32.AND P0, PT, R2, R59, PT ;  /* 0x0000003b0200720c */ /* 0x000fe20003f04070 */
[----:B------:R-:W-:Y:S01]  /*16f40*/  @!P2 IMAD.IADD R58, R58, 0x1, -R2 ;  /* 0x000000013a3aa824 */ /* 0x000fe200078e0a02 */
[----:B------:R-:W-:Y:S01]  /*16f50*/  ISETP.GE.AND P2, PT, R87, RZ, PT ;  /* 0x000000ff5700720c */ /* 0x000fe20003f46270 */
[----:B------:R-:W-:Y:S02]  /*16f60*/  IMAD.MOV.U32 R87, RZ, RZ, R86 ;  /* 0x000000ffff577224 */ /* 0x000fe400078e0056 */
[----:B------:R-:W-:-:S02]  /*16f70*/  @!P1 IMAD.IADD R57, R57, 0x1, -R2 ;  /* 0x0000000139399824 */ /* 0x000fc400078e0a02 */
[----:B------:R-:W-:Y:S01]  /*16f80*/  IMAD.MOV.U32 R86, RZ, RZ, R85 ;  /* 0x000000ffff567224 */ /* 0x000fe200078e0055 */
[----:B------:R-:W-:Y:S01]  /*16f90*/  ISETP.GT.U32.AND P3, PT, R2, R58, PT ;  /* 0x0000003a0200720c */ /* 0x000fe20003f64070 */
[----:B------:R-:W-:Y:S01]  /*16fa0*/  IMAD.MOV.U32 R89, RZ, RZ, R83 ;  /* 0x000000ffff597224 */ /* 0x000fe200078e0053 */
[----:B------:R-:W-:Y:S01]  /*16fb0*/  ISETP.GE.AND P4, PT, R93, RZ, PT ;  /* 0x000000ff5d00720c */ /* 0x000fe20003f86270 */
[----:B------:R-:W-:Y:S02]  /*16fc0*/  IMAD.MOV.U32 R96, RZ, RZ, R87 ;  /* 0x000000ffff607224 */ /* 0x000fe400078e0057 */
[----:B------:R-:W-:Y:S02]  /*16fd0*/  IMAD.MOV.U32 R87, RZ, RZ, R73 ;  /* 0x000000ffff577224 */ /* 0x000fe400078e0049 */
[----:B------:R-:W-:Y:S02]  /*16fe0*/  IMAD.MOV.U32 R94, RZ, RZ, R86 ;  /* 0x000000ffff5e7224 */ /* 0x000fe400078e0056 */
[----:B------:R-:W-:Y:S01]  /*16ff0*/  @!P0 IMAD.IADD R59, R59, 0x1, -R2 ;  /* 0x000000013b3b8824 */ /* 0x000fe200078e0a02 */
[----:B------:R-:W-:Y:S01]  /*17000*/  ISETP.GE.AND P0, PT, R90, RZ, PT ;  /* 0x000000ff5a00720c */ /* 0x000fe20003f06270 */
[----:B----4-:R-:W-:Y:S01]  /*17010*/  IMAD.MOV.U32 R73, RZ, RZ, R63 ;  /* 0x000000ffff497224 */ /* 0x010fe200078e003f */
[----:B------:R-:W-:Y:S01]  /*17020*/  IABS R63, R89 ;  /* 0x00000059003f7213 */ /* 0x000fe20000000000 */
[----:B------:R-:W-:-:S02]  /*17030*/  @!P2 IMAD.MOV R59, RZ, RZ, -R59 ;  /* 0x000000ffff3ba224 */ /* 0x000fc400078e0a3b */
[----:B------:R-:W-:Y:S01]  /*17040*/  @!P3 IMAD.IADD R58, R58, 0x1, -R2 ;  /* 0x000000013a3ab824 */ /* 0x000fe200078e0a02 */
[----:B------:R-:W-:Y:S01]  /*17050*/  ISETP.GE.AND P3, PT, R91, RZ, PT ;  /* 0x000000ff5b00720c */ /* 0x000fe20003f66270 */
[----:B---3--:R-:W-:Y:S02]  /*17060*/  IMAD.MOV.U32 R84, RZ, RZ, R76 ;  /* 0x000000ffff547224 */ /* 0x008fe400078e004c */
[----:B------:R-:W-:Y:S02]  /*17070*/  IMAD.MOV.U32 R76, RZ, RZ, R64 ;  /* 0x000000ffff4c7224 */ /* 0x000fe400078e0040 */
[----:B------:R-:W-:Y:S01]  /*17080*/  IMAD.MOV.U32 R64, RZ, RZ, R56 ;  /* 0x000000ffff407224 */ /* 0x000fe200078e0038 */
[----:B------:R-:W-:-:S05]  /*17090*/  IABS R56, R84 ;  /* 0x0000005400387213 */ /* 0x000fca0000000000 */
[----:B------:R-:W-:-:S04]  /*170a0*/  IMAD.HI.U32 R11, R3, R56, RZ ;  /* 0x00000038030b7227 */ /* 0x000fc800078e00ff */
[----:B------:R-:W-:-:S04]  /*170b0*/  IMAD.MOV R11, RZ, RZ, -R11 ;  /* 0x000000ffff0b7224 */ /* 0x000fc800078e0a0b */
[----:B------:R-:W-:Y:S01]  /*170c0*/  IMAD R56, R2, R11, R56 ;  /* 0x0000000b02387224 */ /* 0x000fe200078e0238 */
[----:B------:R-:W-:-:S04]  /*170d0*/  ISETP.GE.AND P6, PT, R84, RZ, PT ;  /* 0x000000ff5400720c */ /* 0x000fc80003fc6270 */
[----:B------:R-:W-:Y:S01]  /*170e0*/  ISETP.GT.U32.AND P5, PT, R2, R56, PT ;  /* 0x000000380200720c */ /* 0x000fe20003fa4070 */
[----:B------:R-:W-:Y:S02]  /*170f0*/  IMAD.MOV.U32 R84, RZ, RZ, R75 ;  /* 0x000000ffff547224 */ /* 0x000fe400078e004b */
[----:B------:R-:W-:Y:S02]  /*17100*/  IMAD.MOV.U32 R75, RZ, RZ, R70 ;  /* 0x000000ffff4b7224 */ /* 0x000fe400078e0046 */
[----:B------:R-:W-:Y:S02]  /*17110*/  IMAD.MOV.U32 R70, RZ, RZ, R65 ;  /* 0x000000ffff467224 */ /* 0x000fe400078e0041 */
[----:B------:R-:W-:Y:S02]  /*17120*/  IMAD.MOV.U32 R65, RZ, RZ, R62 ;  /* 0x000000ffff417224 */ /* 0x000fe400078e003e */
[----:B--2---:R-:W-:Y:S01]  /*17130*/  IMAD.MOV.U32 R62, RZ, RZ, R60 ;  /* 0x000000ffff3e7224 */ /* 0x004fe200078e003c */
[----:B------:R-:W-:-:S03]  /*17140*/  IABS R60, R88 ;  /* 0x00000058003c7213 */ /* 0x000fc60000000000 */
[----:B------:R-:W-:Y:S02]  /*17150*/  @!P5 IMAD.IADD R56, R56, 0x1, -R2 ;  /* 0x000000013838d824 */ /* 0x000fe400078e0a02 */
[----:B------:R-:W-:-:S03]  /*17160*/  IMAD.HI.U32 R8, R3, R60, RZ ;  /* 0x0000003c03087227 */ /* 0x000fc600078e00ff */
[----:B------:R-:W-:Y:S01]  /*17170*/  ISETP.GT.U32.AND P5, PT, R2, R56, PT ;  /* 0x000000380200720c */ /* 0x000fe20003fa4070 */
[----:B------:R-:W-:-:S04]  /*17180*/  IMAD.MOV R8, RZ, RZ, -R8 ;  /* 0x000000ffff087224 */ /* 0x000fc800078e0a08 */
[C---:B------:R-:W-:Y:S02]  /*17190*/  IMAD R60, R2.reuse, R8, R60 ;  /* 0x00000008023c7224 */ /* 0x040fe400078e023c */
[----:B------:R-:W-:Y:S02]  /*171a0*/  IMAD.MOV.U32 R82, RZ, RZ, R77 ;  /* 0x000000ffff527224 */ /* 0x000fe400078e004d */
[----:B------:R-:W-:Y:S01]  /*171b0*/  IMAD.MOV.U32 R77, RZ, RZ, R129 ;  /* 0x000000ffff4d7224 */ /* 0x000fe200078e0081 */
[----:B------:R-:W-:Y:S01]  /*171c0*/  ISETP.GT.U32.AND P1, PT, R2, R60, PT ;  /* 0x0000003c0200720c */ /* 0x000fe20003f24070 */
[----:B------:R-:W-:Y:S01]  /*171d0*/  IMAD.MOV.U32 R85, RZ, RZ, R84 ;  /* 0x000000ffff557224 */ /* 0x000fe200078e0054 */
[----:B------:R-:W2:Y:S01]  /*171e0*/  LDL.LU R129, [R1+0x5d4] ;  /* 0x0005d40001817983 */ /* 0x000ea20000300800 */
[----:B------:R-:W-:Y:S02]  /*171f0*/  @!P5 IMAD.IADD R56, R56, 0x1, -R2 ;  /* 0x000000013838d824 */ /* 0x000fe400078e0a02 */
[----:B------:R-:W-:-:S02]  /*17200*/  IMAD.MOV.U32 R84, RZ, RZ, R78 ;  /* 0x000000ffff547224 */ /* 0x000fc400078e004e */
[----:B------:R-:W-:Y:S02]  /*17210*/  IMAD.MOV.U32 R78, RZ, RZ, R77 ;  /* 0x000000ffff4e7224 */ /* 0x000fe400078e004d */
[----:B------:R-:W-:Y:S02]  /*17220*/  IMAD.MOV.U32 R77, RZ, RZ, R67 ;  /* 0x000000ffff4d7224 */ /* 0x000fe400078e0043 */
[----:B------:R-:W-:Y:S02]  /*17230*/  IMAD.MOV.U32 R83, RZ, RZ, R76 ;  /* 0x000000ffff537224 */ /* 0x000fe400078e004c */
[----:B------:R-:W-:Y:S02]  /*17240*/  IMAD.MOV.U32 R76, RZ, RZ, R72 ;  /* 0x000000ffff4c7224 */ /* 0x000fe400078e0048 */
[----:B------:R-:W-:Y:S01]  /*17250*/  @!P6 IMAD.MOV R56, RZ, RZ, -R56 ;  /* 0x000000ffff38e224 */ /* 0x000fe200078e0a38 */
[----:B------:R-:W-:Y:S01]  /*17260*/  ISETP.GE.AND P6, PT, R88, RZ, PT ;  /* 0x000000ff5800720c */ /* 0x000fe20003fc6270 */
[----:B------:R-:W-:-:S02]  /*17270*/  IMAD.MOV.U32 R72, RZ, RZ, R66 ;  /* 0x000000ffff487224 */ /* 0x000fc400078e0042 */
[----:B------:R-:W-:Y:S02]  /*17280*/  IMAD.MOV.U32 R88, RZ, RZ, R77 ;  /* 0x000000ffff587224 */ /* 0x000fe400078e004d */
[----:B------:R-:W-:Y:S02]  /*17290*/  IMAD.MOV.U32 R93, RZ, RZ, R85 ;  /* 0x000000ffff5d7224 */ /* 0x000fe400078e0055 */
[----:B------:R-:W-:Y:S01]  /*172a0*/  IMAD.MOV.U32 R67, RZ, RZ, R62 ;  /* 0x000000ffff437224 */ /* 0x000fe200078e003e */
[----:B------:R-:W-:Y:S01]  /*172b0*/  IABS R62, R90 ;  /* 0x0000005a003e7213 */ /* 0x000fe20000000000 */
[----:B------:R-:W-:Y:S02]  /*172c0*/  IMAD.MOV.U32 R85, RZ, RZ, R250 ;  /* 0x000000ffff557224 */ /* 0x000fe400078e00fa */
[----:B------:R-:W-:Y:S01]  /*172d0*/  IMAD.MOV.U32 R86, RZ, RZ, R72 ;  /* 0x000000ffff567224 */ /* 0x000fe200078e0048 */
[----:B------:R-:W3:Y:S01]  /*172e0*/  LDL.LU R250, [R1+0x690] ;  /* 0x0006900001fa7983 */ /* 0x000ee20000300800 */
[----:B------:R-:W-:Y:S01]  /*172f0*/  @!P1 IMAD.IADD R60, R60, 0x1, -R2 ;  /* 0x000000013c3c9824 */ /* 0x000fe200078e0a02 */
[----:B------:R-:W-:Y:S01]  /*17300*/  ISETP.GE.AND P1, PT, R89, RZ, PT ;  /* 0x000000ff5900720c */ /* 0x000fe20003f26270 */
[----:B------:R-:W-:-:S02]  /*17310*/  IMAD.MOV.U32 R77, RZ, RZ, R76 ;  /* 0x000000ffff4d7224 */ /* 0x000fc400078e004c */
[----:B------:R-:W-:Y:S02]  /*17320*/  IMAD.MOV.U32 R90, RZ, RZ, R88 ;  /* 0x000000ffff5a7224 */ /* 0x000fe400078e0058 */
[----:B------:R-:W-:Y:S02]  /*17330*/  IMAD.MOV.U32 R76, RZ, RZ, R70 ;  /* 0x000000ffff4c7224 */ /* 0x000fe400078e0046 */
[----:B------:R-:W-:Y:S02]  /*17340*/  IMAD.MOV.U32 R89, RZ, RZ, R87 ;  /* 0x000000ffff597224 */ /* 0x000fe400078e0057 */
[----:B------:R-:W-:Y:S02]  /*17350*/  IMAD.MOV.U32 R70, RZ, RZ, R128 ;  /* 0x000000ffff467224 */ /* 0x000fe400078e0080 */
[----:B------:R-:W-:Y:S01]  /*17360*/  IMAD.MOV.U32 R87, RZ, RZ, R85 ;  /* 0x000000ffff577224 */ /* 0x000fe200078e0055 */
[----:B------:R-:W4:Y:S01]  /*17370*/  LDL.LU R128, [R1+0x2f8] ;  /* 0x0002f80001807983 */ /* 0x000f220000300800 */
[----:B------:R-:W-:-:S02]  /*17380*/  IMAD.MOV.U32 R72, RZ, RZ, R127 ;  /* 0x000000ffff487224 */ /* 0x000fc400078e007f */
[----:B------:R-:W-:Y:S01]  /*17390*/  IMAD.MOV.U32 R88, RZ, RZ, R86 ;  /* 0x000000ffff587224 */ /* 0x000fe200078e0056 */
[----:B------:R-:W2:Y:S01]  /*173a0*/  LDL.LU R127, [R1+0x3e8] ;  /* 0x0003e800017f7983 */ /* 0x000ea20000300800 */
[----:B------:R-:W-:Y:S01]  /*173b0*/  IMAD.MOV.U32 R85, RZ, RZ, R78 ;  /* 0x000000ffff557224 */ /* 0x000fe200078e004e */
[----:B------:R-:W-:Y:S01]  /*173c0*/  ISETP.GE.AND P2, PT, R90, RZ, PT ;  /* 0x000000ff5a00720c */ /* 0x000fe20003f46270 */
[----:B------:R-:W-:Y:S02]  /*173d0*/  IMAD.MOV.U32 R86, RZ, RZ, R74 ;  /* 0x000000ffff567224 */ /* 0x000fe400078e004a */
[----:B------:R-:W-:Y:S01]  /*173e0*/  IMAD.MOV.U32 R78, RZ, RZ, R64 ;  /* 0x000000ffff4e7224 */ /* 0x000fe200078e0040 */
[----:B------:R-:W3:Y:S01]  /*173f0*/  LDL.LU R74, [R1+0x650] ;  /* 0x00065000014a7983 */ /* 0x000ee20000300800 */
[----:B------:R-:W-:Y:S01]  /*17400*/  IMAD.MOV.U32 R66, RZ, RZ, R61 ;  /* 0x000000ffff427224 */ /* 0x000fe200078e003d */
[----:B------:R-:W-:Y:S02]  /*17410*/  IABS R64, R90 ;  /* 0x0000005a00407213 */ /* 0x000fe40000000000 */
[----:B------:R-:W-:Y:S01]  /*17420*/  IABS R61, R91 ;  /* 0x0000005b003d7213 */ /* 0x000fe20000000000 */
[----:B------:R-:W4:Y:S01]  /*17430*/  LDL.LU R90, [R1+0x274] ;  /* 0x00027400015a7983 */ /* 0x000f220000300800 */
[----:B------:R-:W-:-:S03]  /*17440*/  ISETP.GE.AND P5, PT, R92, RZ, PT ;  /* 0x000000ff5c00720c */ /* 0x000fc60003fa6270 */
[----:B------:R-:W2:Y:S04]  /*17450*/  LDL.LU R91, [R1+0x298] ;  /* 0x00029800015b7983 */ /* 0x000ea80000300800 */
[----:B------:R-:W3:Y:S01]  /*17460*/  LDL.LU R92, [R1+0x29c] ;  /* 0x00029c00015c7983 */ /* 0x000ee20000300800 */
[----:B------:R-:W-:-:S04]  /*17470*/  IMAD.HI.U32 R4, R3, R61, RZ ;  /* 0x0000003d03047227 */ /* 0x000fc800078e00ff */
[----:B------:R-:W-:-:S04]  /*17480*/  IMAD.MOV R4, RZ, RZ, -R4 ;  /* 0x000000ffff047224 */ /* 0x000fc800078e0a04 */
[----:B------:R-:W-:Y:S02]  /*17490*/  IMAD R61, R2, R4, R61 ;  /* 0x00000004023d7224 */ /* 0x000fe400078e023d */
[----:B------:R-:W-:-:S03]  /*174a0*/  @!P4 IMAD.MOV R57, RZ, RZ, -R57 ;  /* 0x000000ffff39c224 */ /* 0x000fc600078e0a39 */
[----:B------:R-:W-:Y:S01]  /*174b0*/  ISETP.GT.U32.AND P4, PT, R2, R61, PT ;  /* 0x0000003d0200720c */ /* 0x000fe20003f84070 */
[----:B------:R-:W-:-:S04]  /*174c0*/  IMAD.HI.U32 R8, R3, R62, RZ ;  /* 0x0000003e03087227 */ /* 0x000fc800078e00ff */
[----:B------:R-:W-:Y:S02]  /*174d0*/  IMAD.MOV R8, RZ, RZ, -R8 ;  /* 0x000000ffff087224 */ /* 0x000fe400078e0a08 */
[----:B------:R-:W-:-:S06]  /*174e0*/  @!P5 IMAD.MOV R58, RZ, RZ, -R58 ;  /* 0x000000ffff3ad224 */ /* 0x000fcc00078e0a3a */
[----:B------:R-:W-:Y:S01]  /*174f0*/  @!P4 IMAD.IADD R61, R61, 0x1, -R2 ;  /* 0x000000013d3dc824 */ /* 0x000fe200078e0a02 */
[----:B------:R-:W-:Y:S01]  /*17500*/  ISETP.GT.U32.AND P4, PT, R2, R60, PT ;  /* 0x0000003c0200720c */ /* 0x000fe20003f84070 */
[----:B------:R-:W-:-:S03]  /*17510*/  IMAD.HI.U32 R4, R3, R63, RZ ;  /* 0x0000003f03047227 */ /* 0x000fc600078e00ff */
[C---:B------:R-:W-:Y:S01]  /*17520*/  ISETP.GT.U32.AND P5, PT, R2.reuse, R61, PT ;  /* 0x0000003d0200720c */ /* 0x040fe20003fa4070 */
[----:B------:R-:W-:Y:S02]  /*17530*/  IMAD R62, R2, R8, R62 ;  /* 0x00000008023e7224 */ /* 0x000fe400078e023e */
[----:B------:R-:W-:Y:S02]  /*17540*/  IMAD.MOV R4, RZ, RZ, -R4 ;  /* 0x000000ffff047224 */ /* 0x000fe400078e0a04 */
[----:B----4-:R-:W-:Y:S02]  /*17550*/  IMAD.MOV.U32 R101, RZ, RZ, R90 ;  /* 0x000000ffff657224 */ /* 0x010fe400078e005a */
[----:B--2---:R-:W-:Y:S02]  /*17560*/  IMAD.MOV.U32 R100, RZ, RZ, R91 ;  /* 0x000000ffff647224 */ /* 0x004fe400078e005b */
[----:B------:R-:W2:Y:S01]  /*17570*/  LDL.LU R91, [R1+0x2e0] ;  /* 0x0002e000015b7983 */ /* 0x000ea20000300800 */
[----:B---3--:R-:W-:-:S03]  /*17580*/  IMAD.MOV.U32 R99, RZ, RZ, R92 ;  /* 0x000000ffff637224 */ /* 0x008fc600078e005c */
[----:B------:R-:W3:Y:S04]  /*17590*/  LDL.LU R92, [R1+0x2d4] ;  /* 0x0002d400015c7983 */ /* 0x000ee80000300800 */
[----:B------:R-:W4:Y:S01]  /*175a0*/  LDL.LU R90, [R1+0x2a4] ;  /* 0x0002a400015a7983 */ /* 0x000f220000300800 */
[----:B------:R-:W-:Y:S01]  /*175b0*/  @!P4 IMAD.IADD R60, R60, 0x1, -R2 ;  /* 0x000000013c3cc824 */ /* 0x000fe200078e0a02 */
[C---:B------:R-:W-:Y:S01]  /*175c0*/  ISETP.GT.U32.AND P4, PT, R2.reuse, R62, PT ;  /* 0x0000003e0200720c */ /* 0x040fe20003f84070 */
[----:B------:R-:W-:Y:S02]  /*175d0*/  IMAD R63, R2, R4, R63 ;  /* 0x00000004023f7224 */ /* 0x000fe400078e023f */
[----:B------:R-:W-:-:S04]  /*175e0*/  IMAD.HI.U32 R11, R3, R64, RZ ;  /* 0x00000040030b7227 */ /* 0x000fc800078e00ff */
[----:B------:R-:W-:Y:S02]  /*175f0*/  IMAD.MOV R11, RZ, RZ, -R11 ;  /* 0x000000ffff0b7224 */ /* 0x000fe400078e0a0b */
[----:B------:R-:W-:Y:S01]  /*17600*/  @!P5 IMAD.IADD R61, R61, 0x1, -R2 ;  /* 0x000000013d3dd824 */ /* 0x000fe200078e0a02 */
[C---:B------:R-:W-:Y:S01]  /*17610*/  ISETP.GT.U32.AND P5, PT, R2.reuse, R63, PT ;  /* 0x0000003f0200720c */ /* 0x040fe20003fa4070 */
[----:B------:R-:W-:Y:S02]  /*17620*/  IMAD R64, R2, R11, R64 ;  /* 0x0000000b02407224 */ /* 0x000fe400078e0240 */
[----:B------:R-:W-:Y:S02]  /*17630*/  @!P4 IMAD.IADD R62, R62, 0x1, -R2 ;  /* 0x000000013e3ec824 */ /* 0x000fe400078e0a02 */
[----:B------:R-:W-:Y:S01]  /*17640*/  IMAD.MOV.U32 R95, RZ, RZ, R87 ;  /* 0x000000ffff5f7224 */ /* 0x000fe200078e0057 */
[----:B------:R-:W-:Y:S01]  /*17650*/  ISETP.GT.U32.AND P4, PT, R2, R64, PT ;  /* 0x000000400200720c */ /* 0x000fe20003f84070 */
[----:B------:R-:W-:Y:S01]  /*17660*/  IMAD.MOV.U32 R98, RZ, RZ, R89 ;  /* 0x000000ffff627224 */ /* 0x000fe200078e0059 */
[----:B------:R-:W-:-:S02]  /*17670*/  IABS R8, R93 ;  /* 0x0000005d00087213 */ /* 0x000fc40000000000 */
[----:B------:R-:W-:-:S03]  /*17680*/  IABS R10, R95 ;  /* 0x0000005f000a7213 */ /* 0x000fc60000000000 */
[----:B------:R-:W-:Y:S02]  /*17690*/  @!P5 IMAD.IADD R63, R63, 0x1, -R2 ;  /* 0x000000013f3fd824 */ /* 0x000fe400078e0a02 */
[----:B------:R-:W-:Y:S02]  /*176a0*/  IMAD.MOV.U32 R89, RZ, RZ, R86 ;  /* 0x000000ffff597224 */ /* 0x000fe400078e0056 */
[----:B------:R-:W-:Y:S02]  /*176b0*/  IMAD.MOV.U32 R87, RZ, RZ, R77 ;  /* 0x000000ffff577224 */ /* 0x000fe400078e004d */
[----:B------:R-:W-:Y:S01]  /*176c0*/  @!P6 IMAD.MOV R60, RZ, RZ, -R60 ;  /* 0x000000ffff3ce224 */ /* 0x000fe200078e0a3c */
[C---:B------:R-:W-:Y:S01]  /*176d0*/  ISETP.GT.U32.AND P6, PT, R2.reuse, R62, PT ;  /* 0x0000003e0200720c */ /* 0x040fe20003fc4070 */
[----:B------:R-:W-:Y:S01]  /*176e0*/  IMAD.MOV.U32 R86, RZ, RZ, R71 ;  /* 0x000000ffff567224 */ /* 0x000fe200078e0047 */
[----:B------:R-:W-:Y:S01]  /*176f0*/  IABS R9, R94 ;  /* 0x0000005e00097213 */ /* 0x000fe20000000000 */
[----:B------:R-:W-:Y:S01]  /*17700*/  IMAD.MOV.U32 R77, RZ, RZ, R67 ;  /* 0x000000ffff4d7224 */ /* 0x000fe200078e0043 */
[----:B------:R-:W-:Y:S01]  /*17710*/  ISETP.GT.U32.AND P5, PT, R2, R63, PT ;  /* 0x0000003f0200720c */ /* 0x000fe20003fa4070 */
[----:B------:R-:W-:-:S02]  /*17720*/  IMAD.MOV.U32 R71, RZ, RZ, R66 ;  /* 0x000000ffff477224 */ /* 0x000fc400078e0042 */
[----:B------:R-:W-:Y:S01]  /*17730*/  IMAD.HI.U32 R67, R3, R10, RZ ;  /* 0x0000000a03437227 */ /* 0x000fe200078e00ff */
[----:B------:R-:W-:-:S03]  /*17740*/  IABS R4, R96 ;  /* 0x0000006000047213 */ /* 0x000fc60000000000 */
[----:B------:R-:W-:Y:S02]  /*17750*/  IMAD.MOV.U32 R102, RZ, RZ, R88 ;  /* 0x000000ffff667224 */ /* 0x000fe400078e0058 */
[----:B------:R-:W-:-:S04]  /*17760*/  IMAD.HI.U32 R66, R3, R8, RZ ;  /* 0x0000000803427227 */ /* 0x000fc800078e00ff */
[----:B------:R-:W-:Y:S02]  /*17770*/  IMAD.MOV.U32 R88, RZ, RZ, R78 ;  /* 0x000000ffff587224 */ /* 0x000fe400078e004e */
[----:B------:R-:W-:Y:S02]  /*17780*/  IMAD.MOV.U32 R78, RZ, RZ, R69 ;  /* 0x000000ffff4e7224 */ /* 0x000fe400078e0045 */
[----:B------:R-:W-:Y:S02]  /*17790*/  @!P4 IMAD.IADD R64, R64, 0x1, -R2 ;  /* 0x000000014040c824 */ /* 0x000fe400078e0a02 */
[----:B------:R-:W-:Y:S02]  /*177a0*/  IMAD.MOV.U32 R69, RZ, RZ, R65 ;  /* 0x000000ffff457224 */ /* 0x000fe400078e0041 */
[----:B------:R-:W-:Y:S02]  /*177b0*/  IMAD.MOV R67, RZ, RZ, -R67 ;  /* 0x000000ffff437224 */ /* 0x000fe400078e0a43 */
[----:B------:R-:W-:Y:S01]  /*177c0*/  IMAD.HI.U32 R65, R3, R9, RZ ;  /* 0x0000000903417227 */ /* 0x000fe200078e00ff */
[----:B------:R-:W-:-:S03]  /*177d0*/  ISETP.GT.U32.AND P4, PT, R2, R64, PT ;  /* 0x000000400200720c */ /* 0x000fc60003f84070 */
[----:B------:R-:W-:Y:S02]  /*177e0*/  IMAD.MOV R66, RZ, RZ, -R66 ;  /* 0x000000ffff427224 */ /* 0x000fe400078e0a42 */
[----:B------:R-:W-:Y:S02]  /*177f0*/  IMAD R10, R2, R67, R10 ;  /* 0x00000043020a7224 */ /* 0x000fe400078e020a */
[----:B------:R-:W-:-:S04]  /*17800*/  IMAD.HI.U32 R11, R3, R4, RZ ;  /* 0x00000004030b7227 */ /* 0x000fc800078e00ff */
[----:B------:R-:W-:Y:S02]  /*17810*/  IMAD.MOV R65, RZ, RZ, -R65 ;  /* 0x000000ffff417224 */ /* 0x000fe400078e0a41 */
[----:B------:R-:W-:Y:S02]  /*17820*/  IMAD R66, R2, R66, R8 ;  /* 0x0000004202427224 */ /* 0x000fe400078e0208 */
[--C-:B------:R-:W-:Y:S01]  /*17830*/  @!P6 IMAD.IADD R62, R62, 0x1, -R2.reuse ;  /* 0x000000013e3ee824 */ /* 0x100fe200078e0a02 */
[C---:B------:R-:W-:Y:S01]  /*17840*/  ISETP.GT.U32.AND P6, PT, R2.reuse, R10, PT ;  /* 0x0000000a0200720c */ /* 0x040fe20003fc4070 */
[----:B------:R-:W-:Y:S02]  /*17850*/  IMAD.MOV R11, RZ, RZ, -R11 ;  /* 0x000000ffff0b7224 */ /* 0x000fe400078e0a0b */
[C---:B------:R-:W-:Y:S02]  /*17860*/  IMAD R9, R2.reuse, R65, R9 ;  /* 0x0000004102097224 */ /* 0x040fe400078e0209 */
[----:B------:R-:W-:Y:S01]  /*17870*/  @!P5 IMAD.IADD R63, R63, 0x1, -R2 ;  /* 0x000000013f3fd824 */ /* 0x000fe200078e0a02 */
[C---:B------:R-:W-:Y:S01]  /*17880*/  ISETP.GT.U32.AND P5, PT, R2.reuse, R66, PT ;  /* 0x000000420200720c */ /* 0x040fe20003fa4070 */
[----:B------:R-:W-:-:S02]  /*17890*/  IMAD R4, R2, R11, R4 ;  /* 0x0000000b02047224 */ /* 0x000fc400078e0204 */
[----:B------:R-:W-:Y:S01]  /*178a0*/  @!P0 IMAD.MOV R62, RZ, RZ, -R62 ;  /* 0x000000ffff3e8224 */ /* 0x000fe200078e0a3e */
[----:B------:R-:W-:Y:S01]  /*178b0*/  ISETP.GT.U32.AND P0, PT, R2, R9, PT ;  /* 0x000000090200720c */ /* 0x000fe20003f04070 */
[----:B------:R-:W-:Y:S01]  /*178c0*/  @!P1 IMAD.MOV R63, RZ, RZ, -R63 ;  /* 0x000000ffff3f9224 */ /* 0x000fe200078e0a3f */
[----:B------:R-:W-:Y:S01]  /*178d0*/  ISETP.GE.AND P1, PT, R93, RZ, PT ;  /* 0x000000ff5d00720c */ /* 0x000fe20003f26270 */
[--C-:B------:R-:W-:Y:S01]  /*178e0*/  @!P4 IMAD.IADD R64, R64, 0x1, -R2.reuse ;  /* 0x000000014040c824 */ /* 0x100fe200078e0a02 */
[----:B------:R-:W-:Y:S02]  /*178f0*/  ISETP.GT.U32.AND P4, PT, R2, R4, PT ;  /* 0x000000040200720c */ /* 0x000fe40003f84070 */
[----:B------:R-:W-:Y:S01]  /*17900*/  IABS R8, R102 ;  /* 0x0000006600087213 */ /* 0x000fe20000000000 */
[--C-:B------:R-:W-:Y:S01]  /*17910*/  @!P6 IMAD.IADD R10, R10, 0x1, -R2.reuse ;  /* 0x000000010a0ae824 */ /* 0x100fe200078e0a02 */
[----:B------:R-:W-:Y:S01]  /*17920*/  ISETP.GE.AND P6, PT, R94, RZ, PT ;  /* 0x000000ff5e00720c */ /* 0x000fe20003fc6270 */
[----:B------:R-:W-:-:S04]  /*17930*/  @!P5 IMAD.IADD R66, R66, 0x1, -R2 ;  /* 0x000000014242d824 */ /* 0x000fc800078e0a02 */
[----:B------:R-:W-:Y:S01]  /*17940*/  @!P0 IMAD.IADD R9, R9, 0x1, -R2 ;  /* 0x0000000109098824 */ /* 0x000fe200078e0a02 */
[----:B------:R-:W-:-:S03]  /*17950*/  ISETP.GT.U32.AND P0, PT, R2, R66, PT ;  /* 0x000000420200720c */ /* 0x000fc60003f04070 */
[----:B------:R-:W-:Y:S01]  /*17960*/  @!P4 IMAD.IADD R4, R4, 0x1, -R2 ;  /* 0x000000010404c824 */ /* 0x000fe200078e0a02 */
[----:B------:R-:W-:-:S09]  /*17970*/  ISETP.GT.U32.AND P4, PT, R2, R9, PT ;  /* 0x000000090200720c */ /* 0x000fd20003f84070 */
[----:B------:R-:W-:-:S04]  /*17980*/  @!P0 IMAD.IADD R66, R66, 0x1, -R2 ;  /* 0x0000000142428824 */ /* 0x000fc800078e0a02 */
[----:B------:R-:W-:Y:S01]  /*17990*/  @!P4 IMAD.IADD R9, R9, 0x1, -R2 ;  /* 0x000000010909c824 */ /* 0x000fe200078e0a02 */
[C---:B------:R-:W-:Y:S01]  /*179a0*/  ISETP.GT.U32.AND P5, PT, R2.reuse, R10, PT ;  /* 0x0000000a0200720c */ /* 0x040fe20003fa4070 */
[----:B------:R-:W-:Y:S01]  /*179b0*/  @!P2 IMAD.MOV R64, RZ, RZ, -R64 ;  /* 0x000000ffff40a224 */ /* 0x000fe200078e0a40 */
[----:B------:R-:W-:Y:S01]  /*179c0*/  ISETP.GT.U32.AND P2, PT, R2, R4, PT ;  /* 0x000000040200720c */ /* 0x000fe20003f44070 */
[----:B------:R-:W-:Y:S01]  /*179d0*/  @!P3 IMAD.MOV R61, RZ, RZ, -R61 ;  /* 0x000000ffff3db224 */ /* 0x000fe200078e0a3d */
[----:B------:R-:W-:-:S09]  /*179e0*/  ISETP.GE.AND P3, PT, R95, RZ, PT ;  /* 0x000000ff5f00720c */ /* 0x000fd20003f66270 */
[--C-:B------:R-:W-:Y:S01]  /*179f0*/  @!P5 IMAD.IADD R10, R10, 0x1, -R2.reuse ;  /* 0x000000010a0ad824 */ /* 0x100fe200078e0a02 */
[----:B------:R-:W-:Y:S01]  /*17a00*/  ISETP.GE.AND P5, PT, R96, RZ, PT ;  /* 0x000000ff6000720c */ /* 0x000fe20003fa6270 */
[----:B------:R-:W-:Y:S02]  /*17a10*/  @!P2 IMAD.IADD R4, R4, 0x1, -R2 ;  /* 0x000000010404a824 */ /* 0x000fe400078e0a02 */
[----:B------:R-:W-:Y:S01]  /*17a20*/  IMAD.MOV.U32 R67, RZ, RZ, R9 ;  /* 0x000000ffff437224 */ /* 0x000fe200078e0009 */
[----:B------:R-:W-:-:S03]  /*17a30*/  ISETP.GE.AND P2, PT, R102, RZ, PT ;  /* 0x000000ff6600720c */ /* 0x000fc60003f46270 */
[----:B------:R-:W-:Y:S01]  /*17a40*/  @!P6 IMAD.MOV R67, RZ, RZ, -R67 ;  /* 0x000000ffff43e224 */ /* 0x000fe200078e0a43 */
[----:B------:R-:W-:Y:S01]  /*17a50*/  ISETP.GE.AND P6, PT, R101, RZ, PT ;  /* 0x000000ff6500720c */ /* 0x000fe20003fc6270 */
[----:B---3--:R-:W-:Y:S02]  /*17a60*/  IMAD.MOV.U32 R93, RZ, RZ, R92 ;  /* 0x000000ffff5d7224 */ /* 0x008fe400078e005c */
[----:B----4-:R-:W-:Y:S02]  /*17a70*/  IMAD.MOV.U32 R92, RZ, RZ, R90 ;  /* 0x000000ffff5c7224 */ /* 0x010fe400078e005a */
[----:B------:R-:W-:Y:S02]  /*17a80*/  IMAD.MOV.U32 R90, RZ, RZ, R89 ;  /* 0x000000ffff5a7224 */ /* 0x000fe400078e0059 */
[----:B------:R-:W-:Y:S02]  /*17a90*/  IMAD.MOV.U32 R89, RZ, RZ, R88 ;  /* 0x000000ffff597224 */ /* 0x000fe400078e0058 */
[----:B------:R-:W-:-:S02]  /*17aa0*/  IMAD.MOV.U32 R88, RZ, RZ, R87 ;  /* 0x000000ffff587224 */ /* 0x000fc400078e0057 */
[----:B------:R-:W-:Y:S02]  /*17ab0*/  IMAD.MOV.U32 R87, RZ, RZ, R71 ;  /* 0x000000ffff577224 */ /* 0x000fe400078e0047 */
[----:B------:R-:W-:Y:S02]  /*17ac0*/  IMAD.MOV.U32 R71, RZ, RZ, R69 ;  /* 0x000000ffff477224 */ /* 0x000fe400078e0045 */
[----:B------:R-:W-:-:S04]  /*17ad0*/  IMAD.HI.U32 R69, R3, R8, RZ ;  /* 0x0000000803457227 */ /* 0x000fc800078e00ff */
[----:B------:R-:W-:Y:S02]  /*17ae0*/  IMAD.MOV.U32 R94, RZ, RZ, R90 ;  /* 0x000000ffff5e7224 */ /* 0x000fe400078e005a */
[----:B------:R-:W-:Y:S02]  /*17af0*/  IMAD.MOV.U32 R90, RZ, RZ, R88 ;  /* 0x000000ffff5a7224 */ /* 0x000fe400078e0058 */
[----:B------:R-:W-:Y:S02]  /*17b00*/  IMAD.MOV.U32 R88, RZ, RZ, R87 ;  /* 0x000000ffff587224 */ /* 0x000fe400078e0057 */
[----:B------:R-:W-:Y:S01]  /*17b10*/  IMAD.MOV.U32 R87, RZ, RZ, R70 ;  /* 0x000000ffff577224 */ /* 0x000fe200078e0046 */
[----:B------:R-:W-:Y:S01]  /*17b20*/  IABS R70, R98 ;  /* 0x0000006200467213 */ /* 0x000fe20000000000 */
[----:B------:R-:W-:-:S04]  /*17b30*/  IMAD.MOV R69, RZ, RZ, -R69 ;  /* 0x000000ffff457224 */ /* 0x000fc800078e0a45 */
[----:B------:R-:W-:Y:S02]  /*17b40*/  IMAD R69, R2, R69, R8 ;  /* 0x0000004502457224 */ /* 0x000fe400078e0208 */
[----:B------:R-:W-:-:S04]  /*17b50*/  IMAD.HI.U32 R8, R3, R70, RZ ;  /* 0x0000004603087227 */ /* 0x000fc800078e00ff */
[----:B------:R-:W-:Y:S01]  /*17b60*/  IMAD.MOV R8, RZ, RZ, -R8 ;  /* 0x000000ffff087224 */ /* 0x000fe200078e0a08 */
[----:B------:R-:W-:-:S03]  /*17b70*/  ISETP.GT.U32.AND P0, PT, R2, R69, PT ;  /* 0x000000450200720c */ /* 0x000fc60003f04070 */
[----:B------:R-:W-:-:S05]  /*17b80*/  IMAD R70, R2, R8, R70 ;  /* 0x0000000802467224 */ /* 0x000fca00078e0246 */
[----:B------:R-:W-:-:S05]  /*17b90*/  ISETP.GT.U32.AND P4, PT, R2, R70, PT ;  /* 0x000000460200720c */ /* 0x000fca0003f84070 */
[----:B------:R-:W-:Y:S02]  /*17ba0*/  @!P0 IMAD.IADD R69, R69, 0x1, -R2 ;  /* 0x0000000145458824 */ /* 0x000fe400078e0a02 */
[----:B------:R-:W-:-:S06]  /*17bb0*/  IMAD.MOV.U32 R95, RZ, RZ, R89 ;  /* 0x000000ffff5f7224 */ /* 0x000fcc00078e0059 */
[----:B------:R-:W-:Y:S01]  /*17bc0*/  @!P4 IMAD.IADD R70, R70, 0x1, -R2 ;  /* 0x000000014646c824 */ /* 0x000fe200078e0a02 */
[----:B------:R-:W-:Y:S01]  /*17bd0*/  ISETP.GT.U32.AND P4, PT, R2, R69, PT ;  /* 0x000000450200720c */ /* 0x000fe20003f84070 */
[----:B------:R-:W-:Y:S02]  /*17be0*/  IMAD.MOV.U32 R97, RZ, RZ, R95 ;  /* 0x000000ffff617224 */ /* 0x000fe400078e005f */
[----:B------:R-:W-:Y:S02]  /*17bf0*/  IMAD.MOV.U32 R96, RZ, RZ, R94 ;  /* 0x000000ffff607224 */ /* 0x000fe400078e005e */
[----:B------:R-:W-:Y:S02]  /*17c00*/  IMAD.MOV.U32 R95, RZ, RZ, R93 ;  /* 0x000000ffff5f7224 */ /* 0x000fe400078e005d */
[----:B--2---:R-:W-:Y:S02]  /*17c10*/  IMAD.MOV.U32 R94, RZ, RZ, R91 ;  /* 0x000000ffff5e7224 */ /* 0x004fe400078e005b */
[----:B------:R-:W-:-:S02]  /*17c20*/  IMAD.MOV.U32 R93, RZ, RZ, R76 ;  /* 0x000000ffff5d7224 */ /* 0x000fc400078e004c */
[----:B------:R-:W-:Y:S01]  /*17c30*/  IMAD.MOV.U32 R91, RZ, RZ, R73 ;  /* 0x000000ffff5b7224 */ /* 0x000fe200078e0049 */
[----:B------:R-:W-:Y:S01]  /*17c40*/  ISETP.GE.AND P0, PT, R98, RZ, PT ;  /* 0x000000ff6200720c */ /* 0x000fe20003f06270 */
[----:B------:R-:W-:Y:S02]  /*17c50*/  IMAD.MOV.U32 R117, RZ, RZ, R97 ;  /* 0x000000ffff757224 */ /* 0x000fe400078e0061 */
[----:B------:R-:W-:Y:S02]  /*17c60*/  IMAD.MOV.U32 R97, RZ, RZ, R93 ;  /* 0x000000ffff617224 */ /* 0x000fe400078e005d */
[----:B------:R-:W-:Y:S02]  /*17c70*/  IMAD.MOV.U32 R98, RZ, RZ, R91 ;  /* 0x000000ffff627224 */ /* 0x000fe400078e005b */
[----:B------:R-:W-:Y:S02]  /*17c80*/  IMAD.MOV.U32 R93, RZ, RZ, R74 ;  /* 0x000000ffff5d7224 */ /* 0x000fe400078e004a */
[----:B------:R-:W-:-:S02]  /*17c90*/  IMAD.MOV.U32 R118, RZ, RZ, R96 ;  /* 0x000000ffff767224 */ /* 0x000fc400078e0060 */
[----:B------:R-:W-:Y:S01]  /*17ca0*/  IMAD.MOV.U32 R74, RZ, RZ, R68 ;  /* 0x000000ffff4a7224 */ /* 0x000fe200078e0044 */
[----:B------:R-:W-:Y:S01]  /*17cb0*/  IABS R73, R99 ;  /* 0x0000006300497213 */ /* 0x000fe20000000000 */
[----:B------:R-:W-:Y:S02]  /*17cc0*/  IMAD.MOV.U32 R96, RZ, RZ, R94 ;  /* 0x000000ffff607224 */ /* 0x000fe400078e005e */
[----:B------:R-:W-:Y:S02]  /*17cd0*/  IMAD.MOV.U32 R68, RZ, RZ, R4 ;  /* 0x000000ffff447224 */ /* 0x000fe400078e0004 */
[----:B------:R-:W-:Y:S01]  /*17ce0*/  @!P4 IMAD.IADD R69, R69, 0x1, -R2 ;  /* 0x000000014545c824 */ /* 0x000fe200078e0a02 */
[----:B------:R-:W-:Y:S01]  /*17cf0*/  ISETP.GE.AND P4, PT, R99, RZ, PT ;  /* 0x000000ff6300720c */ /* 0x000fe20003f86270 */
[----:B------:R-:W-:Y:S02]  /*17d00*/  IMAD.MOV.U32 R99, RZ, RZ, R98 ;  /* 0x000000ffff637224 */ /* 0x000fe400078e0062 */
[----:B------:R-:W-:-:S02]  /*17d10*/  IMAD.MOV.U32 R98, RZ, RZ, R97 ;  /* 0x000000ffff627224 */ /* 0x000fc400078e0061 */
[----:B------:R-:W-:Y:S01]  /*17d20*/  IMAD.MOV.U32 R76, RZ, RZ, R72 ;  /* 0x000000ffff4c7224 */ /* 0x000fe200078e0048 */
[----:B------:R-:W-:Y:S01]  /*17d30*/  IABS R72, R100 ;  /* 0x0000006400487213 */ /* 0x000fe20000000000 */
[----:B------:R-:W-:Y:S01]  /*17d40*/  @!P5 IMAD.MOV R68, RZ, RZ, -R68 ;  /* 0x000000ffff44d224 */ /* 0x000fe200078e0a44 */
[----:B------:R-:W-:Y:S01]  /*17d50*/  ISETP.GE.AND P5, PT, R100, RZ, PT ;  /* 0x000000ff6400720c */ /* 0x000fe20003fa6270 */
        /* <DEDUP_REMOVED lines=12> */
[----:B------:R-:W-:Y:S01]  /*17e20*/  IMAD.MOV.U32 R91, RZ, RZ, R90 ;  /* 0x000000ffff5b7224 */ /* 0x000fe200078e005a */
[----:B------:R-:W2:Y:S01]  /*17e30*/  LDL.LU R127, [R1+0x59c] ;  /* 0x00059c00017f7983 */ /* 0x000ea20000300800 */
[----:B------:R-:W-:Y:S02]  /*17e40*/  IMAD.MOV.U32 R90, RZ, RZ, R86 ;  /* 0x000000ffff5a7224 */ /* 0x000fe400078e0056 */
[----:B------:R-:W-:Y:S01]  /*17e50*/  IMAD.MOV.U32 R92, RZ, RZ, R129 ;  /* 0x000000ffff5c7224 */ /* 0x000fe200078e0081 */
[----:B------:R-:W3:Y:S01]  /*17e60*/  LDL.LU R75, [R1+0x318] ;  /* 0x00031800014b7983 */ /* 0x000ee20000300800 */
[----:B------:R-:W-:-:S02]  /*17e70*/  IMAD.MOV.U32 R86, RZ, RZ, R78 ;  /* 0x000000ffff567224 */ /* 0x000fc400078e004e */
[----:B------:R-:W-:Y:S01]  /*17e80*/  IMAD.MOV.U32 R78, RZ, RZ, R77 ;  /* 0x000000ffff4e7224 */ /* 0x000fe200078e004d */
[----:B------:R-:W4:Y:S01]  /*17e90*/  LDL.LU R129, [R1+0x6f4] ;  /* 0x0006f40001817983 */ /* 0x000f220000300800 */
[----:B------:R-:W-:Y:S01]  /*17ea0*/  IMAD.MOV.U32 R89, RZ, RZ, R71 ;  /* 0x000000ffff597224 */ /* 0x000fe200078e0047 */
[----:B------:R-:W-:Y:S02]  /*17eb0*/  IABS R71, R101 ;  /* 0x0000006500477213 */ /* 0x000fe40000000000 */
[----:B------:R-:W2:Y:S04]  /*17ec0*/  LDL.LU R77, [R1+0x3c0] ;  /* 0x0003c000014d7983 */ /* 0x000ea80000300800 */
[----:B------:R-:W4:Y:S04]  /*17ed0*/  LDL.LU R102, [R1+0x2f4] ;  /* 0x0002f40001667983 */ /* 0x000f280000300800 */
[----:B------:R-:W3:Y:S01]  /*17ee0*/  LDL.LU R101, [R1+0x2f0] ;  /* 0x0002f00001657983 */ /* 0x000ee20000300800 */
[----:B------:R-:W-:-:S02]  /*17ef0*/  IMAD.MOV.U32 R114, RZ, RZ, R97 ;  /* 0x000000ffff727224 */ /* 0x000fc400078e0061 */
[----:B------:R-:W-:Y:S02]  /*17f00*/  IMAD.MOV.U32 R104, RZ, RZ, R96 ;  /* 0x000000ffff687224 */ /* 0x000fe400078e0060 */
[----:B------:R-:W-:Y:S02]  /*17f10*/  IMAD.MOV.U32 R96, RZ, RZ, R93 ;  /* 0x000000ffff607224 */ /* 0x000fe400078e005d */
[----:B------:R-:W-:Y:S02]  /*17f20*/  IMAD.MOV.U32 R97, RZ, RZ, R90 ;  /* 0x000000ffff617224 */ /* 0x000fe400078e005a */
[----:B------:R-:W-:Y:S01]  /*17f30*/  IMAD.MOV.U32 R110, RZ, RZ, R98 ;  /* 0x000000ffff6e7224 */ /* 0x000fe200078e0062 */
[----:B------:R-:W4:Y:S01]  /*17f40*/  LDL.LU R90, [R1+0x600] ;  /* 0x00060000015a7983 */ /* 0x000f220000300800 */
[----:B------:R-:W-:Y:S02]  /*17f50*/  IMAD.MOV.U32 R93, RZ, RZ, R91 ;  /* 0x000000ffff5d7224 */ /* 0x000fe400078e005b */
[----:B------:R-:W-:Y:S01]  /*17f60*/  IMAD.MOV.U32 R98, RZ, RZ, R86 ;  /* 0x000000ffff627224 */ /* 0x000fe200078e0056 */
[----:B------:R-:W4:Y:S01]  /*17f70*/  LDL.LU R91, [R1+0x5fc] ;  /* 0x0005fc00015b7983 */ /* 0x000f220000300800 */
[----:B------:R-:W-:-:S02]  /*17f80*/  IMAD.MOV.U32 R103, RZ, RZ, R128 ;  /* 0x000000ffff677224 */ /* 0x000fc400078e0080 */
[----:B------:R-:W-:Y:S01]  /*17f90*/  IMAD.MOV.U32 R108, RZ, RZ, R97 ;  /* 0x000000ffff6c7224 */ /* 0x000fe200078e0061 */
[----:B------:R-:W4:Y:S01]  /*17fa0*/  LDL.LU R128, [R1+0x5c0] ;  /* 0x0005c00001807983 */ /* 0x000f220000300800 */
[----:B------:R-:W-:Y:S02]  /*17fb0*/  IMAD.MOV.U32 R97, RZ, RZ, R96 ;  /* 0x000000ffff617224 */ /* 0x000fe400078e0060 */
[----:B------:R-:W-:Y:S02]  /*17fc0*/  IMAD.MOV.U32 R107, RZ, RZ, R98 ;  /* 0x000000ffff6b7224 */ /* 0x000fe400078e0062 */
[----:B------:R-:W-:Y:S02]  /*17fd0*/  IMAD.MOV.U32 R98, RZ, RZ, R95 ;  /* 0x000000ffff627224 */ /* 0x000fe400078e005f */
[----:B------:R-:W-:Y:S02]  /*17fe0*/  IMAD.MOV.U32 R65, RZ, RZ, R10 ;  /* 0x000000ffff417224 */ /* 0x000fe400078e000a */
[----:B------:R-:W-:-:S04]  /*17ff0*/  IMAD.HI.U32 R8, R3, R71, RZ ;  /* 0x0000004703087227 */ /* 0x000fc800078e00ff */
[----:B------:R-:W-:Y:S01]  /*18000*/  @!P3 IMAD.MOV R65, RZ, RZ, -R65 ;  /* 0x000000ffff41b224 */ /* 0x000fe200078e0a41 */
[----:B------:R-:W-:Y:S01]  /*18010*/  ISETP.GT.U32.AND P3, PT, R2, R70, PT ;  /* 0x000000460200720c */ /* 0x000fe20003f64070 */
[----:B------:R-:W-:Y:S02]  /*18020*/  IMAD.MOV R8, RZ, RZ, -R8 ;  /* 0x000000ffff087224 */ /* 0x000fe400078e0a08 */
[----:B------:R-:W-:-:S04]  /*18030*/  IMAD.HI.U32 R11, R3, R72, RZ ;  /* 0x00000048030b7227 */ /* 0x000fc800078e00ff */
[C---:B------:R-:W-:Y:S02]  /*18040*/  IMAD R71, R2.reuse, R8, R71 ;  /* 0x0000000802477224 */ /* 0x040fe400078e0247 */
[----:B------:R-:W-:Y:S02]  /*18050*/  IMAD.MOV R10, RZ, RZ, -R11 ;  /* 0x000000ffff0a7224 */ /* 0x000fe400078e0a0b */
[----:B------:R-:W-:Y:S01]  /*18060*/  @!P1 IMAD.MOV R66, RZ, RZ, -R66 ;  /* 0x000000ffff429224 */ /* 0x000fe200078e0a42 */
[C---:B------:R-:W-:Y:S01]  /*18070*/  ISETP.GT.U32.AND P1, PT, R2.reuse, R71, PT ;  /* 0x000000470200720c */ /* 0x040fe20003f24070 */
[----:B------:R-:W-:Y:S02]  /*18080*/  IMAD R72, R2, R10, R72 ;  /* 0x0000000a02487224 */ /* 0x000fe400078e0248 */
[----:B------:R-:W-:-:S03]  /*18090*/  @!P3 IMAD.IADD R70, R70, 0x1, -R2 ;  /* 0x000000014646b824 */ /* 0x000fc600078e0a02 */
[----:B------:R-:W-:Y:S01]  /*180a0*/  ISETP.GT.U32.AND P3, PT, R2, R72, PT ;  /* 0x000000480200720c */ /* 0x000fe20003f64070 */
[----:B------:R-:W-:-:S06]  /*180b0*/  @!P2 IMAD.MOV R69, RZ, RZ, -R69 ;  /* 0x000000ffff45a224 */ /* 0x000fcc00078e0a45 */
[--C-:B------:R-:W-:Y:S01]  /*180c0*/  @!P1 IMAD.IADD R71, R71, 0x1, -R2.reuse ;  /* 0x0000000147479824 */ /* 0x100fe200078e0a02 */
[----:B------:R-:W-:Y:S01]  /*180d0*/  ISETP.GE.AND P1, PT, R74, RZ, PT ;  /* 0x000000ff4a00720c */ /* 0x000fe20003f26270 */
[C---:B------:R-:W-:Y:S01]  /*180e0*/  IMAD.HI.U32 R8, R3.reuse, R73, RZ ;  /* 0x0000004903087227 */ /* 0x040fe200078e00ff */
[----:B------:R-:W-:Y:S02]  /*180f0*/  IABS R74, R74 ;  /* 0x0000004a004a7213 */ /* 0x000fe40000000000 */
[----:B------:R-:W-:Y:S01]  /*18100*/  ISETP.GT.U32.AND P2, PT, R2, R71, PT ;  /* 0x000000470200720c */ /* 0x000fe20003f44070 */
[----:B------:R-:W-:Y:S02]  /*18110*/  @!P3 IMAD.IADD R72, R72, 0x1, -R2 ;  /* 0x000000014848b824 */ /* 0x000fe400078e0a02 */
[----:B------:R-:W-:Y:S02]  /*18120*/  IMAD.MOV R8, RZ, RZ, -R8 ;  /* 0x000000ffff087224 */ /* 0x000fe400078e0a08 */
[----:B------:R-:W-:Y:S01]  /*18130*/  IMAD.HI.U32 R4, R3, R74, RZ ;  /* 0x0000004a03047227 */ /* 0x000fe200078e00ff */
[----:B------:R-:W-:-:S03]  /*18140*/  ISETP.GT.U32.AND P3, PT, R2, R72, PT ;  /* 0x000000480200720c */ /* 0x000fc60003f64070 */
[C---:B------:R-:W-:Y:S02]  /*18150*/  IMAD R73, R2.reuse, R8, R73 ;  /* 0x0000000802497224 */ /* 0x040fe400078e0249 */
[----:B------:R-:W-:Y:S02]  /*18160*/  IMAD.MOV R4, RZ, RZ, -R4 ;  /* 0x000000ffff047224 */ /* 0x000fe400078e0a04 */
[----:B------:R-:W-:Y:S01]  /*18170*/  @!P2 IMAD.IADD R71, R71, 0x1, -R2 ;  /* 0x000000014747a824 */ /* 0x000fe200078e0a02 */
[C---:B------:R-:W-:Y:S01]  /*18180*/  ISETP.GT.U32.AND P2, PT, R2.reuse, R73, PT ;  /* 0x000000490200720c */ /* 0x040fe20003f44070 */
[----:B------:R-:W-:-:S04]  /*18190*/  IMAD R74, R2, R4, R74 ;  /* 0x00000004024a7224 */ /* 0x000fc800078e024a */
[----:B------:R-:W-:Y:S01]  /*181a0*/  @!P3 IMAD.IADD R72, R72, 0x1, -R2 ;  /* 0x000000014848b824 */ /* 0x000fe200078e0a02 */
[----:B------:R-:W-:Y:S01]  /*181b0*/  ISETP.GT.U32.AND P3, PT, R2, R74, PT ;  /* 0x0000004a0200720c */ /* 0x000fe20003f64070 */
[----:B------:R-:W-:Y:S02]  /*181c0*/  @!P0 IMAD.MOV R70, RZ, RZ, -R70 ;  /* 0x000000ffff468224 */ /* 0x000fe400078e0a46 */
[----:B---3--:R-:W-:Y:S02]  /*181d0*/  IMAD.MOV.U32 R113, RZ, RZ, R101 ;  /* 0x000000ffff717224 */ /* 0x008fe400078e0065 */
[----:B------:R-:W-:Y:S02]  /*181e0*/  IMAD.MOV.U32 R101, RZ, RZ, R92 ;  /* 0x000000ffff657224 */ /* 0x000fe400078e005c */
[----:B------:R-:W3:Y:S04]  /*181f0*/  LDL.LU R92, [R1+0x3e4] ;  /* 0x0003e400015c7983 */ /* 0x000ee80000300800 */
[----:B------:R-:W3:Y:S04]  /*18200*/  LDL.LU R96, [R1+0x3d8] ;  /* 0x0003d80001607983 */ /* 0x000ee80000300800 */
[----:B------:R-:W3:Y:S01]  /*18210*/  LDL.LU R95, [R1+0x3dc] ;  /* 0x0003dc00015f7983 */ /* 0x000ee20000300800 */
[----:B------:R-:W-:-:S02]  /*18220*/  ISETP.GE.AND P0, PT, R75, RZ, PT ;  /* 0x000000ff4b00720c */ /* 0x000fc40003f06270 */
[----:B------:R-:W-:Y:S01]  /*18230*/  IABS R75, R75 ;  /* 0x0000004b004b7213 */ /* 0x000fe20000000000 */
[----:B------:R-:W-:Y:S01]  /*18240*/  IMAD.MOV.U32 R86, RZ, RZ, R76 ;  /* 0x000000ffff567224 */ /* 0x000fe200078e004c */
[----:B------:R-:W-:Y:S01]  /*18250*/  IABS R76, R104 ;  /* 0x00000068004c7213 */ /* 0x000fe20000000000 */
[----:B------:R-:W-:Y:S02]  /*18260*/  @!P2 IMAD.IADD R73, R73, 0x1, -R2 ;  /* 0x000000014949a824 */ /* 0x000fe400078e0a02 */
[----:B------:R-:W-:-:S04]  /*18270*/  IMAD.HI.U32 R10, R3, R75, RZ ;  /* 0x0000004b030a7227 */ /* 0x000fc800078e00ff */
[----:B------:R-:W-:Y:S02]  /*18280*/  IMAD.MOV.U32 R115, RZ, RZ, R100 ;  /* 0x000000ffff737224 */ /* 0x000fe400078e0064 */
[----:B------:R-:W-:Y:S02]  /*18290*/  IMAD.MOV.U32 R116, RZ, RZ, R99 ;  /* 0x000000ffff747224 */ /* 0x000fe400078e0063 */
[----:B------:R-:W-:Y:S01]  /*182a0*/  @!P6 IMAD.MOV R71, RZ, RZ, -R71 ;  /* 0x000000ffff47e224 */ /* 0x000fe200078e0a47 */
[----:B------:R-:W-:Y:S01]  /*182b0*/  ISETP.GT.U32.AND P6, PT, R2, R73, PT ;  /* 0x000000490200720c */ /* 0x000fe20003fc4070 */
[----:B------:R-:W-:Y:S01]  /*182c0*/  IMAD.MOV.U32 R100, RZ, RZ, R78 ;  /* 0x000000ffff647224 */ /* 0x000fe200078e004e */
[----:B------:R-:W-:Y:S01]  /*182d0*/  IABS R78, R117 ;  /* 0x00000075004e7213 */ /* 0x000fe20000000000 */
[----:B--2---:R-:W-:Y:S01]  /*182e0*/  IMAD.MOV.U32 R99, RZ, RZ, R77 ;  /* 0x000000ffff637224 */ /* 0x004fe200078e004d */
[----:B------:R-:W-:Y:S01]  /*182f0*/  IABS R77, R118 ;  /* 0x00000076004d7213 */ /* 0x000fe20000000000 */
[----:B------:R-:W-:-:S02]  /*18300*/  IMAD.MOV R10, RZ, RZ, -R10 ;  /* 0x000000ffff0a7224 */ /* 0x000fc400078e0a0a */
[----:B------:R-:W-:Y:S02]  /*18310*/  @!P3 IMAD.IADD R74, R74, 0x1, -R2 ;  /* 0x000000014a4ab824 */ /* 0x000fe400078e0a02 */
[----:B------:R-:W-:-:S03]  /*18320*/  IMAD.HI.U32 R9, R3, R76, RZ ;  /* 0x0000004c03097227 */ /* 0x000fc600078e00ff */
[C---:B------:R-:W-:Y:S01]  /*18330*/  ISETP.GT.U32.AND P3, PT, R2.reuse, R74, PT ;  /* 0x0000004a0200720c */ /* 0x040fe20003f64070 */
[----:B------:R-:W-:Y:S02]  /*18340*/  IMAD R75, R2, R10, R75 ;  /* 0x0000000a024b7224 */ /* 0x000fe400078e024b */
[----:B------:R-:W-:Y:S02]  /*18350*/  IMAD.MOV R9, RZ, RZ, -R9 ;  /* 0x000000ffff097224 */ /* 0x000fe400078e0a09 */
[----:B------:R-:W-:-:S04]  /*18360*/  IMAD.HI.U32 R8, R3, R77, RZ ;  /* 0x0000004d03087227 */ /* 0x000fc800078e00ff */
[----:B------:R-:W-:-:S04]  /*18370*/  IMAD.HI.U32 R4, R3, R78, RZ ;  /* 0x0000004e03047227 */ /* 0x000fc800078e00ff */
[----:B----4-:R-:W-:Y:S02]  /*18380*/  IMAD.MOV.U32 R112, RZ, RZ, R102 ;  /* 0x000000ffff707224 */ /* 0x010fe400078e0066 */
[----:B------:R-:W-:Y:S01]  /*18390*/  @!P5 IMAD.MOV R72, RZ, RZ, -R72 ;  /* 0x000000ffff48d224 */ /* 0x000fe200078e0a48 */
[C---:B------:R-:W-:Y:S01]  /*183a0*/  ISETP.GT.U32.AND P5, PT, R2.reuse, R75, PT ;  /* 0x0000004b0200720c */ /* 0x040fe20003fa4070 */
[----:B------:R-:W-:Y:S01]  /*183b0*/  IMAD.MOV.U32 R102, RZ, RZ, R79 ;  /* 0x000000ffff667224 */ /* 0x000fe200078e004f */
[----:B------:R-:W-:Y:S01]  /*183c0*/  IABS R79, R114 ;  /* 0x00000072004f7213 */ /* 0x000fe20000000000 */
[----:B------:R-:W-:Y:S02]  /*183d0*/  IMAD R76, R2, R9, R76 ;  /* 0x00000009024c7224 */ /* 0x000fe400078e024c */
[----:B------:R-:W-:Y:S02]  /*183e0*/  IMAD.MOV R8, RZ, RZ, -R8 ;  /* 0x000000ffff087224 */ /* 0x000fe400078e0a08 */
[----:B------:R-:W-:-:S02]  /*183f0*/  IMAD.MOV R4, RZ, RZ, -R4 ;  /* 0x000000ffff047224 */ /* 0x000fc400078e0a04 */
[----:B------:R-:W-:Y:S01]  /*18400*/  @!P6 IMAD.IADD R73, R73, 0x1, -R2 ;  /* 0x000000014949e824 */ /* 0x000fe200078e0a02 */
[C---:B------:R-:W-:Y:S01]  /*18410*/  ISETP.GT.U32.AND P6, PT, R2.reuse, R76, PT ;  /* 0x0000004c0200720c */ /* 0x040fe20003fc4070 */
[C---:B------:R-:W-:Y:S02]  /*18420*/  IMAD R77, R2.reuse, R8, R77 ;  /* 0x00000008024d7224 */ /* 0x040fe400078e024d */
[----:B------:R-:W-:Y:S02]  /*18430*/  IMAD R78, R2, R4, R78 ;  /* 0x00000004024e7224 */ /* 0x000fe400078e024e */
[----:B------:R-:W-:-:S04]  /*18440*/  IMAD.HI.U32 R4, R3, R79, RZ ;  /* 0x0000004f03047227 */ /* 0x000fc800078e00ff */
[----:B------:R-:W-:Y:S01]  /*18450*/  @!P3 IMAD.IADD R74, R74, 0x1, -R2 ;  /* 0x000000014a4ab824 */ /* 0x000fe200078e0a02 */
[C---:B------:R-:W-:Y:S01]  /*18460*/  ISETP.GT.U32.AND P3, PT, R2.reuse, R77, PT ;  /* 0x0000004d0200720c */ /* 0x040fe20003f64070 */
[----:B------:R-:W-:Y:S02]  /*18470*/  IMAD.MOV R4, RZ, RZ, -R4 ;  /* 0x000000ffff047224 */ /* 0x000fe400078e0a04 */
[--C-:B------:R-:W-:Y:S01]  /*18480*/  @!P5 IMAD.IADD R75, R75, 0x1, -R2.reuse ;  /* 0x000000014b4bd824 */ /* 0x100fe200078e0a02 */
[C---:B------:R-:W-:Y:S01]  /*18490*/  ISETP.GT.U32.AND P5, PT, R2.reuse, R78, PT ;  /* 0x0000004e0200720c */ /* 0x040fe20003fa4070 */
[----:B------:R-:W-:Y:S02]  /*184a0*/  IMAD R79, R2, R4, R79 ;  /* 0x00000004024f7224 */ /* 0x000fe400078e024f */
[----:B------:R-:W-:-:S03]  /*184b0*/  @!P6 IMAD.IADD R76, R76, 0x1, -R2 ;  /* 0x000000014c4ce824 */ /* 0x000fc600078e0a02 */
[----:B------:R-:W-:Y:S01]  /*184c0*/  ISETP.GT.U32.AND P6, PT, R2, R79, PT ;  /* 0x0000004f0200720c */ /* 0x000fe20003fc4070 */
[----:B------:R-:W-:Y:S02]  /*184d0*/  IMAD.MOV.U32 R106, RZ, RZ, R100 ;  /* 0x000000ffff6a7224 */ /* 0x000fe400078e0064 */
[----:B------:R-:W-:Y:S02]  /*184e0*/  @!P3 IMAD.IADD R77, R77, 0x1, -R2 ;  /* 0x000000014d4db824 */ /* 0x000fe400078e0a02 */
[----:B------:R-:W-:Y:S02]  /*184f0*/  IMAD.MOV.U32 R100, RZ, RZ, R94 ;  /* 0x000000ffff647224 */ /* 0x000fe400078e005e */
[----:B------:R-:W-:Y:S02]  /*18500*/  IMAD.MOV.U32 R109, RZ, RZ, R85 ;  /* 0x000000ffff6d7224 */ /* 0x000fe400078e0055 */
[----:B------:R-:W-:Y:S01]  /*18510*/  IMAD.MOV.U32 R94, RZ, RZ, R81 ;  /* 0x000000ffff5e7224 */ /* 0x000fe200078e0051 */
[----:B------:R-:W-:Y:S01]  /*18520*/  IABS R81, R116 ;  /* 0x0000007400517213 */ /* 0x000fe20000000000 */
[----:B------:R-:W-:Y:S01]  /*18530*/  @!P5 IMAD.IADD R78, R78, 0x1, -R2 ;  /* 0x000000014e4ed824 */ /* 0x000fe200078e0a02 */
[----:B------:R-:W-:Y:S01]  /*18540*/  ISETP.GT.U32.AND P5, PT, R2, R77, PT ;  /* 0x0000004d0200720c */ /* 0x000fe20003fa4070 */
[----:B------:R-:W-:Y:S01]  /*18550*/  IMAD.MOV.U32 R85, RZ, RZ, R82 ;  /* 0x000000ffff557224 */ /* 0x000fe200078e0052 */
[----:B------:R-:W-:Y:S01]  /*18560*/  IABS R82, R115 ;  /* 0x0000007300527213 */ /* 0x000fe20000000000 */
[----:B------:R-:W-:-:S02]  /*18570*/  IMAD.MOV.U32 R111, RZ, RZ, R103 ;  /* 0x000000ffff6f7224 */ /* 0x000fc400078e0067 */
[----:B------:R-:W-:Y:S02]  /*18580*/  IMAD.MOV.U32 R103, RZ, RZ, R89 ;  /* 0x000000ffff677224 */ /* 0x000fe400078e0059 */
[----:B------:R-:W-:Y:S01]  /*18590*/  IMAD.MOV.U32 R89, RZ, RZ, R80 ;  /* 0x000000ffff597224 */ /* 0x000fe200078e0050 */
[----:B------:R-:W-:Y:S01]  /*185a0*/  IABS R80, R110 ;  /* 0x0000006e00507213 */ /* 0x000fe20000000000 */
[----:B------:R-:W-:Y:S01]  /*185b0*/  @!P4 IMAD.MOV R73, RZ, RZ, -R73 ;  /* 0x000000ffff49c224 */ /* 0x000fe200078e0a49 */
[C---:B------:R-:W-:Y:S01]  /*185c0*/  ISETP.GT.U32.AND P4, PT, R2.reuse, R76, PT ;  /* 0x0000004c0200720c */ /* 0x040fe20003f84070 */
[----:B------:R-:W-:Y:S01]  /*185d0*/  @!P6 IMAD.IADD R79, R79, 0x1, -R2 ;  /* 0x000000014f4fe824 */ /* 0x000fe200078e0a02 */
[----:B------:R-:W-:Y:S01]  /*185e0*/  ISETP.GT.U32.AND P6, PT, R2, R78, PT ;  /* 0x0000004e0200720c */ /* 0x000fe20003fc4070 */
[----:B------:R-:W-:Y:S01]  /*185f0*/  IMAD.HI.U32 R8, R3, R81, RZ ;  /* 0x0000005103087227 */ /* 0x000fe200078e00ff */
[----:B------:R-:W-:-:S03]  /*18600*/  ISETP.GE.AND P2, PT, R104, RZ, PT ;  /* 0x000000ff6800720c */ /* 0x000fc60003f46270 */
[----:B------:R-:W-:Y:S01]  /*18610*/  IMAD.HI.U32 R4, R3, R82, RZ ;  /* 0x0000005203047227 */ /* 0x000fe200078e00ff */
[----:B------:R-:W-:-:S03]  /*18620*/  ISETP.GT.U32.AND P3, PT, R2, R75, PT ;  /* 0x0000004b0200720c */ /* 0x000fc60003f64070 */
[----:B------:R-:W-:Y:S02]  /*18630*/  IMAD.MOV.U32 R104, RZ, RZ, R88 ;  /* 0x000000ffff687224 */ /* 0x000fe400078e0058 */
[----:B------:R-:W-:Y:S01]  /*18640*/  IMAD.MOV.U32 R88, RZ, RZ, R83 ;  /* 0x000000ffff587224 */ /* 0x000fe200078e0053 */
[----:B------:R-:W-:Y:S01]  /*18650*/  IABS R83, R113 ;  /* 0x0000007100537213 */ /* 0x000fe20000000000 */
[----:B------:R-:W-:-:S04]  /*18660*/  IMAD.HI.U32 R9, R3, R80, RZ ;  /* 0x0000005003097227 */ /* 0x000fc800078e00ff */
[----:B------:R-:W-:Y:S02]  /*18670*/  IMAD.MOV R8, RZ, RZ, -R8 ;  /* 0x000000ffff087224 */ /* 0x000fe400078e0a08 */
[----:B------:R-:W-:Y:S02]  /*18680*/  IMAD.MOV R4, RZ, RZ, -R4 ;  /* 0x000000ffff047224 */ /* 0x000fe400078e0a04 */
[----:B------:R-:W-:Y:S02]  /*18690*/  IMAD.MOV R9, RZ, RZ, -R9 ;  /* 0x000000ffff097224 */ /* 0x000fe400078e0a09 */
[----:B------:R-:W-:Y:S02]  /*186a0*/  IMAD R81, R2, R8, R81 ;  /* 0x0000000802517224 */ /* 0x000fe400078e0251 */
[----:B------:R-:W-:Y:S01]  /*186b0*/  @!P5 IMAD.IADD R77, R77, 0x1, -R2 ;  /* 0x000000014d4dd824 */ /* 0x000fe200078e0a02 */
[----:B------:R-:W-:Y:S01]  /*186c0*/  ISETP.GE.AND P5, PT, R118, RZ, PT ;  /* 0x000000ff7600720c */ /* 0x000fe20003fa6270 */
[----:B------:R-:W-:-:S02]  /*186d0*/  IMAD R82, R2, R4, R82 ;  /* 0x0000000402527224 */ /* 0x000fc400078e0252 */
[----:B------:R-:W-:-:S04]  /*186e0*/  IMAD.HI.U32 R8, R3, R83, RZ ;  /* 0x0000005303087227 */ /* 0x000fc800078e00ff */
[----:B------:R-:W-:Y:S02]  /*186f0*/  IMAD R80, R2, R9, R80 ;  /* 0x0000000902507224 */ /* 0x000fe400078e0250 */
[--C-:B------:R-:W-:Y:S01]  /*18700*/  @!P4 IMAD.IADD R76, R76, 0x1, -R2.reuse ;  /* 0x000000014c4cc824 */ /* 0x100fe200078e0a02 */
[----:B------:R-:W-:Y:S01]  /*18710*/  ISETP.GT.U32.AND P4, PT, R2, R81, PT ;  /* 0x000000510200720c */ /* 0x000fe20003f84070 */
[----:B------:R-:W-:Y:S01]  /*18720*/  @!P6 IMAD.IADD R78, R78, 0x1, -R2 ;  /* 0x000000014e4ee824 */ /* 0x000fe200078e0a02 */
[C---:B------:R-:W-:Y:S01]  /*18730*/  ISETP.GT.U32.AND P6, PT, R2.reuse, R82, PT ;  /* 0x000000520200720c */ /* 0x040fe20003fc4070 */
[----:B------:R-:W-:Y:S02]  /*18740*/  IMAD.MOV R8, RZ, RZ, -R8 ;  /* 0x000000ffff087224 */ /* 0x000fe400078e0a08 */
[----:B------:R-:W-:Y:S01]  /*18750*/  @!P3 IMAD.IADD R75, R75, 0x1, -R2 ;  /* 0x000000014b4bb824 */ /* 0x000fe200078e0a02 */
[C---:B------:R-:W-:Y:S01]  /*18760*/  ISETP.GT.U32.AND P3, PT, R2.reuse, R80, PT ;  /* 0x000000500200720c */ /* 0x040fe20003f64070 */
[----:B------:R-:W-:-:S02]  /*18770*/  IMAD R83, R2, R8, R83 ;  /* 0x0000000802537224 */ /* 0x000fc400078e0253 */
[----:B------:R-:W-:-:S03]  /*18780*/  @!P5 IMAD.MOV R77, RZ, RZ, -R77 ;  /* 0x000000ffff4dd224 */ /* 0x000fc600078e0a4d */
[----:B------:R-:W-:Y:S01]  /*18790*/  ISETP.GT.U32.AND P5, PT, R2, R83, PT ;  /* 0x000000530200720c */ /* 0x000fe20003fa4070 */
[--C-:B------:R-:W-:Y:S02]  /*187a0*/  @!P4 IMAD.IADD R81, R81, 0x1, -R2.reuse ;  /* 0x000000015151c824 */ /* 0x100fe400078e0a02 */
[----:B------:R-:W-:Y:S02]  /*187b0*/  @!P6 IMAD.IADD R82, R82, 0x1, -R2 ;  /* 0x000000015252e824 */ /* 0x000fe400078e0a02 */
[----:B------:R-:W-:Y:S01]  /*187c0*/  @!P2 IMAD.MOV R76, RZ, RZ, -R76 ;  /* 0x000000ffff4ca224 */ /* 0x000fe200078e0a4c */
[----:B------:R-:W-:Y:S01]  /*187d0*/  ISETP.GT.U32.AND P2, PT, R2, R81, PT ;  /* 0x000000510200720c */ /* 0x000fe20003f44070 */
[----:B------:R-:W-:Y:S01]  /*187e0*/  @!P3 IMAD.IADD R80, R80, 0x1, -R2 ;  /* 0x000000015050b824 */ /* 0x000fe200078e0a02 */
[----:B------:R-:W-:Y:S01]  /*187f0*/  ISETP.GE.AND P3, PT, R114, RZ, PT ;  /* 0x000000ff7200720c */ /* 0x000fe20003f66270 */
[----:B------:R-:W-:Y:S01]  /*18800*/  IMAD.MOV.U32 R114, RZ, RZ, R109 ;  /* 0x000000ffff727224 */ /* 0x000fe200078e006d */
[----:B------:R-:W-:Y:S01]  /*18810*/  ISETP.GT.U32.AND P6, PT, R2, R82, PT ;  /* 0x000000520200720c */ /* 0x000fe20003fc4070 */
[----:B------:R-:W-:Y:S01]  /*18820*/  IMAD.MOV.U32 R109, RZ, RZ, R107 ;  /* 0x000000ffff6d7224 */ /* 0x000fe200078e006b */
[----:B------:R-:W-:Y:S01]  /*18830*/  ISETP.GE.AND P4, PT, R110, RZ, PT ;  /* 0x000000ff6e00720c */ /* 0x000fe20003f86270 */
[----:B------:R-:W-:-:S02]  /*18840*/  IMAD.MOV.U32 R110, RZ, RZ, R106 ;  /* 0x000000ffff6e7224 */ /* 0x000fc400078e006a */
[----:B------:R-:W-:Y:S02]  /*18850*/  IMAD.MOV.U32 R107, RZ, RZ, R102 ;  /* 0x000000ffff6b7224 */ /* 0x000fe400078e0066 */
[--C-:B------:R-:W-:Y:S01]  /*18860*/  @!P5 IMAD.IADD R83, R83, 0x1, -R2.reuse ;  /* 0x000000015353d824 */ /* 0x100fe200078e0a02 */
[----:B------:R-:W-:Y:S01]  /*18870*/  ISETP.GE.AND P5, PT, R111, RZ, PT ;  /* 0x000000ff6f00720c */ /* 0x000fe20003fa6270 */
[----:B------:R-:W-:Y:S02]  /*18880*/  IMAD.MOV.U32 R105, RZ, RZ, R87 ;  /* 0x000000ffff697224 */ /* 0x000fe400078e0057 */
[----:B------:R-:W-:Y:S01]  /*18890*/  @!P2 IMAD.IADD R81, R81, 0x1, -R2 ;  /* 0x000000015151a824 */ /* 0x000fe200078e0a02 */
[----:B------:R-:W-:Y:S01]  /*188a0*/  ISETP.GE.AND P2, PT, R113, RZ, PT ;  /* 0x000000ff7100720c */ /* 0x000fe20003f46270 */
[----:B------:R-:W-:Y:S01]  /*188b0*/  IMAD.MOV.U32 R87, RZ, RZ, R84 ;  /* 0x000000ffff577224 */ /* 0x000fe200078e0054 */
[----:B------:R-:W-:Y:S01]  /*188c0*/  IABS R84, R112 ;  /* 0x0000007000547213 */ /* 0x000fe20000000000 */
[----:B------:R-:W-:Y:S01]  /*188d0*/  @!P6 IMAD.IADD R82, R82, 0x1, -R2 ;  /* 0x000000015252e824 */ /* 0x000fe200078e0a02 */
[----:B------:R-:W-:Y:S01]  /*188e0*/  ISETP.GE.AND P6, PT, R112, RZ, PT ;  /* 0x000000ff7000720c */ /* 0x000fe20003fc6270 */
[----:B---3--:R-:W-:-:S02]  /*188f0*/  IMAD.MOV.U32 R102, RZ, RZ, R96 ;  /* 0x000000ffff667224 */ /* 0x008fc400078e0060 */
[----:B------:R-:W-:Y:S01]  /*18900*/  IMAD.MOV.U32 R96, RZ, RZ, R85 ;  /* 0x000000ffff607224 */ /* 0x000fe200078e0055 */
[----:B------:R-:W-:Y:S01]  /*18910*/  IABS R85, R111 ;  /* 0x0000006f00557213 */ /* 0x000fe20000000000 */
[----:B------:R-:W-:Y:S02]  /*18920*/  IMAD.MOV.U32 R106, RZ, RZ, R95 ;  /* 0x000000ffff6a7224 */ /* 0x000fe400078e005f */
[----:B------:R-:W-:Y:S01]  /*18930*/  IMAD.MOV.U32 R111, RZ, RZ, R110 ;  /* 0x000000ffff6f7224 */ /* 0x000fe200078e006e */
[----:B------:R-:W2:Y:S01]  /*18940*/  LDL.LU R95, [R1+0x40c] ;  /* 0x00040c00015f7983 */ /* 0x000ea20000300800 */
[----:B------:R-:W-:Y:S02]  /*18950*/  IMAD.MOV.U32 R110, RZ, RZ, R109 ;  /* 0x000000ffff6e7224 */ /* 0x000fe400078e006d */
[----:B------:R-:W-:Y:S02]  /*18960*/  IMAD.MOV.U32 R109, RZ, RZ, R108 ;  /* 0x000000ffff6d7224 */ /* 0x000fe400078e006c */
[----:B------:R-:W-:-:S02]  /*18970*/  IMAD.MOV.U32 R108, RZ, RZ, R107 ;  /* 0x000000ffff6c7224 */ /* 0x000fc400078e006b */
[----:B------:R-:W-:Y:S02]  /*18980*/  IMAD.MOV.U32 R107, RZ, RZ, R106 ;  /* 0x000000ffff6b7224 */ /* 0x000fe400078e006a */
[----:B------:R-:W-:Y:S02]  /*18990*/  IMAD.MOV.U32 R106, RZ, RZ, R102 ;  /* 0x000000ffff6a7224 */ /* 0x000fe400078e0066 */
[----:B------:R-:W-:Y:S02]  /*189a0*/  IMAD.MOV.U32 R102, RZ, RZ, R94 ;  /* 0x000000ffff667224 */ /* 0x000fe400078e005e */
[----:B------:R-:W3:Y:S01]  /*189b0*/  LDL.LU R94, [R1+0x5e8] ;  /* 0x0005e800015e7983 */ /* 0x000ee20000300800 */
[----:B------:R-:W-:Y:S02]  /*189c0*/  IMAD.MOV.U32 R113, RZ, RZ, R108 ;  /* 0x000000ffff717224 */ /* 0x000fe400078e006c */
[----:B------:R-:W-:Y:S01]  /*189d0*/  IMAD.MOV.U32 R125, RZ, RZ, R111 ;  /* 0x000000ffff7d7224 */ /* 0x000fe200078e006f */
[----:B------:R-:W4:Y:S01]  /*189e0*/  LDL.LU R108, [R1+0x400] ;  /* 0x00040000016c7983 */ /* 0x000f220000300800 */
[----:B------:R-:W-:-:S02]  /*189f0*/  IMAD.MOV.U32 R112, RZ, RZ, R107 ;  /* 0x000000ffff707224 */ /* 0x000fc400078e006b */
[----:B------:R-:W-:Y:S01]  /*18a00*/  IMAD.MOV.U32 R111, RZ, RZ, R106 ;  /* 0x000000ffff6f7224 */ /* 0x000fe200078e006a */
[----:B------:R-:W2:Y:S04]  /*18a10*/  LDL.LU R107, [R1+0x3f8] ;  /* 0x0003f800016b7983 */ /* 0x000ea80000300800 */
[----:B------:R-:W3:Y:S01]  /*18a20*/  LDL.LU R106, [R1+0x3f4] ;  /* 0x0003f400016a7983 */ /* 0x000ee20000300800 */
[----:B------:R-:W-:Y:S01]  /*18a30*/  @!P0 IMAD.MOV R75, RZ, RZ, -R75 ;  /* 0x000000ffff4b8224 */ /* 0x000fe200078e0a4b */
[----:B------:R-:W-:Y:S01]  /*18a40*/  ISETP.GT.U32.AND P0, PT, R2, R80, PT ;  /* 0x000000500200720c */ /* 0x000fe20003f04070 */
[----:B------:R-:W-:Y:S02]  /*18a50*/  IMAD.MOV.U32 R124, RZ, RZ, R110 ;  /* 0x000000ffff7c7224 */ /* 0x000fe400078e006e */
[----:B------:R-:W-:-:S02]  /*18a60*/  IMAD.MOV.U32 R110, RZ, RZ, R102 ;  /* 0x000000ffff6e7224 */ /* 0x000fc400078e0066 */
[----:B------:R-:W-:Y:S02]  /*18a70*/  IMAD.MOV.U32 R122, RZ, RZ, R113 ;  /* 0x000000ffff7a7224 */ /* 0x000fe400078e0071 */
[----:B------:R-:W-:-:S06]  /*18a80*/  IMAD.MOV.U32 R113, RZ, RZ, R112 ;  /* 0x000000ffff717224 */ /* 0x000fcc00078e0070 */
[----:B------:R-:W-:Y:S01]  /*18a90*/  @!P0 IMAD.IADD R80, R80, 0x1, -R2 ;  /* 0x0000000150508824 */ /* 0x000fe200078e0a02 */
[----:B------:R-:W-:Y:S01]  /*18aa0*/  ISETP.GE.AND P0, PT, R115, RZ, PT ;  /* 0x000000ff7300720c */ /* 0x000fe20003f06270 */
[----:B------:R-:W-:Y:S02]  /*18ab0*/  IMAD.MOV.U32 R115, RZ, RZ, R109 ;  /* 0x000000ffff737224 */ /* 0x000fe400078e006d */
[----:B------:R-:W-:Y:S02]  /*18ac0*/  IMAD.MOV.U32 R109, RZ, RZ, R99 ;  /* 0x000000ffff6d7224 */ /* 0x000fe400078e0063 */
[----:B------:R-:W-:Y:S02]  /*18ad0*/  IMAD.MOV.U32 R112, RZ, RZ, R111 ;  /* 0x000000ffff707224 */ /* 0x000fe400078e006f */
[----:B------:R-:W-:Y:S02]  /*18ae0*/  IMAD.MOV.U32 R111, RZ, RZ, R110 ;  /* 0x000000ffff6f7224 */ /* 0x000fe400078e006e */
[----:B------:R-:W-:-:S04]  /*18af0*/  IMAD.MOV.U32 R110, RZ, RZ, R109 ;  /* 0x000000ffff6e7224 */ /* 0x000fc800078e006d */
[----:B------:R-:W-:Y:S02]  /*18b00*/  IMAD.MOV.U32 R119, RZ, RZ, R110 ;  /* 0x000000ffff777224 */ /* 0x000fe400078e006e */
[----:B------:R-:W-:Y:S01]  /*18b10*/  @!P1 IMAD.MOV R74, RZ, RZ, -R74 ;  /* 0x000000ffff4a9224 */ /* 0x000fe200078e0a4a */
[----:B------:R-:W-:Y:S01]  /*18b20*/  ISETP.GT.U32.AND P1, PT, R2, R79, PT ;  /* 0x0000004f0200720c */ /* 0x000fe20003f24070 */
[----:B------:R-:W-:-:S04]  /*18b30*/  IMAD.HI.U32 R4, R3, R84, RZ ;  /* 0x0000005403047227 */ /* 0x000fc800078e00ff */
[----:B------:R-:W-:-:S08]  /*18b40*/  IMAD.MOV R4, RZ, RZ, -R4 ;  /* 0x000000ffff047224 */ /* 0x000fd000078e0a04 */
[----:B------:R-:W-:Y:S01]  /*18b50*/  @!P1 IMAD.IADD R79, R79, 0x1, -R2 ;  /* 0x000000014f4f9824 */ /* 0x000fe200078e0a02 */
[----:B------:R-:W-:Y:S01]  /*18b60*/  ISETP.GE.AND P1, PT, R117, RZ, PT ;  /* 0x000000ff7500720c */ /* 0x000fe20003f26270 */
[----:B------:R-:W-:Y:S02]  /*18b70*/  IMAD R84, R2, R4, R84 ;  /* 0x0000000402547224 */ /* 0x000fe400078e0254 */
[----:B------:R-:W-:-:S03]  /*18b80*/  @!P3 IMAD.MOV R79, RZ, RZ, -R79 ;  /* 0x000000ffff4fb224 */ /* 0x000fc600078e0a4f */
[----:B------:R-:W-:-:S07]  /*18b90*/  ISETP.GT.U32.AND P3, PT, R2, R84, PT ;  /* 0x000000540200720c */ /* 0x000fce0003f64070 */
[----:B------:R-:W-:Y:S01]  /*18ba0*/  @!P1 IMAD.MOV R78, RZ, RZ, -R78 ;  /* 0x000000ffff4e9224 */ /* 0x000fe200078e0a4e */
[----:B------:R-:W-:Y:S01]  /*18bb0*/  ISETP.GE.AND P1, PT, R116, RZ, PT ;  /* 0x000000ff7400720c */ /* 0x000fe20003f26270 */
[----:B--2---:R-:W-:Y:S02]  /*18bc0*/  IMAD.MOV.U32 R109, RZ, RZ, R107 ;  /* 0x000000ffff6d7224 */ /* 0x004fe400078e006b */
        /* <DEDUP_REMOVED lines=9> */
[----:B------:R-:W2:Y:S01]  /*18c60*/  LDL.LU R93, [R1+0x3e0] ;  /* 0x0003e000015d7983 */ /* 0x000ea20000300800 */
[----:B------:R-:W-:-:S03]  /*18c70*/  IMAD.MOV.U32 R110, RZ, RZ, R105 ;  /* 0x000000ffff6e7224 */ /* 0x000fc600078e0069 */
[----:B------:R-:W3:Y:S01]  /*18c80*/  LDL.LU R105, [R1+0x630] ;  /* 0x0006300001697983 */ /* 0x000ee20000300800 */
[----:B------:R-:W-:Y:S01]  /*18c90*/  @!P1 IMAD.MOV R81, RZ, RZ, -R81 ;  /* 0x000000ffff519224 */ /* 0x000fe200078e0a51 */
[----:B------:R-:W-:Y:S01]  /*18ca0*/  ISETP.GE.AND P1, PT, R86, RZ, PT ;  /* 0x000000ff5600720c */ /* 0x000fe20003f26270 */
[----:B------:R-:W-:Y:S01]  /*18cb0*/  @!P3 IMAD.IADD R84, R84, 0x1, -R2 ;  /* 0x000000015454b824 */ /* 0x000fe200078e0a02 */
[C---:B------:R-:W-:Y:S02]  /*18cc0*/  ISETP.GT.U32.AND P3, PT, R2.reuse, R83, PT ;  /* 0x000000530200720c */ /* 0x040fe40003f64070 */
[----:B------:R-:W-:Y:S01]  /*18cd0*/  IABS R86, R86 ;  /* 0x0000005600567213 */ /* 0x000fe20000000000 */
[----:B------:R-:W-:Y:S01]  /*18ce0*/  @!P4 IMAD.MOV R80, RZ, RZ, -R80 ;  /* 0x000000ffff50c224 */ /* 0x000fe200078e0a50 */
[----:B------:R-:W-:Y:S01]  /*18cf0*/  ISETP.GT.U32.AND P4, PT, R2, R84, PT ;  /* 0x000000540200720c */ /* 0x000fe20003f84070 */
[----:B------:R-:W-:Y:S01]  /*18d00*/  IMAD.MOV.U32 R99, RZ, RZ, R87 ;  /* 0x000000ffff637224 */ /* 0x000fe200078e0057 */
[----:B------:R-:W-:Y:S01]  /*18d10*/  IABS R87, R115 ;  /* 0x0000007300577213 */ /* 0x000fe20000000000 */
[----:B------:R-:W-:-:S04]  /*18d20*/  IMAD.HI.U32 R9, R3, R86, RZ ;  /* 0x0000005603097227 */ /* 0x000fc800078e00ff */
[----:B------:R-:W-:-:S04]  /*18d30*/  IMAD.HI.U32 R8, R3, R87, RZ ;  /* 0x0000005703087227 */ /* 0x000fc800078e00ff */
[----:B------:R-:W-:Y:S02]  /*18d40*/  IMAD.MOV R9, RZ, RZ, -R9 ;  /* 0x000000ffff097224 */ /* 0x000fe400078e0a09 */
[----:B------:R-:W-:Y:S02]  /*18d50*/  @!P3 IMAD.IADD R83, R83, 0x1, -R2 ;  /* 0x000000015353b824 */ /* 0x000fe400078e0a02 */
[----:B------:R-:W-:Y:S02]  /*18d60*/  IMAD.MOV R8, RZ, RZ, -R8 ;  /* 0x000000ffff087224 */ /* 0x000fe400078e0a08 */
[----:B------:R-:W-:Y:S02]  /*18d70*/  IMAD R86, R2, R9, R86 ;  /* 0x0000000902567224 */ /* 0x000fe400078e0256 */
[----:B------:R-:W-:Y:S02]  /*18d80*/  @!P4 IMAD.IADD R84, R84, 0x1, -R2 ;  /* 0x000000015454c824 */ /* 0x000fe400078e0a02 */
[----:B------:R-:W-:-:S02]  /*18d90*/  IMAD R87, R2, R8, R87 ;  /* 0x0000000802577224 */ /* 0x000fc400078e0257 */
[----:B------:R-:W-:Y:S01]  /*18da0*/  @!P2 IMAD.MOV R83, RZ, RZ, -R83 ;  /* 0x000000ffff53a224 */ /* 0x000fe200078e0a53 */
[C---:B------:R-:W-:Y:S01]  /*18db0*/  ISETP.GT.U32.AND P2, PT, R2.reuse, R86, PT ;  /* 0x000000560200720c */ /* 0x040fe20003f44070 */
[----:B------:R-:W-:Y:S01]  /*18dc0*/  @!P6 IMAD.MOV R84, RZ, RZ, -R84 ;  /* 0x000000ffff54e224 */ /* 0x000fe200078e0a54 */
[----:B------:R-:W-:Y:S01]  /*18dd0*/  ISETP.GT.U32.AND P6, PT, R2, R87, PT ;  /* 0x000000570200720c */ /* 0x000fe20003fc4070 */
[----:B------:R-:W-:Y:S02]  /*18de0*/  IMAD.MOV.U32 R131, RZ, RZ, R113 ;  /* 0x000000ffff837224 */ /* 0x000fe400078e0071 */
[----:B------:R-:W-:Y:S01]  /*18df0*/  IMAD.MOV.U32 R113, RZ, RZ, R90 ;  /* 0x000000ffff717224 */ /* 0x000fe200078e005a */
[----:B------:R-:W-:-:S07]  /*18e00*/  IABS R90, R124 ;  /* 0x0000007c005a7213 */ /* 0x000fce0000000000 */
[--C-:B------:R-:W-:Y:S02]  /*18e10*/  @!P2 IMAD.IADD R86, R86, 0x1, -R2.reuse ;  /* 0x000000015656a824 */ /* 0x100fe400078e0a02 */
[----:B------:R-:W-:Y:S02]  /*18e20*/  @!P6 IMAD.IADD R87, R87, 0x1, -R2 ;  /* 0x000000015757e824 */ /* 0x000fe400078e0a02 */
[----:B------:R-:W-:Y:S01]  /*18e30*/  IMAD.HI.U32 R8, R3, R90, RZ ;  /* 0x0000005a03087227 */ /* 0x000fe200078e00ff */
[----:B------:R-:W-:-:S03]  /*18e40*/  ISETP.GT.U32.AND P6, PT, R2, R86, PT ;  /* 0x000000560200720c */ /* 0x000fc60003fc4070 */
[----:B------:R-:W-:-:S04]  /*18e50*/  IMAD.MOV R8, RZ, RZ, -R8 ;  /* 0x000000ffff087224 */ /* 0x000fc800078e0a08 */
[----:B------:R-:W-:-:S06]  /*18e60*/  IMAD R90, R2, R8, R90 ;  /* 0x00000008025a7224 */ /* 0x000fcc00078e025a */
[----:B------:R-:W-:Y:S01]  /*18e70*/  @!P6 IMAD.IADD R86, R86, 0x1, -R2 ;  /* 0x000000015656e824 */ /* 0x000fe200078e0a02 */
[----:B------:R-:W-:Y:S01]  /*18e80*/  ISETP.GT.U32.AND P6, PT, R2, R90, PT ;  /* 0x0000005a0200720c */ /* 0x000fe20003fc4070 */
[----:B------:R-:W-:Y:S01]  /*18e90*/  IMAD.MOV.U32 R118, RZ, RZ, R92 ;  /* 0x000000ffff767224 */ /* 0x000fe200078e005c */
[----:B------:R-:W-:Y:S01]  /*18ea0*/  ISETP.GE.AND P3, PT, R115, RZ, PT ;  /* 0x000000ff7300720c */ /* 0x000fe20003f66270 */
[----:B------:R-:W-:Y:S02]  /*18eb0*/  IMAD.MOV.U32 R116, RZ, RZ, R101 ;  /* 0x000000ffff747224 */ /* 0x000fe400078e0065 */
[----:B------:R-:W-:Y:S02]  /*18ec0*/  IMAD.MOV.U32 R115, RZ, RZ, R106 ;  /* 0x000000ffff737224 */ /* 0x000fe400078e006a */
[----:B------:R-:W-:Y:S02]  /*18ed0*/  IMAD.MOV.U32 R120, RZ, RZ, R118 ;  /* 0x000000ffff787224 */ /* 0x000fe400078e0076 */
[----:B------:R-:W-:-:S02]  /*18ee0*/  IMAD.MOV.U32 R118, RZ, RZ, R116 ;  /* 0x000000ffff767224 */ /* 0x000fc400078e0074 */
[----:B------:R-:W-:Y:S02]  /*18ef0*/  IMAD.MOV.U32 R116, RZ, RZ, R115 ;  /* 0x000000ffff747224 */ /* 0x000fe400078e0073 */
[----:B------:R-:W-:Y:S02]  /*18f00*/  IMAD.MOV.U32 R115, RZ, RZ, R109 ;  /* 0x000000ffff737224 */ /* 0x000fe400078e006d */
[----:B------:R-:W-:Y:S01]  /*18f10*/  @!P6 IMAD.IADD R90, R90, 0x1, -R2 ;  /* 0x000000015a5ae824 */ /* 0x000fe200078e0a02 */
[----:B------:R-:W-:Y:S01]  /*18f20*/  ISETP.GE.AND P6, PT, R124, RZ, PT ;  /* 0x000000ff7c00720c */ /* 0x000fe20003fc6270 */
[----:B------:R-:W-:Y:S02]  /*18f30*/  IMAD.MOV.U32 R124, RZ, RZ, R120 ;  /* 0x000000ffff7c7224 */ /* 0x000fe400078e0078 */
[----:B------:R-:W-:Y:S02]  /*18f40*/  IMAD.MOV.U32 R123, RZ, RZ, R112 ;  /* 0x000000ffff7b7224 */ /* 0x000fe400078e0070 */
[----:B------:R-:W-:-:S02]  /*18f50*/  IMAD.MOV.U32 R101, RZ, RZ, R98 ;  /* 0x000000ffff657224 */ /* 0x000fc400078e0062 */
[----:B------:R-:W-:Y:S01]  /*18f60*/  IMAD.MOV.U32 R120, RZ, RZ, R118 ;  /* 0x000000ffff787224 */ /* 0x000fe200078e0076 */
[----:B------:R-:W4:Y:S01]  /*18f70*/  LDL.LU R98, [R1+0x54c] ;  /* 0x00054c0001627983 */ /* 0x000f220000300800 */
[----:B------:R-:W-:Y:S02]  /*18f80*/  IMAD.MOV.U32 R121, RZ, RZ, R111 ;  /* 0x000000ffff797224 */ /* 0x000fe400078e006f */
[----:B------:R-:W-:Y:S02]  /*18f90*/  IMAD.MOV.U32 R112, RZ, RZ, R103 ;  /* 0x000000ffff707224 */ /* 0x000fe400078e0067 */
[----:B------:R-:W-:Y:S01]  /*18fa0*/  IMAD.MOV.U32 R118, RZ, RZ, R115 ;  /* 0x000000ffff767224 */ /* 0x000fe200078e0073 */
[----:B------:R-:W4:Y:S01]  /*18fb0*/  LDL.LU R103, [R1+0x550] ;  /* 0x0005500001677983 */ /* 0x000f220000300800 */
[----:B------:R-:W-:Y:S02]  /*18fc0*/  IMAD.MOV.U32 R111, RZ, RZ, R104 ;  /* 0x000000ffff6f7224 */ /* 0x000fe400078e0068 */
[----:B------:R-:W-:Y:S01]  /*18fd0*/  IMAD.MOV.U32 R115, RZ, RZ, R113 ;  /* 0x000000ffff737224 */ /* 0x000fe200078e0071 */
[----:B------:R-:W4:Y:S01]  /*18fe0*/  LDL.LU R104, [R1+0x5d8] ;  /* 0x0005d80001687983 */ /* 0x000f220000300800 */
[----:B------:R-:W-:-:S04]  /*18ff0*/  IMAD.HI.U32 R4, R3, R85, RZ ;  /* 0x0000005503047227 */ /* 0x000fc800078e00ff */
[----:B---3--:R-:W-:Y:S02]  /*19000*/  IMAD.MOV.U32 R113, RZ, RZ, R105 ;  /* 0x000000ffff717224 */ /* 0x008fe400078e0069 */
[----:B------:R-:W3:Y:S01]  /*19010*/  LDL.LU R105, [R1+0x5cc] ;  /* 0x0005cc0001697983 */ /* 0x000ee20000300800 */
[----:B------:R-:W-:Y:S02]  /*19020*/  IMAD.MOV R4, RZ, RZ, -R4 ;  /* 0x000000ffff047224 */ /* 0x000fe400078e0a04 */
[----:B------:R-:W-:Y:S01]  /*19030*/  IMAD.MOV.U32 R102, RZ, RZ, R88 ;  /* 0x000000ffff667224 */ /* 0x000fe200078e0058 */
[----:B------:R-:W-:Y:S01]  /*19040*/  IABS R88, R114 ;  /* 0x0000007200587213 */ /* 0x000fe20000000000 */
[C---:B------:R-:W-:Y:S02]  /*19050*/  IMAD R85, R2.reuse, R4, R85 ;  /* 0x0000000402557224 */ /* 0x040fe400078e0255 */
[----:B------:R-:W-:Y:S02]  /*19060*/  @!P0 IMAD.MOV R82, RZ, RZ, -R82 ;  /* 0x000000ffff528224 */ /* 0x000fe400078e0a52 */
[----:B------:R-:W-:Y:S01]  /*19070*/  IMAD.HI.U32 R4, R3, R88, RZ ;  /* 0x0000005803047227 */ /* 0x000fe200078e00ff */
[----:B------:R-:W-:-:S03]  /*19080*/  ISETP.GT.U32.AND P0, PT, R2, R85, PT ;  /* 0x000000550200720c */ /* 0x000fc60003f04070 */
[----:B------:R-:W-:Y:S01]  /*19090*/  IMAD.MOV.U32 R106, RZ, RZ, R89 ;  /* 0x000000ffff6a7224 */ /* 0x000fe200078e0059 */
[----:B------:R-:W-:Y:S01]  /*190a0*/  IABS R89, R119 ;  /* 0x0000007700597213 */ /* 0x000fe20000000000 */
[----:B------:R-:W-:-:S04]  /*190b0*/  IMAD.MOV R4, RZ, RZ, -R4 ;  /* 0x000000ffff047224 */ /* 0x000fc800078e0a04 */
[----:B------:R-:W-:Y:S02]  /*190c0*/  IMAD R88, R2, R4, R88 ;  /* 0x0000000402587224 */ /* 0x000fe400078e0258 */
[----:B------:R-:W-:-:S04]  /*190d0*/  IMAD.HI.U32 R4, R3, R89, RZ ;  /* 0x0000005903047227 */ /* 0x000fc800078e00ff */
[----:B------:R-:W-:Y:S02]  /*190e0*/  IMAD.MOV R4, RZ, RZ, -R4 ;  /* 0x000000ffff047224 */ /* 0x000fe400078e0a04 */
[----:B------:R-:W-:Y:S02]  /*190f0*/  @!P0 IMAD.IADD R85, R85, 0x1, -R2 ;  /* 0x0000000155558824 */ /* 0x000fe400078e0a02 */
[----:B------:R-:W-:Y:S01]  /*19100*/  IMAD R89, R2, R4, R89 ;  /* 0x0000000402597224 */ /* 0x000fe200078e0259 */
[----:B------:R-:W-:Y:S02]  /*19110*/  ISETP.GE.AND P4, PT, R114, RZ, PT ;  /* 0x000000ff7200720c */ /* 0x000fe40003f86270 */
[C---:B------:R-:W-:Y:S01]  /*19120*/  ISETP.GT.U32.AND P0, PT, R2.reuse, R85, PT ;  /* 0x000000550200720c */ /* 0x040fe20003f04070 */
[----:B------:R-:W-:Y:S01]  /*19130*/  IMAD.MOV.U32 R114, RZ, RZ, R107 ;  /* 0x000000ffff727224 */ /* 0x000fe200078e006b */
[----:B------:R-:W-:Y:S01]  /*19140*/  ISETP.GT.U32.AND P2, PT, R2, R89, PT ;  /* 0x000000590200720c */ /* 0x000fe20003f44070 */
[----:B------:R-:W-:-:S02]  /*19150*/  IMAD.MOV.U32 R107, RZ, RZ, R100 ;  /* 0x000000ffff6b7224 */ /* 0x000fc400078e0064 */
[----:B------:R-:W-:Y:S02]  /*19160*/  IMAD.MOV.U32 R100, RZ, RZ, R97 ;  /* 0x000000ffff647224 */ /* 0x000fe400078e0061 */
[----:B------:R-:W-:Y:S01]  /*19170*/  IMAD.MOV.U32 R97, RZ, RZ, R91 ;  /* 0x000000ffff617224 */ /* 0x000fe200078e005b */
[----:B------:R-:W-:-:S05]  /*19180*/  IABS R91, R125 ;  /* 0x0000007d005b7213 */ /* 0x000fca0000000000 */
[----:B------:R-:W-:Y:S01]  /*19190*/  IMAD.HI.U32 R4, R3, R91, RZ ;  /* 0x0000005b03047227 */ /* 0x000fe200078e00ff */
[----:B------:R-:W-:-:S03]  /*191a0*/  IABS R92, R122 ;  /* 0x0000007a005c7213 */ /* 0x000fc60000000000 */
[--C-:B------:R-:W-:Y:S01]  /*191b0*/  @!P0 IMAD.IADD R85, R85, 0x1, -R2.reuse ;  /* 0x0000000155558824 */ /* 0x100fe200078e0a02 */
[----:B------:R-:W-:Y:S01]  /*191c0*/  ISETP.GT.U32.AND P0, PT, R2, R88, PT ;  /* 0x000000580200720c */ /* 0x000fe20003f04070 */
[----:B------:R-:W-:Y:S02]  /*191d0*/  @!P2 IMAD.IADD R89, R89, 0x1, -R2 ;  /* 0x000000015959a824 */ /* 0x000fe400078e0a02 */
[----:B------:R-:W-:-:S03]  /*191e0*/  IMAD.MOV R4, RZ, RZ, -R4 ;  /* 0x000000ffff047224 */ /* 0x000fc600078e0a04 */
[C---:B------:R-:W-:Y:S01]  /*191f0*/  ISETP.GT.U32.AND P2, PT, R2.reuse, R89, PT ;  /* 0x000000590200720c */ /* 0x040fe20003f44070 */
[----:B------:R-:W-:Y:S02]  /*19200*/  IMAD R91, R2, R4, R91 ;  /* 0x00000004025b7224 */ /* 0x000fe400078e025b */
[----:B------:R-:W-:-:S04]  /*19210*/  IMAD.HI.U32 R4, R3, R92, RZ ;  /* 0x0000005c03047227 */ /* 0x000fc800078e00ff */
[----:B------:R-:W-:Y:S02]  /*19220*/  IMAD.MOV R4, RZ, RZ, -R4 ;  /* 0x000000ffff047224 */ /* 0x000fe400078e0a04 */
[----:B------:R-:W-:Y:S01]  /*19230*/  @!P0 IMAD.IADD R88, R88, 0x1, -R2 ;  /* 0x0000000158588824 */ /* 0x000fe200078e0a02 */
[C---:B------:R-:W-:Y:S01]  /*19240*/  ISETP.GT.U32.AND P0, PT, R2.reuse, R87, PT ;  /* 0x000000570200720c */ /* 0x040fe20003f04070 */
[----:B------:R-:W-:Y:S02]  /*19250*/  IMAD R92, R2, R4, R92 ;  /* 0x00000004025c7224 */ /* 0x000fe400078e025c */
[----:B------:R-:W-:-:S03]  /*19260*/  @!P2 IMAD.IADD R89, R89, 0x1, -R2 ;  /* 0x000000015959a824 */ /* 0x000fc600078e0a02 */
[C---:B------:R-:W-:Y:S01]  /*19270*/  ISETP.GT.U32.AND P2, PT, R2.reuse, R92, PT ;  /* 0x0000005c0200720c */ /* 0x040fe20003f44070 */
[----:B------:R-:W-:Y:S01]  /*19280*/  @!P5 IMAD.MOV R85, RZ, RZ, -R85 ;  /* 0x000000ffff55d224 */ /* 0x000fe200078e0a55 */
[----:B------:R-:W-:-:S05]  /*19290*/  ISETP.GT.U32.AND P5, PT, R2, R88, PT ;  /* 0x000000580200720c */ /* 0x000fca0003fa4070 */
[----:B------:R-:W-:Y:S01]  /*192a0*/  @!P0 IMAD.IADD R87, R87, 0x1, -R2 ;  /* 0x0000000157578824 */ /* 0x000fe200078e0a02 */
[C---:B------:R-:W-:Y:S01]  /*192b0*/  ISETP.GT.U32.AND P0, PT, R2.reuse, R91, PT ;  /* 0x0000005b0200720c */ /* 0x040fe20003f04070 */
[----:B------:R-:W-:Y:S01]  /*192c0*/  @!P1 IMAD.MOV R86, RZ, RZ, -R86 ;  /* 0x000000ffff569224 */ /* 0x000fe200078e0a56 */
[----:B------:R-:W-:Y:S01]  /*192d0*/  ISETP.GT.U32.AND P1, PT, R2, R90, PT ;  /* 0x0000005a0200720c */ /* 0x000fe20003f24070 */
[----:B--2---:R-:W-:Y:S02]  /*192e0*/  IMAD.MOV.U32 R117, RZ, RZ, R93 ;  /* 0x000000ffff757224 */ /* 0x004fe400078e005d */
[--C-:B------:R-:W-:Y:S02]  /*192f0*/  @!P2 IMAD.IADD R92, R92, 0x1, -R2.reuse ;  /* 0x000000015c5ca824 */ /* 0x100fe400078e0a02 */
[----:B------:R-:W-:Y:S01]  /*19300*/  @!P5 IMAD.IADD R88, R88, 0x1, -R2 ;  /* 0x000000015858d824 */ /* 0x000fe200078e0a02 */
[----:B------:R-:W-:Y:S01]  /*19310*/  ISETP.GE.AND P5, PT, R119, RZ, PT ;  /* 0x000000ff7700720c */ /* 0x000fe20003fa6270 */
[----:B------:R-:W-:Y:S01]  /*19320*/  IMAD.MOV.U32 R119, RZ, RZ, R117 ;  /* 0x000000ffff777224 */ /* 0x000fe200078e0075 */
[----:B------:R-:W-:Y:S01]  /*19330*/  ISETP.GT.U32.AND P2, PT, R2, R92, PT ;  /* 0x0000005c0200720c */ /* 0x000fe20003f44070 */
[----:B------:R-:W-:-:S02]  /*19340*/  IMAD.MOV.U32 R117, RZ, RZ, R114 ;  /* 0x000000ffff757224 */ /* 0x000fc400078e0072 */
[----:B----4-:R-:W-:Y:S02]  /*19350*/  IMAD.MOV.U32 R114, RZ, RZ, R108 ;  /* 0x000000ffff727224 */ /* 0x010fe400078e006c */
[----:B------:R-:W-:Y:S01]  /*19360*/  @!P0 IMAD.IADD R91, R91, 0x1, -R2 ;  /* 0x000000015b5b8824 */ /* 0x000fe200078e0a02 */
[----:B------:R-:W-:Y:S01]  /*19370*/  ISETP.GE.AND P0, PT, R125, RZ, PT ;  /* 0x000000ff7d00720c */ /* 0x000fe20003f06270 */
[----:B------:R-:W-:Y:S02]  /*19380*/  IMAD.MOV.U32 R125, RZ, RZ, R120 ;  /* 0x000000ffff7d7224 */ /* 0x000fe400078e0078 */
[----:B------:R-:W-:Y:S02]  /*19390*/  IMAD.MOV.U32 R130, RZ, RZ, R119 ;  /* 0x000000ffff827224 */ /* 0x000fe400078e0077 */
[----:B------:R-:W-:Y:S02]  /*193a0*/  IMAD.MOV.U32 R120, RZ, RZ, R101 ;  /* 0x000000ffff787224 */ /* 0x000fe400078e0065 */
[----:B------:R-:W-:-:S02]  /*193b0*/  IMAD.MOV.U32 R119, RZ, RZ, R114 ;  /* 0x000000ffff777224 */ /* 0x000fc400078e0072 */
[----:B------:R-:W-:Y:S01]  /*193c0*/  @!P4 IMAD.MOV R88, RZ, RZ, -R88 ;  /* 0x000000ffff58c224 */ /* 0x000fe200078e0a58 */
[----:B------:R-:W-:Y:S01]  /*193d0*/  ISETP.GE.AND P4, PT, R122, RZ, PT ;  /* 0x000000ff7a00720c */ /* 0x000fe20003f86270 */
[----:B------:R-:W-:Y:S01]  /*193e0*/  @!P1 IMAD.IADD R90, R90, 0x1, -R2 ;  /* 0x000000015a5a9824 */ /* 0x000fe200078e0a02 */
[----:B------:R-:W-:Y:S01]  /*193f0*/  IABS R93, R121 ;  /* 0x00000079005d7213 */ /* 0x000fe20000000000 */
[----:B------:R-:W-:Y:S01]  /*19400*/  IMAD.MOV.U32 R122, RZ, RZ, R120 ;  /* 0x000000ffff7a7224 */ /* 0x000fe200078e0078 */
[----:B------:R-:W-:Y:S01]  /*19410*/  ISETP.GE.AND P1, PT, R121, RZ, PT ;  /* 0x000000ff7900720c */ /* 0x000fe20003f26270 */
[----:B------:R-:W-:Y:S02]  /*19420*/  IMAD.MOV.U32 R120, RZ, RZ, R119 ;  /* 0x000000ffff787224 */ /* 0x000fe400078e0077 */
[----:B------:R-:W-:Y:S02]  /*19430*/  IMAD.MOV.U32 R121, RZ, RZ, R118 ;  /* 0x000000ffff797224 */ /* 0x000fe400078e0076 */
[----:B------:R-:W-:-:S02]  /*19440*/  IMAD.MOV.U32 R108, RZ, RZ, R96 ;  /* 0x000000ffff6c7224 */ /* 0x000fc400078e0060 */
[----:B------:R-:W-:Y:S02]  /*19450*/  IMAD.MOV.U32 R119, RZ, RZ, R117 ;  /* 0x000000ffff777224 */ /* 0x000fe400078e0075 */
[----:B------:R-:W-:Y:S01]  /*19460*/  IMAD.MOV.U32 R96, RZ, RZ, R94 ;  /* 0x000000ffff607224 */ /* 0x000fe200078e005e */
[----:B------:R-:W-:Y:S01]  /*19470*/  IABS R94, R123 ;  /* 0x0000007b005e7213 */ /* 0x000fe20000000000 */
[----:B------:R-:W-:Y:S02]  /*19480*/  IMAD.MOV.U32 R118, RZ, RZ, R116 ;  /* 0x000000ffff767224 */ /* 0x000fe400078e0074 */
[----:B------:R-:W-:Y:S01]  /*19490*/  @!P2 IMAD.IADD R92, R92, 0x1, -R2 ;  /* 0x000000015c5ca824 */ /* 0x000fe200078e0a02 */
[----:B------:R-:W-:Y:S01]  /*194a0*/  ISETP.GE.AND P2, PT, R123, RZ, PT ;  /* 0x000000ff7b00720c */ /* 0x000fe20003f46270 */
[----:B------:R-:W-:Y:S02]  /*194b0*/  IMAD.MOV.U32 R132, RZ, RZ, R122 ;  /* 0x000000ffff847224 */ /* 0x000fe400078e007a */
[----:B------:R-:W-:-:S02]  /*194c0*/  IMAD.MOV.U32 R123, RZ, RZ, R121 ;  /* 0x000000ffff7b7224 */ /* 0x000fc400078e0079 */
[----:B------:R-:W-:Y:S02]  /*194d0*/  IMAD.MOV.U32 R122, RZ, RZ, R119 ;  /* 0x000000ffff7a7224 */ /* 0x000fe400078e0077 */
[----:B------:R-:W-:Y:S02]  /*194e0*/  IMAD.MOV.U32 R114, RZ, RZ, R106 ;  /* 0x000000ffff727224 */ /* 0x000fe400078e006a */
[----:B------:R-:W-:Y:S01]  /*194f0*/  IMAD.MOV.U32 R101, RZ, RZ, R100 ;  /* 0x000000ffff657224 */ /* 0x000fe200078e0064 */
[----:B------:R-:W2:Y:S01]  /*19500*/  LDL.LU R106, [R1+0x6fc] ;  /* 0x0006fc00016a7983 */ /* 0x000ea20000300800 */
[----:B------:R-:W-:Y:S02]  /*19510*/  IMAD.MOV.U32 R121, RZ, RZ, R118 ;  /* 0x000000ffff797224 */ /* 0x000fe400078e0076 */
[----:B------:R-:W-:Y:S02]  /*19520*/  IMAD.MOV.U32 R119, RZ, RZ, R107 ;  /* 0x000000ffff777224 */ /* 0x000fe400078e006b */
[----:B------:R-:W-:-:S02]  /*19530*/  IMAD.MOV.U32 R100, RZ, RZ, R126 ;  /* 0x000000ffff647224 */ /* 0x000fc400078e007e */
[----:B------:R-:W4:Y:S01]  /*19540*/  LDL.LU R126, [R1+0x53c] ;  /* 0x00053c00017e7983 */ /* 0x000f220000300800 */
[----:B------:R-:W-:Y:S02]  /*19550*/  IMAD.MOV.U32 R147, RZ, RZ, R123 ;  /* 0x000000ffff937224 */ /* 0x000fe400078e007b */
[----:B------:R-:W-:Y:S02]  /*19560*/  IMAD.MOV.U32 R148, RZ, RZ, R122 ;  /* 0x000000ffff947224 */ /* 0x000fe400078e007a */
[----:B------:R-:W-:Y:S02]  /*19570*/  IMAD.MOV.U32 R137, RZ, RZ, R121 ;  /* 0x000000ffff897224 */ /* 0x000fe400078e0079 */
[----:B---3--:R-:W-:Y:S02]  /*19580*/  IMAD.MOV.U32 R107, RZ, RZ, R105 ;  /* 0x000000ffff6b7224 */ /* 0x008fe400078e0069 */
[----:B------:R-:W-:Y:S02]  /*19590*/  IMAD.MOV.U32 R105, RZ, RZ, R103 ;  /* 0x000000ffff697224 */ /* 0x000fe400078e0067 */
[----:B------:R-:W3:Y:S04]  /*195a0*/  LDL.LU R103, [R1+0x540] ;  /* 0x0005400001677983 */ /* 0x000ee80000300800 */
[----:B------:R-:W4:Y:S04]  /*195b0*/  LDL.LU R123, [R1+0x3fc] ;  /* 0x0003fc00017b7983 */ /* 0x000f280000300800 */
[----:B------:R-:W3:Y:S04]  /*195c0*/  LDL.LU R122, [R1+0x408] ;  /* 0x00040800017a7983 */ /* 0x000ee80000300800 */
[----:B------:R-:W3:Y:S01]  /*195d0*/  LDL.LU R121, [R1+0x404] ;  /* 0x0004040001797983 */ /* 0x000ee20000300800 */
[----:B------:R-:W-:-:S04]  /*195e0*/  IMAD.HI.U32 R4, R3, R93, RZ ;  /* 0x0000005d03047227 */ /* 0x000fc800078e00ff */
[----:B------:R-:W-:-:S04]  /*195f0*/  IMAD.MOV R4, RZ, RZ, -R4 ;  /* 0x000000ffff047224 */ /* 0x000fc800078e0a04 */
[----:B------:R-:W-:Y:S02]  /*19600*/  IMAD R93, R2, R4, R93 ;  /* 0x00000004025d7224 */ /* 0x000fe400078e025d */
[----:B------:R-:W-:-:S03]  /*19610*/  @!P5 IMAD.MOV R89, RZ, RZ, -R89 ;  /* 0x000000ffff59d224 */ /* 0x000fc600078e0a59 */
[----:B------:R-:W-:Y:S01]  /*19620*/  ISETP.GT.U32.AND P5, PT, R2, R93, PT ;  /* 0x0000005d0200720c */ /* 0x000fe20003fa4070 */
[----:B------:R-:W-:Y:S01]  /*19630*/  IMAD.MOV.U32 R109, RZ, RZ, R95 ;  /* 0x000000ffff6d7224 */ /* 0x000fe200078e005f */
[----:B------:R-:W-:Y:S01]  /*19640*/  IABS R95, R131 ;  /* 0x00000083005f7213 */ /* 0x000fe20000000000 */
[----:B------:R-:W-:-:S04]  /*19650*/  IMAD.MOV.U32 R117, RZ, RZ, R96 ;  /* 0x000000ffff757224 */ /* 0x000fc800078e0060 */
[----:B------:R-:W-:Y:S01]  /*19660*/  IMAD.HI.U32 R4, R3, R95, RZ ;  /* 0x0000005f03047227 */ /* 0x000fe200078e00ff */
[----:B------:R-:W-:-:S03]  /*19670*/  IABS R96, R130 ;  /* 0x0000008200607213 */ /* 0x000fc60000000000 */
[----:B------:R-:W-:Y:S02]  /*19680*/  IMAD.MOV R4, RZ, RZ, -R4 ;  /* 0x000000ffff047224 */ /* 0x000fe400078e0a04 */
[----:B------:R-:W-:Y:S02]  /*19690*/  @!P5 IMAD.IADD R93, R93, 0x1, -R2 ;  /* 0x000000015d5dd824 */ /* 0x000fe400078e0a02 */
[----:B------:R-:W-:Y:S02]  /*196a0*/  @!P6 IMAD.MOV R90, RZ, RZ, -R90 ;  /* 0x000000ffff5ae224 */ /* 0x000fe400078e0a5a */
[C---:B------:R-:W-:Y:S01]  /*196b0*/  IMAD R95, R2.reuse, R4, R95 ;  /* 0x00000004025f7224 */ /* 0x040fe200078e025f */
[----:B------:R-:W-:Y:S01]  /*196c0*/  ISETP.GT.U32.AND P6, PT, R2, R93, PT ;  /* 0x0000005d0200720c */ /* 0x000fe20003fc4070 */
[----:B------:R-:W-:-:S04]  /*196d0*/  IMAD.HI.U32 R4, R3, R96, RZ ;  /* 0x0000006003047227 */ /* 0x000fc800078e00ff */
[----:B------:R-:W-:-:S04]  /*196e0*/  IMAD.MOV R4, RZ, RZ, -R4 ;  /* 0x000000ffff047224 */ /* 0x000fc800078e0a04 */
[C---:B------:R-:W-:Y:S02]  /*196f0*/  IMAD R96, R2.reuse, R4, R96 ;  /* 0x0000000402607224 */ /* 0x040fe400078e0260 */
[----:B------:R-:W-:Y:S01]  /*19700*/  @!P3 IMAD.MOV R87, RZ, RZ, -R87 ;  /* 0x000000ffff57b224 */ /* 0x000fe200078e0a57 */
[C---:B------:R-:W-:Y:S01]  /*19710*/  ISETP.GT.U32.AND P3, PT, R2.reuse, R91, PT ;  /* 0x0000005b0200720c */ /* 0x040fe20003f64070 */
[----:B------:R-:W-:Y:S01]  /*19720*/  @!P6 IMAD.IADD R93, R93, 0x1, -R2 ;  /* 0x000000015d5de824 */ /* 0x000fe200078e0a02 */
[----:B------:R-:W-:Y:S01]  /*19730*/  ISETP.GT.U32.AND P6, PT, R2, R96, PT ;  /* 0x000000600200720c */ /* 0x000fe20003fc4070 */
[----:B------:R-:W-:-:S04]  /*19740*/  IMAD.HI.U32 R8, R3, R94, RZ ;  /* 0x0000005e03087227 */ /* 0x000fc800078e00ff */
[----:B------:R-:W-:Y:S02]  /*19750*/  IMAD.MOV R8, RZ, RZ, -R8 ;  /* 0x000000ffff087224 */ /* 0x000fe400078e0a08 */
[----:B------:R-:W-:Y:S02]  /*19760*/  IMAD.MOV.U32 R116, RZ, RZ, R97 ;  /* 0x000000ffff747224 */ /* 0x000fe400078e0061 */
[----:B------:R-:W-:Y:S01]  /*19770*/  IMAD R94, R2, R8, R94 ;  /* 0x00000008025e7224 */ /* 0x000fe200078e025e */
[----:B------:R-:W-:Y:S01]  /*19780*/  IABS R97, R124 ;  /* 0x0000007c00617213 */ /* 0x000fe20000000000 */
[----:B------:R-:W-:Y:S01]  /*19790*/  @!P1 IMAD.MOV R93, RZ, RZ, -R93 ;  /* 0x000000ffff5d9224 */ /* 0x000fe200078e0a5d */
[----:B------:R-:W-:Y:S01]  /*197a0*/  ISETP.GE.AND P1, PT, R124, RZ, PT ;  /* 0x000000ff7c00720c */ /* 0x000fe20003f26270 */
[--C-:B------:R-:W-:Y:S01]  /*197b0*/  @!P3 IMAD.IADD R91, R91, 0x1, -R2.reuse ;  /* 0x000000015b5bb824 */ /* 0x100fe200078e0a02 */
[----:B------:R-:W-:Y:S01]  /*197c0*/  ISETP.GT.U32.AND P3, PT, R2, R94, PT ;  /* 0x0000005e0200720c */ /* 0x000fe20003f64070 */
[----:B------:R-:W-:-:S05]  /*197d0*/  @!P6 IMAD.IADD R96, R96, 0x1, -R2 ;  /* 0x000000016060e824 */ /* 0x000fca00078e0a02 */
[----:B------:R-:W-:-:S07]  /*197e0*/  ISETP.GT.U32.AND P6, PT, R2, R96, PT ;  /* 0x000000600200720c */ /* 0x000fce0003fc4070 */
[----:B------:R-:W-:Y:S01]  /*197f0*/  @!P3 IMAD.IADD R94, R94, 0x1, -R2 ;  /* 0x000000015e5eb824 */ /* 0x000fe200078e0a02 */
[----:B------:R-:W-:-:S05]  /*19800*/  ISETP.GE.AND P3, PT, R131, RZ, PT ;  /* 0x000000ff8300720c */ /* 0x000fca0003f66270 */
[----:B------:R-:W-:Y:S01]  /*19810*/  @!P6 IMAD.IADD R96, R96, 0x1, -R2 ;  /* 0x000000016060e824 */ /* 0x000fe200078e0a02 */
[----:B------:R-:W-:Y:S01]  /*19820*/  ISETP.GE.AND P6, PT, R132, RZ, PT ;  /* 0x000000ff8400720c */ /* 0x000fe20003fc6270 */
[----:B--2---:R-:W-:Y:S02]  /*19830*/  IMAD.MOV.U32 R118, RZ, RZ, R106 ;  /* 0x000000ffff767224 */ /* 0x004fe400078e006a */
[----:B----4-:R-:W-:Y:S02]  /*19840*/  IMAD.MOV.U32 R124, RZ, RZ, R123 ;  /* 0x000000ffff7c7224 */ /* 0x010fe400078e007b */
[----:B---3--:R-:W-:Y:S02]  /*19850*/  IMAD.MOV.U32 R123, RZ, RZ, R122 ;  /* 0x000000ffff7b7224 */ /* 0x008fe400078e007a */
        /* <DEDUP_REMOVED lines=20> */
[----:B------:R-:W-:Y:S01]  /*199a0*/  IMAD.MOV.U32 R111, RZ, RZ, R127 ;  /* 0x000000ffff6f7224 */ /* 0x000fe200078e007f */
[----:B------:R-:W3:Y:S01]  /*199b0*/  LDL.LU R115, [R1+0x41c] ;  /* 0x00041c0001737983 */ /* 0x000ee20000300800 */
[----:B------:R-:W-:Y:S01]  /*199c0*/  IMAD.MOV.U32 R102, RZ, RZ, R99 ;  /* 0x000000ffff667224 */ /* 0x000fe200078e0063 */
[----:B------:R-:W-:Y:S01]  /*199d0*/  IABS R99, R132 ;  /* 0x0000008400637213 */ /* 0x000fe20000000000 */
[----:B------:R-:W-:-:S02]  /*199e0*/  IMAD.MOV.U32 R123, RZ, RZ, R113 ;  /* 0x000000ffff7b7224 */ /* 0x000fc400078e0071 */
[----:B------:R-:W-:Y:S02]  /*199f0*/  IMAD.MOV.U32 R127, RZ, RZ, R128 ;  /* 0x000000ffff7f7224 */ /* 0x000fe400078e0080 */
[----:B------:R-:W-:Y:S01]  /*19a00*/  IMAD.MOV.U32 R113, RZ, RZ, R126 ;  /* 0x000000ffff717224 */ /* 0x000fe200078e007e */
[----:B------:R-:W4:Y:S01]  /*19a10*/  LDL.LU R128, [R1+0x5d0] ;  /* 0x0005d00001807983 */ /* 0x000f220000300800 */
[----:B------:R-:W-:Y:S02]  /*19a20*/  IMAD.MOV.U32 R144, RZ, RZ, R131 ;  /* 0x000000ffff907224 */ /* 0x000fe400078e0083 */
[----:B------:R-:W-:Y:S01]  /*19a30*/  IMAD.MOV.U32 R132, RZ, RZ, R119 ;  /* 0x000000ffff847224 */ /* 0x000fe200078e0077 */
[----:B------:R-:W4:Y:S01]  /*19a40*/  LDL.LU R126, [R1+0x67c] ;  /* 0x00067c00017e7983 */ /* 0x000f220000300800 */
[----:B------:R-:W-:-:S03]  /*19a50*/  IMAD.MOV.U32 R131, RZ, RZ, R118 ;  /* 0x000000ffff837224 */ /* 0x000fc600078e0076 */
[----:B------:R-:W4:Y:S04]  /*19a60*/  LDL.LU R119, [R1+0x52c] ;  /* 0x00052c0001777983 */ /* 0x000f280000300800 */
[----:B------:R-:W4:Y:S04]  /*19a70*/  LDL.LU R118, [R1+0x668] ;  /* 0x0006680001767983 */ /* 0x000f280000300800 */
[----:B------:R-:W2:Y:S01]  /*19a80*/  LDL.LU R136, [R1+0x418] ;  /* 0x0004180001887983 */ /* 0x000ea20000300800 */
[----:B------:R-:W-:Y:S01]  /*19a90*/  ISETP.GT.U32.AND P5, PT, R2, R95, PT ;  /* 0x0000005f0200720c */ /* 0x000fe20003fa4070 */
[----:B------:R-:W-:-:S04]  /*19aa0*/  IMAD.HI.U32 R8, R3, R97, RZ ;  /* 0x0000006103087227 */ /* 0x000fc800078e00ff */
[----:B------:R-:W-:-:S08]  /*19ab0*/  IMAD.MOV R8, RZ, RZ, -R8 ;  /* 0x000000ffff087224 */ /* 0x000fd000078e0a08 */
[----:B------:R-:W-:Y:S01]  /*19ac0*/  @!P5 IMAD.IADD R95, R95, 0x1, -R2 ;  /* 0x000000015f5fd824 */ /* 0x000fe200078e0a02 */
[C---:B------:R-:W-:Y:S01]  /*19ad0*/  ISETP.GT.U32.AND P5, PT, R2.reuse, R94, PT ;  /* 0x0000005e0200720c */ /* 0x040fe20003fa4070 */
[----:B------:R-:W-:Y:S02]  /*19ae0*/  IMAD R97, R2, R8, R97 ;  /* 0x0000000802617224 */ /* 0x000fe400078e0261 */
[----:B------:R-:W-:Y:S02]  /*19af0*/  IMAD.MOV.U32 R106, RZ, RZ, R104 ;  /* 0x000000ffff6a7224 */ /* 0x000fe400078e0068 */
[----:B------:R-:W-:Y:S01]  /*19b00*/  IMAD.MOV.U32 R104, RZ, RZ, R98 ;  /* 0x000000ffff687224 */ /* 0x000fe200078e0062 */
[----:B------:R-:W-:-:S07]  /*19b10*/  IABS R98, R125 ;  /* 0x0000007d00627213 */ /* 0x000fce0000000000 */
[----:B------:R-:W-:Y:S01]  /*19b20*/  @!P5 IMAD.IADD R94, R94, 0x1, -R2 ;  /* 0x000000015e5ed824 */ /* 0x000fe200078e0a02 */
[----:B------:R-:W-:Y:S01]  /*19b30*/  ISETP.GT.U32.AND P5, PT, R2, R97, PT ;  /* 0x000000610200720c */ /* 0x000fe20003fa4070 */
[----:B------:R-:W-:-:S04]  /*19b40*/  IMAD.HI.U32 R4, R3, R98, RZ ;  /* 0x0000006203047227 */ /* 0x000fc800078e00ff */
[----:B------:R-:W-:-:S08]  /*19b50*/  IMAD.MOV R4, RZ, RZ, -R4 ;  /* 0x000000ffff047224 */ /* 0x000fd000078e0a04 */
[----:B------:R-:W-:Y:S02]  /*19b60*/  @!P5 IMAD.IADD R97, R97, 0x1, -R2 ;  /* 0x000000016161d824 */ /* 0x000fe400078e0a02 */
[C---:B------:R-:W-:Y:S02]  /*19b70*/  IMAD R98, R2.reuse, R4, R98 ;  /* 0x0000000402627224 */ /* 0x040fe400078e0262 */
[----:B------:R-:W-:Y:S01]  /*19b80*/  IMAD.HI.U32 R4, R3, R99, RZ ;  /* 0x0000006303047227 */ /* 0x000fe200078e00ff */
[----:B------:R-:W-:-:S03]  /*19b90*/  ISETP.GT.U32.AND P5, PT, R2, R97, PT ;  /* 0x000000610200720c */ /* 0x000fc60003fa4070 */
[----:B------:R-:W-:Y:S02]  /*19ba0*/  IMAD.MOV R4, RZ, RZ, -R4 ;  /* 0x000000ffff047224 */ /* 0x000fe400078e0a04 */
[----:B------:R-:W-:Y:S01]  /*19bb0*/  @!P4 IMAD.MOV R92, RZ, RZ, -R92 ;  /* 0x000000ffff5cc224 */ /* 0x000fe200078e0a5c */
[----:B------:R-:W-:Y:S01]  /*19bc0*/  ISETP.GE.AND P4, PT, R130, RZ, PT ;  /* 0x000000ff8200720c */ /* 0x000fe20003f86270 */
[----:B------:R-:W-:Y:S02]  /*19bd0*/  IMAD.MOV.U32 R130, RZ, RZ, R109 ;  /* 0x000000ffff827224 */ /* 0x000fe400078e006d */
[----:B------:R-:W-:Y:S01]  /*19be0*/  IMAD.MOV.U32 R109, RZ, RZ, R101 ;  /* 0x000000ffff6d7224 */ /* 0x000fe200078e0065 */
[----:B------:R-:W-:Y:S01]  /*19bf0*/  IABS R101, R148 ;  /* 0x0000009400657213 */ /* 0x000fe20000000000 */
[----:B------:R-:W-:Y:S02]  /*19c00*/  IMAD R99, R2, R4, R99 ;  /* 0x0000000402637224 */ /* 0x000fe400078e0263 */
[----:B------:R-:W-:-:S02]  /*19c10*/  @!P5 IMAD.IADD R97, R97, 0x1, -R2 ;  /* 0x000000016161d824 */ /* 0x000fc400078e0a02 */
[----:B------:R-:W-:Y:S01]  /*19c20*/  IMAD.HI.U32 R8, R3, R101, RZ ;  /* 0x0000006503087227 */ /* 0x000fe200078e00ff */
[----:B------:R-:W-:-:S03]  /*19c30*/  ISETP.GT.U32.AND P5, PT, R2, R99, PT ;  /* 0x000000630200720c */ /* 0x000fc60003fa4070 */
[----:B------:R-:W-:-:S04]  /*19c40*/  IMAD.MOV R8, RZ, RZ, -R8 ;  /* 0x000000ffff087224 */ /* 0x000fc800078e0a08 */
[----:B------:R-:W-:-:S06]  /*19c50*/  IMAD R101, R2, R8, R101 ;  /* 0x0000000802657224 */ /* 0x000fcc00078e0265 */
[----:B------:R-:W-:Y:S01]  /*19c60*/  @!P5 IMAD.IADD R99, R99, 0x1, -R2 ;  /* 0x000000016363d824 */ /* 0x000fe200078e0a02 */
[----:B------:R-:W-:Y:S01]  /*19c70*/  ISETP.GT.U32.AND P5, PT, R2, R101, PT ;  /* 0x000000650200720c */ /* 0x000fe20003fa4070 */
[----:B------:R-:W-:Y:S01]  /*19c80*/  @!P2 IMAD.MOV R94, RZ, RZ, -R94 ;  /* 0x000000ffff5ea224 */ /* 0x000fe200078e0a5e */
[----:B------:R-:W-:Y:S01]  /*19c90*/  ISETP.GE.AND P2, PT, R125, RZ, PT ;  /* 0x000000ff7d00720c */ /* 0x000fe20003f46270 */
[----:B------:R-:W-:-:S04]  /*19ca0*/  IMAD.MOV.U32 R125, RZ, RZ, R108 ;  /* 0x000000ffff7d7224 */ /* 0x000fc800078e006c */
[----:B------:R-:W-:Y:S02]  /*19cb0*/  IMAD.MOV.U32 R140, RZ, RZ, R125 ;  /* 0x000000ffff8c7224 */ /* 0x000fe400078e007d */
[----:B------:R-:W-:Y:S02]  /*19cc0*/  IMAD.MOV.U32 R125, RZ, RZ, R124 ;  /* 0x000000ffff7d7224 */ /* 0x000fe400078e007c */
[----:B------:R-:W-:Y:S01]  /*19cd0*/  IMAD.MOV.U32 R124, RZ, RZ, R106 ;  /* 0x000000ffff7c7224 */ /* 0x000fe200078e006a */
[----:B------:R-:W-:Y:S01]  /*19ce0*/  IABS R106, R145 ;  /* 0x00000091006a7213 */ /* 0x000fe20000000000 */
[----:B------:R-:W-:Y:S02]  /*19cf0*/  @!P5 IMAD.IADD R101, R101, 0x1, -R2 ;  /* 0x000000016565d824 */ /* 0x000fe400078e0a02 */
[----:B------:R-:W-:Y:S02]  /*19d00*/  @!P1 IMAD.MOV R97, RZ, RZ, -R97 ;  /* 0x000000ffff619224 */ /* 0x000fe400078e0a61 */
[----:B------:R-:W-:Y:S01]  /*19d10*/  IMAD.HI.U32 R8, R3, R106, RZ ;  /* 0x0000006a03087227 */ /* 0x000fe200078e00ff */
[----:B------:R-:W-:-:S03]  /*19d20*/  ISETP.GT.U32.AND P1, PT, R2, R101, PT ;  /* 0x000000650200720c */ /* 0x000fc60003f24070 */
[----:B------:R-:W-:-:S04]  /*19d30*/  IMAD.MOV R8, RZ, RZ, -R8 ;  /* 0x000000ffff087224 */ /* 0x000fc800078e0a08 */
[----:B------:R-:W-:-:S06]  /*19d40*/  IMAD R106, R2, R8, R106 ;  /* 0x00000008026a7224 */ /* 0x000fcc00078e026a */
[----:B------:R-:W-:Y:S01]  /*19d50*/  @!P1 IMAD.IADD R101, R101, 0x1, -R2 ;  /* 0x0000000165659824 */ /* 0x000fe200078e0a02 */
[----:B------:R-:W-:Y:S01]  /*19d60*/  ISETP.GT.U32.AND P1, PT, R2, R106, PT ;  /* 0x0000006a0200720c */ /* 0x000fe20003f24070 */
[----:B------:R-:W-:Y:S02]  /*19d70*/  IMAD.MOV.U32 R139, RZ, RZ, R121 ;  /* 0x000000ffff8b7224 */ /* 0x000fe400078e0079 */
[----:B------:R-:W-:-:S04]  /*19d80*/  IMAD.MOV.U32 R121, RZ, RZ, R117 ;  /* 0x000000ffff797224 */ /* 0x000fc800078e0075 */
[----:B------:R-:W-:Y:S02]  /*19d90*/  IMAD.MOV.U32 R134, RZ, RZ, R121 ;  /* 0x000000ffff867224 */ /* 0x000fe400078e0079 */
[----:B------:R-:W-:Y:S01]  /*19da0*/  IMAD.MOV.U32 R121, RZ, RZ, R104 ;  /* 0x000000ffff797224 */ /* 0x000fe200078e0068 */
[----:B------:R-:W-:-:S03]  /*19db0*/  IABS R104, R139 ;  /* 0x0000008b00687213 */ /* 0x000fc60000000000 */
[----:B------:R-:W-:Y:S01]  /*19dc0*/  @!P1 IMAD.IADD R106, R106, 0x1, -R2 ;  /* 0x000000016a6a9824 */ /* 0x000fe200078e0a02 */
[----:B------:R-:W-:Y:S01]  /*19dd0*/  ISETP.GE.AND P1, PT, R139, RZ, PT ;  /* 0x000000ff8b00720c */ /* 0x000fe20003f26270 */
[----:B--2---:R-:W-:Y:S02]  /*19de0*/  IMAD.MOV.U32 R142, RZ, RZ, R136 ;  /* 0x000000ffff8e7224 */ /* 0x004fe400078e0088 */
[----:B------:R-:W-:Y:S02]  /*19df0*/  IMAD.MOV.U32 R136, RZ, RZ, R125 ;  /* 0x000000ffff887224 */ /* 0x000fe400078e007d */
[----:B------:R-:W-:Y:S02]  /*19e00*/  IMAD.MOV.U32 R125, RZ, RZ, R116 ;  /* 0x000000ffff7d7224 */ /* 0x000fe400078e0074 */
[----:B------:R-:W2:Y:S04]  /*19e10*/  LDL.LU R116, [R1+0x58c] ;  /* 0x00058c0001747983 */ /* 0x000ea80000300800 */
[----:B------:R-:W4:Y:S01]  /*19e20*/  LDL.LU R139, [R1+0x420] ;  /* 0x00042000018b7983 */ /* 0x000f220000300800 */
[----:B------:R-:W-:Y:S01]  /*19e30*/  @!P0 IMAD.MOV R91, RZ, RZ, -R91 ;  /* 0x000000ffff5b8224 */ /* 0x000fe200078e0a5b */
[----:B------:R-:W-:Y:S01]  /*19e40*/  ISETP.GT.U32.AND P0, PT, R2, R95, PT ;  /* 0x0000005f0200720c */ /* 0x000fe20003f04070 */
[----:B------:R-:W-:Y:S01]  /*19e50*/  IMAD.MOV.U32 R108, RZ, RZ, R102 ;  /* 0x000000ffff6c7224 */ /* 0x000fe200078e0066 */
[----:B------:R-:W-:-:S11]  /*19e60*/  IABS R102, R147 ;  /* 0x0000009300667213 */ /* 0x000fd60000000000 */
[----:B------:R-:W-:Y:S01]  /*19e70*/  @!P0 IMAD.IADD R95, R95, 0x1, -R2 ;  /* 0x000000015f5f8824 */ /* 0x000fe200078e0a02 */
[----:B------:R-:W-:Y:S01]  /*19e80*/  ISETP.GT.U32.AND P0, PT, R2, R98, PT ;  /* 0x000000620200720c */ /* 0x000fe20003f04070 */
[----:B------:R-:W-:Y:S02]  /*19e90*/  IMAD.MOV.U32 R117, RZ, RZ, R114 ;  /* 0x000000ffff757224 */ /* 0x000fe400078e0072 */
[----:B------:R-:W-:Y:S01]  /*19ea0*/  IMAD.MOV.U32 R114, RZ, RZ, R100 ;  /* 0x000000ffff727224 */ /* 0x000fe200078e0064 */
[----:B------:R-:W-:Y:S01]  /*19eb0*/  IABS R100, R137 ;  /* 0x0000008900647213 */ /* 0x000fe20000000000 */
[----:B------:R-:W-:-:S04]  /*19ec0*/  IMAD.HI.U32 R4, R3, R102, RZ ;  /* 0x0000006603047227 */ /* 0x000fc800078e00ff */
[----:B------:R-:W-:-:S04]  /*19ed0*/  IMAD.MOV.U32 R133, RZ, RZ, R120 ;  /* 0x000000ffff857224 */ /* 0x000fc800078e0078 */
[----:B------:R-:W-:Y:S02]  /*19ee0*/  @!P0 IMAD.IADD R98, R98, 0x1, -R2 ;  /* 0x0000000162628824 */ /* 0x000fe400078e0a02 */
[----:B------:R-:W-:Y:S01]  /*19ef0*/  IMAD.MOV.U32 R120, RZ, RZ, R103 ;  /* 0x000000ffff787224 */ /* 0x000fe200078e0067 */
[----:B------:R-:W-:Y:S01]  /*19f00*/  IABS R103, R141 ;  /* 0x0000008d00677213 */ /* 0x000fe20000000000 */
[----:B------:R-:W-:Y:S01]  /*19f10*/  IMAD.MOV R4, RZ, RZ, -R4 ;  /* 0x000000ffff047224 */ /* 0x000fe200078e0a04 */
[----:B------:R-:W-:Y:S01]  /*19f20*/  ISETP.GT.U32.AND P0, PT, R2, R98, PT ;  /* 0x000000620200720c */ /* 0x000fe20003f04070 */
[----:B------:R-:W-:-:S04]  /*19f30*/  IMAD.HI.U32 R9, R3, R100, RZ ;  /* 0x0000006403097227 */ /* 0x000fc800078e00ff */
[----:B------:R-:W-:Y:S02]  /*19f40*/  IMAD R102, R2, R4, R102 ;  /* 0x0000000402667224 */ /* 0x000fe400078e0266 */
[----:B------:R-:W-:Y:S02]  /*19f50*/  IMAD.MOV R9, RZ, RZ, -R9 ;  /* 0x000000ffff097224 */ /* 0x000fe400078e0a09 */
[----:B------:R-:W-:-:S04]  /*19f60*/  IMAD.HI.U32 R4, R3, R103, RZ ;  /* 0x0000006703047227 */ /* 0x000fc800078e00ff */
[----:B------:R-:W-:Y:S02]  /*19f70*/  IMAD R100, R2, R9, R100 ;  /* 0x0000000902647224 */ /* 0x000fe400078e0264 */
[----:B------:R-:W-:Y:S02]  /*19f80*/  IMAD.MOV R4, RZ, RZ, -R4 ;  /* 0x000000ffff047224 */ /* 0x000fe400078e0a04 */
[----:B------:R-:W-:Y:S01]  /*19f90*/  @!P0 IMAD.IADD R98, R98, 0x1, -R2 ;  /* 0x0000000162628824 */ /* 0x000fe200078e0a02 */
[C---:B------:R-:W-:Y:S01]  /*19fa0*/  ISETP.GT.U32.AND P0, PT, R2.reuse, R100, PT ;  /* 0x000000640200720c */ /* 0x040fe20003f04070 */
[----:B------:R-:W-:-:S05]  /*19fb0*/  IMAD R103, R2, R4, R103 ;  /* 0x0000000402677224 */ /* 0x000fca00078e0267 */
[----:B------:R-:W-:Y:S01]  /*19fc0*/  ISETP.GT.U32.AND P5, PT, R2, R103, PT ;  /* 0x000000670200720c */ /* 0x000fe20003fa4070 */
[----:B------:R-:W-:Y:S02]  /*19fd0*/  IMAD.MOV.U32 R143, RZ, RZ, R130 ;  /* 0x000000ffff8f7224 */ /* 0x000fe400078e0082 */
[----:B------:R-:W-:-:S04]  /*19fe0*/  IMAD.MOV.U32 R130, RZ, RZ, R107 ;  /* 0x000000ffff827224 */ /* 0x000fc800078e006b */
[----:B------:R-:W-:Y:S01]  /*19ff0*/  @!P0 IMAD.IADD R100, R100, 0x1, -R2 ;  /* 0x0000000164648824 */ /* 0x000fe200078e0a02 */
[C---:B------:R-:W-:Y:S01]  /*1a000*/  ISETP.GT.U32.AND P0, PT, R2.reuse, R102, PT ;  /* 0x000000660200720c */ /* 0x040fe20003f04070 */
[----:B------:R-:W-:Y:S01]  /*1a010*/  @!P3 IMAD.MOV R95, RZ, RZ, -R95 ;  /* 0x000000ffff5fb224 */ /* 0x000fe200078e0a5f */
[----:B------:R-:W-:Y:S01]  /*1a020*/  IABS R107, R144 ;  /* 0x00000090006b7213 */ /* 0x000fe20000000000 */
[----:B------:R-:W-:Y:S01]  /*1a030*/  IMAD.HI.U32 R10, R3, R104, RZ ;  /* 0x00000068030a7227 */ /* 0x000fe200078e00ff */
[----:B------:R-:W-:-:S03]  /*1a040*/  ISETP.GT.U32.AND P3, PT, R2, R99, PT ;  /* 0x000000630200720c */ /* 0x000fc60003f64070 */
[----:B------:R-:W-:Y:S02]  /*1a050*/  @!P5 IMAD.IADD R103, R103, 0x1, -R2 ;  /* 0x000000016767d824 */ /* 0x000fe400078e0a02 */
[----:B------:R-:W-:Y:S02]  /*1a060*/  IMAD.MOV.U32 R135, RZ, RZ, R122 ;  /* 0x000000ffff877224 */ /* 0x000fe400078e007a */
[----:B------:R-:W-:Y:S01]  /*1a070*/  IMAD.MOV.U32 R122, RZ, RZ, R105 ;  /* 0x000000ffff7a7224 */ /* 0x000fe200078e0069 */
[----:B------:R-:W-:Y:S01]  /*1a080*/  IABS R105, R146 ;  /* 0x0000009200697213 */ /* 0x000fe20000000000 */
[----:B------:R-:W-:Y:S01]  /*1a090*/  IMAD.MOV R10, RZ, RZ, -R10 ;  /* 0x000000ffff0a7224 */ /* 0x000fe200078e0a0a */
[----:B------:R-:W-:Y:S01]  /*1a0a0*/  ISETP.GT.U32.AND P5, PT, R2, R103, PT ;  /* 0x000000670200720c */ /* 0x000fe20003fa4070 */
[----:B------:R-:W-:-:S04]  /*1a0b0*/  IMAD.HI.U32 R4, R3, R107, RZ ;  /* 0x0000006b03047227 */ /* 0x000fc800078e00ff */
[----:B------:R-:W-:Y:S01]  /*1a0c0*/  @!P4 IMAD.MOV R96, RZ, RZ, -R96 ;  /* 0x000000ffff60c224 */ /* 0x000fe200078e0a60 */
[----:B------:R-:W-:Y:S01]  /*1a0d0*/  ISETP.GT.U32.AND P4, PT, R2, R100, PT ;  /* 0x000000640200720c */ /* 0x000fe20003f84070 */
[----:B------:R-:W-:-:S04]  /*1a0e0*/  IMAD.HI.U32 R9, R3, R105, RZ ;  /* 0x0000006903097227 */ /* 0x000fc800078e00ff */
[----:B------:R-:W-:Y:S02]  /*1a0f0*/  @!P0 IMAD.IADD R102, R102, 0x1, -R2 ;  /* 0x0000000166668824 */ /* 0x000fe400078e0a02 */
[C---:B------:R-:W-:Y:S02]  /*1a100*/  IMAD R104, R2.reuse, R10, R104 ;  /* 0x0000000a02687224 */ /* 0x040fe400078e0268 */
[----:B------:R-:W-:Y:S02]  /*1a110*/  IMAD.MOV R4, RZ, RZ, -R4 ;  /* 0x000000ffff047224 */ /* 0x000fe400078e0a04 */
[----:B------:R-:W-:Y:S02]  /*1a120*/  IMAD.MOV R9, RZ, RZ, -R9 ;  /* 0x000000ffff097224 */ /* 0x000fe400078e0a09 */
[----:B------:R-:W-:Y:S01]  /*1a130*/  @!P2 IMAD.MOV R98, RZ, RZ, -R98 ;  /* 0x000000ffff62a224 */ /* 0x000fe200078e0a62 */
[C---:B------:R-:W-:Y:S01]  /*1a140*/  ISETP.GT.U32.AND P2, PT, R2.reuse, R102, PT ;  /* 0x000000660200720c */ /* 0x040fe20003f44070 */
[----:B------:R-:W-:-:S02]  /*1a150*/  IMAD R107, R2, R4, R107 ;  /* 0x00000004026b7224 */ /* 0x000fc400078e026b */
[--C-:B------:R-:W-:Y:S01]  /*1a160*/  @!P3 IMAD.IADD R99, R99, 0x1, -R2.reuse ;  /* 0x000000016363b824 */ /* 0x100fe200078e0a02 */
[C---:B------:R-:W-:Y:S01]  /*1a170*/  ISETP.GT.U32.AND P3, PT, R2.reuse, R104, PT ;  /* 0x000000680200720c */ /* 0x040fe20003f64070 */
[C---:B------:R-:W-:Y:S02]  /*1a180*/  IMAD R105, R2.reuse, R9, R105 ;  /* 0x0000000902697224 */ /* 0x040fe400078e0269 */
[--C-:B------:R-:W-:Y:S01]  /*1a190*/  @!P5 IMAD.IADD R103, R103, 0x1, -R2.reuse ;  /* 0x000000016767d824 */ /* 0x100fe200078e0a02 */
[----:B------:R-:W-:Y:S01]  /*1a1a0*/  ISETP.GT.U32.AND P5, PT, R2, R107, PT ;  /* 0x0000006b0200720c */ /* 0x000fe20003fa4070 */
[----:B------:R-:W-:Y:S01]  /*1a1b0*/  @!P4 IMAD.IADD R100, R100, 0x1, -R2 ;  /* 0x000000016464c824 */ /* 0x000fe200078e0a02 */
[----:B------:R-:W-:Y:S01]  /*1a1c0*/  ISETP.GE.AND P0, PT, R137, RZ, PT ;  /* 0x000000ff8900720c */ /* 0x000fe20003f06270 */
[----:B------:R-:W-:Y:S01]  /*1a1d0*/  IMAD.MOV.U32 R137, RZ, RZ, R123 ;  /* 0x000000ffff897224 */ /* 0x000fe200078e007b */
[----:B------:R-:W-:Y:S01]  /*1a1e0*/  ISETP.GT.U32.AND P4, PT, R2, R105, PT ;  /* 0x000000690200720c */ /* 0x000fe20003f84070 */
[----:B------:R-:W-:-:S02]  /*1a1f0*/  IMAD.MOV.U32 R123, RZ, RZ, R114 ;  /* 0x000000ffff7b7224 */ /* 0x000fc400078e0072 */
[----:B------:R-:W-:Y:S01]  /*1a200*/  IMAD.MOV.U32 R114, RZ, RZ, R108 ;  /* 0x000000ffff727224 */ /* 0x000fe200078e006c */
[----:B------:R-:W-:Y:S01]  /*1a210*/  IABS R108, R140 ;  /* 0x0000008c006c7213 */ /* 0x000fe20000000000 */
[--C-:B------:R-:W-:Y:S01]  /*1a220*/  @!P2 IMAD.IADD R102, R102, 0x1, -R2.reuse ;  /* 0x000000016666a824 */ /* 0x100fe200078e0a02 */
[----:B------:R-:W-:Y:S01]  /*1a230*/  ISETP.GE.AND P2, PT, R148, RZ, PT ;  /* 0x000000ff9400720c */ /* 0x000fe20003f46270 */
[----:B------:R-:W-:Y:S01]  /*1a240*/  @!P3 IMAD.IADD R104, R104, 0x1, -R2 ;  /* 0x000000016868b824 */ /* 0x000fe200078e0a02 */
[----:B------:R-:W-:Y:S01]  /*1a250*/  ISETP.GE.AND P3, PT, R147, RZ, PT ;  /* 0x000000ff9300720c */ /* 0x000fe20003f66270 */
[----:B------:R-:W-:-:S04]  /*1a260*/  IMAD.HI.U32 R8, R3, R108, RZ ;  /* 0x0000006c03087227 */ /* 0x000fc800078e00ff */
[----:B------:R-:W-:Y:S02]  /*1a270*/  @!P5 IMAD.IADD R107, R107, 0x1, -R2 ;  /* 0x000000016b6bd824 */ /* 0x000fe400078e0a02 */
[----:B------:R-:W-:Y:S02]  /*1a280*/  IMAD.MOV R8, RZ, RZ, -R8 ;  /* 0x000000ffff087224 */ /* 0x000fe400078e0a08 */
[----:B------:R-:W-:Y:S02]  /*1a290*/  @!P4 IMAD.IADD R105, R105, 0x1, -R2 ;  /* 0x000000016969c824 */ /* 0x000fe400078e0a02 */
[----:B------:R-:W-:Y:S01]  /*1a2a0*/  @!P6 IMAD.MOV R99, RZ, RZ, -R99 ;  /* 0x000000ffff63e224 */ /* 0x000fe200078e0a63 */
[C---:B------:R-:W-:Y:S01]  /*1a2b0*/  ISETP.GT.U32.AND P6, PT, R2.reuse, R107, PT ;  /* 0x0000006b0200720c */ /* 0x040fe20003fc4070 */
[----:B------:R-:W-:Y:S02]  /*1a2c0*/  IMAD R108, R2, R8, R108 ;  /* 0x00000008026c7224 */ /* 0x000fe400078e026c */
[----:B---3--:R-:W-:-:S02]  /*1a2d0*/  IMAD.MOV.U32 R138, RZ, RZ, R115 ;  /* 0x000000ffff8a7224 */ /* 0x008fc400078e0073 */
[----:B------:R-:W-:Y:S01]  /*1a2e0*/  @!P0 IMAD.MOV R100, RZ, RZ, -R100 ;  /* 0x000000ffff648224 */ /* 0x000fe200078e0a64 */
[C---:B------:R-:W-:Y:S01]  /*1a2f0*/  ISETP.GT.U32.AND P0, PT, R2.reuse, R105, PT ;  /* 0x000000690200720c */ /* 0x040fe20003f04070 */
[----:B------:R-:W-:Y:S01]  /*1a300*/  IMAD.MOV.U32 R115, RZ, RZ, R109 ;  /* 0x000000ffff737224 */ /* 0x000fe200078e006d */
[----:B------:R-:W-:Y:S01]  /*1a310*/  ISETP.GE.AND P4, PT, R141, RZ, PT ;  /* 0x000000ff8d00720c */ /* 0x000fe20003f86270 */
[----:B------:R-:W-:Y:S01]  /*1a320*/  @!P2 IMAD.MOV R101, RZ, RZ, -R101 ;  /* 0x000000ffff65a224 */ /* 0x000fe200078e0a65 */
[----:B------:R-:W-:Y:S01]  /*1a330*/  IABS R109, R143 ;  /* 0x0000008f006d7213 */ /* 0x000fe20000000000 */
[----:B------:R-:W-:Y:S01]  /*1a340*/  @!P3 IMAD.MOV R102, RZ, RZ, -R102 ;  /* 0x000000ffff66b224 */ /* 0x000fe200078e0a66 */
[C---:B------:R-:W-:Y:S01]  /*1a350*/  ISETP.GT.U32.AND P5, PT, R2.reuse, R104, PT ;  /* 0x000000680200720c */ /* 0x040fe20003fa4070 */
[----:B------:R-:W-:Y:S01]  /*1a360*/  IMAD.MOV.U32 R141, RZ, RZ, R138 ;  /* 0x000000ffff8d7224 */ /* 0x000fe200078e008a */
[C---:B------:R-:W-:Y:S01]  /*1a370*/  ISETP.GT.U32.AND P2, PT, R2.reuse, R106, PT ;  /* 0x0000006a0200720c */ /* 0x040fe20003f44070 */
[----:B------:R-:W-:Y:S01]  /*1a380*/  IMAD.MOV.U32 R138, RZ, RZ, R137 ;  /* 0x000000ffff8a7224 */ /* 0x000fe200078e0089 */
[----:B------:R-:W-:Y:S01]  /*1a390*/  ISETP.GT.U32.AND P3, PT, R2, R108, PT ;  /* 0x0000006c0200720c */ /* 0x000fe20003f64070 */
[----:B------:R-:W-:-:S02]  /*1a3a0*/  IMAD.MOV.U32 R137, RZ, RZ, R136 ;  /* 0x000000ffff897224 */ /* 0x000fc400078e0088 */
[----:B------:R-:W-:Y:S02]  /*1a3b0*/  IMAD.MOV.U32 R136, RZ, RZ, R135 ;  /* 0x000000ffff887224 */ /* 0x000fe400078e0087 */
[----:B------:R-:W-:Y:S02]  /*1a3c0*/  IMAD.MOV.U32 R135, RZ, RZ, R134 ;  /* 0x000000ffff877224 */ /* 0x000fe400078e0086 */
[----:B------:R-:W-:-:S04]  /*1a3d0*/  IMAD.HI.U32 R4, R3, R109, RZ ;  /* 0x0000006d03047227 */ /* 0x000fc800078e00ff */
[----:B------:R-:W-:Y:S02]  /*1a3e0*/  IMAD.MOV.U32 R134, RZ, RZ, R133 ;  /* 0x000000ffff867224 */ /* 0x000fe400078e0085 */
[----:B------:R-:W-:Y:S02]  /*1a3f0*/  IMAD.MOV.U32 R133, RZ, RZ, R132 ;  /* 0x000000ffff857224 */ /* 0x000fe400078e0084 */
[----:B------:R-:W-:Y:S02]  /*1a400*/  IMAD.MOV.U32 R132, RZ, RZ, R130 ;  /* 0x000000ffff847224 */ /* 0x000fe400078e0082 */
[----:B------:R-:W-:Y:S01]  /*1a410*/  @!P6 IMAD.IADD R107, R107, 0x1, -R2 ;  /* 0x000000016b6be824 */ /* 0x000fe200078e0a02 */
[----:B------:R-:W-:Y:S01]  /*1a420*/  ISETP.GE.AND P6, PT, R140, RZ, PT ;  /* 0x000000ff8c00720c */ /* 0x000fe20003fc6270 */
[----:B------:R-:W-:Y:S02]  /*1a430*/  IMAD.MOV.U32 R130, RZ, RZ, R124 ;  /* 0x000000ffff827224 */ /* 0x000fe400078e007c */
[----:B------:R-:W-:-:S02]  /*1a440*/  IMAD.MOV R4, RZ, RZ, -R4 ;  /* 0x000000ffff047224 */ /* 0x000fc400078e0a04 */
[----:B------:R-:W-:Y:S02]  /*1a450*/  IMAD.MOV.U32 R124, RZ, RZ, R123 ;  /* 0x000000ffff7c7224 */ /* 0x000fe400078e007b */
[--C-:B------:R-:W-:Y:S01]  /*1a460*/  @!P0 IMAD.IADD R105, R105, 0x1, -R2.reuse ;  /* 0x0000000169698824 */ /* 0x100fe200078e0a02 */
[----:B------:R-:W-:Y:S01]  /*1a470*/  ISETP.GE.AND P0, PT, R145, RZ, PT ;  /* 0x000000ff9100720c */ /* 0x000fe20003f06270 */
[----:B------:R-:W-:Y:S02]  /*1a480*/  IMAD R109, R2, R4, R109 ;  /* 0x00000004026d7224 */ /* 0x000fe400078e026d */
[--C-:B------:R-:W-:Y:S02]  /*1a490*/  @!P5 IMAD.IADD R104, R104, 0x1, -R2.reuse ;  /* 0x000000016868d824 */ /* 0x100fe400078e0a02 */
[--C-:B------:R-:W-:Y:S01]  /*1a4a0*/  @!P2 IMAD.IADD R106, R106, 0x1, -R2.reuse ;  /* 0x000000016a6aa824 */ /* 0x100fe200078e0a02 */
[----:B------:R-:W-:Y:S01]  /*1a4b0*/  ISETP.GE.AND P2, PT, R144, RZ, PT ;  /* 0x000000ff9000720c */ /* 0x000fe20003f46270 */
[----:B------:R-:W-:Y:S01]  /*1a4c0*/  @!P3 IMAD.IADD R108, R108, 0x1, -R2 ;  /* 0x000000016c6cb824 */ /* 0x000fe200078e0a02 */
[----:B------:R-:W-:Y:S01]  /*1a4d0*/  ISETP.GT.U32.AND P5, PT, R2, R109, PT ;  /* 0x0000006d0200720c */ /* 0x000fe20003fa4070 */
[----:B------:R-:W-:-:S03]  /*1a4e0*/  @!P1 IMAD.MOV R104, RZ, RZ, -R104 ;  /* 0x000000ffff689224 */ /* 0x000fc600078e0a68 */
[----:B------:R-:W-:Y:S01]  /*1a4f0*/  ISETP.GT.U32.AND P1, PT, R2, R108, PT ;  /* 0x0000006c0200720c */ /* 0x000fe20003f24070 */
[----:B------:R-:W-:Y:S01]  /*1a500*/  @!P4 IMAD.MOV R103, RZ, RZ, -R103 ;  /* 0x000000ffff67c224 */ /* 0x000fe200078e0a67 */
[----:B------:R-:W-:Y:S01]  /*1a510*/  ISETP.GE.AND P4, PT, R146, RZ, PT ;  /* 0x000000ff9200720c */ /* 0x000fe20003f86270 */
[----:B------:R-:W-:Y:S01]  /*1a520*/  @!P0 IMAD.MOV R106, RZ, RZ, -R106 ;  /* 0x000000ffff6a8224 */ /* 0x000fe200078e0a6a */
[----:B------:R-:W-:-:S03]  /*1a530*/  ISETP.GE.AND P0, PT, R142, RZ, PT ;  /* 0x000000ff8e00720c */ /* 0x000fc60003f06270 */
[----:B------:R-:W-:Y:S01]  /*1a540*/  @!P2 IMAD.MOV R107, RZ, RZ, -R107 ;  /* 0x000000ffff6ba224 */ /* 0x000fe200078e0a6b */
[----:B------:R-:W-:Y:S01]  /*1a550*/  ISETP.GE.AND P2, PT, R141, RZ, PT ;  /* 0x000000ff8d00720c */ /* 0x000fe20003f46270 */
[----:B------:R-:W-:-:S04]  /*1a560*/  @!P5 IMAD.IADD R109, R109, 0x1, -R2 ;  /* 0x000000016d6dd824 */ /* 0x000fc800078e0a02 */
[----:B------:R-:W-:Y:S02]  /*1a570*/  @!P1 IMAD.IADD R108, R108, 0x1, -R2 ;  /* 0x000000016c6c9824 */ /* 0x000fe400078e0a02 */
[----:B------:R-:W-:Y:S01]  /*1a580*/  @!P4 IMAD.MOV R105, RZ, RZ, -R105 ;  /* 0x000000ffff69c224 */ /* 0x000fe200078e0a69 */
[----:B------:R-:W-:Y:S02]  /*1a590*/  ISETP.GT.U32.AND P4, PT, R2, R109, PT ;  /* 0x0000006d0200720c */ /* 0x000fe40003f84070 */
[----:B------:R-:W-:-:S11]  /*1a5a0*/  ISETP.GE.AND P3, PT, R143, RZ, PT ;  /* 0x000000ff8f00720c */ /* 0x000fd60003f66270 */
[----:B------:R-:W-:-:S04]  /*1a5b0*/  @!P4 IMAD.IADD R109, R109, 0x1, -R2 ;  /* 0x000000016d6dc824 */ /* 0x000fc800078e0a02 */
[----:B------:R-:W-:Y:S02]  /*1a5c0*/  @!P3 IMAD.MOV R109, RZ, RZ, -R109 ;  /* 0x000000ffff6db224 */ /* 0x000fe400078e0a6d */
[----:B--2---:R-:W-:Y:S02]  /*1a5d0*/  IMAD.MOV.U32 R123, RZ, RZ, R116 ;  /* 0x000000ffff7b7224 */ /* 0x004fe400078e0074 */
[----:B------:R-:W-:Y:S02]  /*1a5e0*/  IMAD.MOV.U32 R116, RZ, RZ, R110 ;  /* 0x000000ffff747224 */ /* 0x000fe400078e006e */
[----:B----4-:R-:W-:Y:S02]  /*1a5f0*/  IMAD.MOV.U32 R140, RZ, RZ, R139 ;  /* 0x000000ffff8c7224 */ /* 0x010fe400078e008b */
[----:B------:R-:W-:Y:S02]  /*1a600*/  IMAD.MOV.U32 R139, RZ, RZ, R138 ;  /* 0x000000ffff8b7224 */ /* 0x000fe400078e008a */
[----:B------:R-:W-:-:S02]  /*1a610*/  IMAD.MOV.U32 R138, RZ, RZ, R125 ;  /* 0x000000ffff8a7224 */ /* 0x000fc400078e007d */
[----:B------:R-:W-:Y:S02]  /*1a620*/  IMAD.MOV.U32 R147, RZ, RZ, R140 ;  /* 0x000000ffff937224 */ /* 0x000fe400078e008c */
[----:B------:R-:W-:Y:S02]  /*1a630*/  IMAD.MOV.U32 R140, RZ, RZ, R139 ;  /* 0x000000ffff8c7224 */ /* 0x000fe400078e008b */
[----:B------:R-:W-:Y:S02]  /*1a640*/  IMAD.MOV.U32 R139, RZ, RZ, R138 ;  /* 0x000000ffff8b7224 */ /* 0x000fe400078e008a */
[----:B------:R-:W-:Y:S02]  /*1a650*/  IMAD.MOV.U32 R138, RZ, RZ, R116 ;  /* 0x000000ffff8a7224 */ /* 0x000fe400078e0074 */
[----:B------:R-:W2:Y:S01]  /*1a660*/  LDL.LU R116, [R1+0x634] ;  /* 0x0006340001747983 */ /* 0x000ea20000300800 */
[----:B------:R-:W-:Y:S01]  /*1a670*/  IMAD.MOV.U32 R125, RZ, RZ, R124 ;  /* 0x000000ffff7d7224 */ /* 0x000fe200078e007c */
[----:B------:R-:W-:Y:S01]  /*1a680*/  IABS R110, R142 ;  /* 0x0000008e006e7213 */ /* 0x000fe20000000000 */
[----:B------:R-:W-:-:S02]  /*1a690*/  IMAD.MOV.U32 R124, RZ, RZ, R123 ;  /* 0x000000ffff7c7224 */ /* 0x000fc400078e007b */
[----:B------:R-:W-:Y:S02]  /*1a6a0*/  IMAD.MOV.U32 R156, RZ, RZ, R140 ;  /* 0x000000ffff9c7224 */ /* 0x000fe400078e008c */
[----:B------:R-:W-:Y:S01]  /*1a6b0*/  IMAD.MOV.U32 R123, RZ, RZ, R111 ;  /* 0x000000ffff7b7224 */ /* 0x000fe200078e006f */
[----:B------:R-:W-:Y:S01]  /*1a6c0*/  IABS R111, R141 ;  /* 0x0000008d006f7213 */ /* 0x000fe20000000000 */
[----:B------:R-:W-:Y:S02]  /*1a6d0*/  IMAD.MOV.U32 R142, RZ, RZ, R139 ;  /* 0x000000ffff8e7224 */ /* 0x000fe400078e008b */
[----:B------:R-:W-:Y:S02]  /*1a6e0*/  IMAD.MOV.U32 R140, RZ, RZ, R137 ;  /* 0x000000ffff8c7224 */ /* 0x000fe400078e0089 */
[----:B------:R-:W-:Y:S02]  /*1a6f0*/  IMAD.MOV.U32 R137, RZ, RZ, R134 ;  /* 0x000000ffff897224 */ /* 0x000fe400078e0086 */
[----:B------:R-:W-:-:S02]  /*1a700*/  IMAD.MOV.U32 R141, RZ, RZ, R138 ;  /* 0x000000ffff8d7224 */ /* 0x000fc400078e008a */
[----:B------:R-:W-:Y:S02]  /*1a710*/  IMAD.MOV.U32 R134, RZ, RZ, R122 ;  /* 0x000000ffff867224 */ /* 0x000fe400078e007a */
[----:B------:R-:W-:Y:S01]  /*1a720*/  IMAD.MOV.U32 R122, RZ, RZ, R119 ;  /* 0x000000ffff7a7224 */ /* 0x000fe200078e0077 */
[----:B------:R-:W-:Y:S01]  /*1a730*/  ISETP.GE.AND P1, PT, R142, RZ, PT ;  /* 0x000000ff8e00720c */ /* 0x000fe20003f26270 */
[----:B------:R-:W-:Y:S02]  /*1a740*/  IMAD.MOV.U32 R139, RZ, RZ, R136 ;  /* 0x000000ffff8b7224 */ /* 0x000fe400078e0088 */
[----:B------:R-:W-:Y:S01]  /*1a750*/  IMAD.MOV.U32 R119, RZ, RZ, R112 ;  /* 0x000000ffff777224 */ /* 0x000fe200078e0070 */
[----:B------:R-:W-:Y:S01]  /*1a760*/  IABS R112, R142 ;  /* 0x0000008e00707213 */ /* 0x000fe20000000000 */
        /* <DEDUP_REMOVED lines=11> */
[----:B------:R-:W-:Y:S01]  /*1a820*/  IMAD.MOV.U32 R137, RZ, RZ, R136 ;  /* 0x000000ffff897224 */ /* 0x000fe200078e0088 */
[----:B------:R-:W3:Y:S01]  /*1a830*/  LDL.LU R120, [R1+0x63c] ;  /* 0x00063c0001787983 */ /* 0x000ee20000300800 */
[----:B------:R-:W-:Y:S02]  /*1a840*/  IMAD.MOV.U32 R136, RZ, RZ, R135 ;  /* 0x000000ffff887224 */ /* 0x000fe400078e0087 */
[----:B------:R-:W-:Y:S01]  /*1a850*/  IMAD.MOV.U32 R135, RZ, RZ, R134 ;  /* 0x000000ffff877224 */ /* 0x000fe200078e0086 */
[----:B------:R-:W4:Y:S01]  /*1a860*/  LDL.LU R121, [R1+0x638] ;  /* 0x0006380001797983 */ /* 0x000f220000300800 */
        /* <DEDUP_REMOVED lines=8> */
[----:B------:R-:W3:Y:S01]  /*1a8f0*/  LDL.LU R126, [R1+0x5ec] ;  /* 0x0005ec00017e7983 */ /* 0x000ee20000300800 */
[----:B------:R-:W-:Y:S02]  /*1a900*/  IMAD.MOV.U32 R143, RZ, RZ, R134 ;  /* 0x000000ffff8f7224 */ /* 0x000fe400078e0086 */
[----:B------:R-:W-:Y:S01]  /*1a910*/  IMAD.MOV.U32 R144, RZ, RZ, R135 ;  /* 0x000000ffff907224 */ /* 0x000fe200078e0087 */
[----:B------:R-:W3:Y:S01]  /*1a920*/  LDL.LU R134, [R1+0x5b8] ;  /* 0x0005b80001867983 */ /* 0x000ee20000300800 */
[----:B------:R-:W-:Y:S02]  /*1a930*/  IMAD.MOV.U32 R155, RZ, RZ, R142 ;  /* 0x000000ffff9b7224 */ /* 0x000fe400078e008e */
[----:B------:R-:W-:Y:S01]  /*1a940*/  IMAD.MOV.U32 R151, RZ, RZ, R141 ;  /* 0x000000ffff977224 */ /* 0x000fe200078e008d */
[----:B------:R-:W3:Y:S01]  /*1a950*/  LDL.LU R135, [R1+0x610] ;  /* 0x0006100001877983 */ /* 0x000ee20000300800 */
[----:B------:R-:W-:Y:S01]  /*1a960*/  IMAD.MOV.U32 R130, RZ, RZ, R114 ;  /* 0x000000ffff827224 */ /* 0x000fe200078e0072 */
[----:B------:R-:W-:Y:S01]  /*1a970*/  IABS R114, R145 ;  /* 0x0000009100727213 */ /* 0x000fe20000000000 */
[----:B------:R-:W-:Y:S01]  /*1a980*/  IMAD.MOV.U32 R142, RZ, RZ, R250 ;  /* 0x000000ffff8e7224 */ /* 0x000fe200078e00fa */
[----:B------:R-:W3:Y:S01]  /*1a990*/  LDL.LU R141, [R1+0x66c] ;  /* 0x00066c00018d7983 */ /* 0x000ee20000300800 */
[----:B------:R-:W-:-:S03]  /*1a9a0*/  ISETP.GE.AND P3, PT, R145, RZ, PT ;  /* 0x000000ff9100720c */ /* 0x000fc60003f66270 */
[----:B------:R-:W3:Y:S04]  /*1a9b0*/  LDL.LU R250, [R1+0x744] ;  /* 0x0007440001fa7983 */ /* 0x000ee80000300800 */
[----:B------:R-:W3:Y:S04]  /*1a9c0*/  LDL.LU R145, [R1+0x568] ;  /* 0x0005680001917983 */ /* 0x000ee80000300800 */
[----:B------:R-:W4:Y:S01]  /*1a9d0*/  LDL.LU R146, [R1+0x574] ;  /* 0x0005740001927983 */ /* 0x000f220000300800 */
[----:B------:R-:W-:-:S03]  /*1a9e0*/  IMAD.MOV.U32 R148, RZ, RZ, R125 ;  /* 0x000000ffff947224 */ /* 0x000fc600078e007d */
[----:B------:R-:W3:Y:S01]  /*1a9f0*/  LDL.LU R125, [R1+0x688] ;  /* 0x00068800017d7983 */ /* 0x000ee20000300800 */
[----:B------:R-:W-:-:S04]  /*1aa00*/  IMAD.HI.U32 R4, R3, R110, RZ ;  /* 0x0000006e03047227 */ /* 0x000fc800078e00ff */
[----:B------:R-:W-:-:S04]  /*1aa10*/  IMAD.MOV R4, RZ, RZ, -R4 ;  /* 0x000000ffff047224 */ /* 0x000fc800078e0a04 */
[----:B------:R-:W-:Y:S02]  /*1aa20*/  IMAD R110, R2, R4, R110 ;  /* 0x00000004026e7224 */ /* 0x000fe400078e026e */
[----:B------:R-:W-:-:S03]  /*1aa30*/  IMAD.HI.U32 R4, R3, R111, RZ ;  /* 0x0000006f03047227 */ /* 0x000fc600078e00ff */
[----:B------:R-:W-:Y:S01]  /*1aa40*/  ISETP.GT.U32.AND P5, PT, R2, R110, PT ;  /* 0x0000006e0200720c */ /* 0x000fe20003fa4070 */
[----:B------:R-:W-:-:S04]  /*1aa50*/  IMAD.MOV R4, RZ, RZ, -R4 ;  /* 0x000000ffff047224 */ /* 0x000fc800078e0a04 */
[----:B------:R-:W-:-:S08]  /*1aa60*/  IMAD R111, R2, R4, R111 ;  /* 0x00000004026f7224 */ /* 0x000fd000078e026f */
[----:B------:R-:W-:Y:S01]  /*1aa70*/  @!P5 IMAD.IADD R110, R110, 0x1, -R2 ;  /* 0x000000016e6ed824 */ /* 0x000fe200078e0a02 */
[----:B------:R-:W-:Y:S01]  /*1aa80*/  ISETP.GT.U32.AND P5, PT, R2, R111, PT ;  /* 0x0000006f0200720c */ /* 0x000fe20003fa4070 */
[----:B------:R-:W-:Y:S01]  /*1aa90*/  IMAD.HI.U32 R4, R3, R112, RZ ;  /* 0x0000007003047227 */ /* 0x000fe200078e00ff */
[----:B------:R-:W-:Y:S02]  /*1aaa0*/  ISETP.GE.AND P4, PT, R113, RZ, PT ;  /* 0x000000ff7100720c */ /* 0x000fe40003f86270 */
[----:B------:R-:W-:Y:S01]  /*1aab0*/  IABS R113, R113 ;  /* 0x0000007100717213 */ /* 0x000fe20000000000 */
[----:B------:R-:W-:Y:S02]  /*1aac0*/  IMAD.MOV R4, RZ, RZ, -R4 ;  /* 0x000000ffff047224 */ /* 0x000fe400078e0a04 */
[----:B------:R-:W-:-:S06]  /*1aad0*/  @!P6 IMAD.MOV R108, RZ, RZ, -R108 ;  /* 0x000000ffff6ce224 */ /* 0x000fcc00078e0a6c */
[----:B------:R-:W-:Y:S01]  /*1aae0*/  @!P5 IMAD.IADD R111, R111, 0x1, -R2 ;  /* 0x000000016f6fd824 */ /* 0x000fe200078e0a02 */
[C---:B------:R-:W-:Y:S01]  /*1aaf0*/  ISETP.GT.U32.AND P6, PT, R2.reuse, R110, PT ;  /* 0x0000006e0200720c */ /* 0x040fe20003fc4070 */
[C---:B------:R-:W-:Y:S02]  /*1ab00*/  IMAD R112, R2.reuse, R4, R112 ;  /* 0x0000000402707224 */ /* 0x040fe400078e0270 */
[----:B------:R-:W-:Y:S01]  /*1ab10*/  IMAD.HI.U32 R4, R3, R113, RZ ;  /* 0x0000007103047227 */ /* 0x000fe200078e00ff */
[----:B------:R-:W-:-:S03]  /*1ab20*/  ISETP.GT.U32.AND P5, PT, R2, R111, PT ;  /* 0x0000006f0200720c */ /* 0x000fc60003fa4070 */
[----:B------:R-:W-:Y:S01]  /*1ab30*/  IMAD.MOV.U32 R133, RZ, RZ, R115 ;  /* 0x000000ffff857224 */ /* 0x000fe200078e0073 */
[----:B------:R-:W-:Y:S01]  /*1ab40*/  IABS R115, R147 ;  /* 0x0000009300737213 */ /* 0x000fe20000000000 */
[----:B------:R-:W-:Y:S02]  /*1ab50*/  IMAD.MOV R4, RZ, RZ, -R4 ;  /* 0x000000ffff047224 */ /* 0x000fe400078e0a04 */
[----:B------:R-:W-:-:S04]  /*1ab60*/  IMAD.HI.U32 R9, R3, R114, RZ ;  /* 0x0000007203097227 */ /* 0x000fc800078e00ff */
[----:B------:R-:W-:Y:S02]  /*1ab70*/  IMAD.MOV.U32 R153, RZ, RZ, R144 ;  /* 0x000000ffff997224 */ /* 0x000fe400078e0090 */
[----:B------:R-:W-:Y:S02]  /*1ab80*/  IMAD R113, R2, R4, R113 ;  /* 0x0000000402717224 */ /* 0x000fe400078e0271 */
[----:B------:R-:W-:-:S04]  /*1ab90*/  IMAD.HI.U32 R8, R3, R115, RZ ;  /* 0x0000007303087227 */ /* 0x000fc800078e00ff */
[----:B------:R-:W-:Y:S02]  /*1aba0*/  IMAD.MOV R9, RZ, RZ, -R9 ;  /* 0x000000ffff097224 */ /* 0x000fe400078e0a09 */
[--C-:B------:R-:W-:Y:S01]  /*1abb0*/  @!P5 IMAD.IADD R111, R111, 0x1, -R2.reuse ;  /* 0x000000016f6fd824 */ /* 0x100fe200078e0a02 */
[----:B------:R-:W-:Y:S01]  /*1abc0*/  ISETP.GT.U32.AND P5, PT, R2, R113, PT ;  /* 0x000000710200720c */ /* 0x000fe20003fa4070 */
[----:B------:R-:W-:Y:S02]  /*1abd0*/  @!P6 IMAD.IADD R110, R110, 0x1, -R2 ;  /* 0x000000016e6ee824 */ /* 0x000fe400078e0a02 */
[----:B------:R-:W-:Y:S02]  /*1abe0*/  IMAD.MOV R8, RZ, RZ, -R8 ;  /* 0x000000ffff087224 */ /* 0x000fe400078e0a08 */
[C---:B------:R-:W-:Y:S02]  /*1abf0*/  IMAD R114, R2.reuse, R9, R114 ;  /* 0x0000000902727224 */ /* 0x040fe400078e0272 */
[----:B------:R-:W-:-:S02]  /*1ac00*/  IMAD R115, R2, R8, R115 ;  /* 0x0000000802737224 */ /* 0x000fc400078e0273 */
[----:B------:R-:W-:Y:S01]  /*1ac10*/  @!P0 IMAD.MOV R110, RZ, RZ, -R110 ;  /* 0x000000ffff6e8224 */ /* 0x000fe200078e0a6e */
[C---:B------:R-:W-:Y:S02]  /*1ac20*/  ISETP.GT.U32.AND P0, PT, R2.reuse, R114, PT ;  /* 0x000000720200720c */ /* 0x040fe40003f04070 */
[----:B------:R-:W-:Y:S01]  /*1ac30*/  ISETP.GT.U32.AND P6, PT, R2, R112, PT ;  /* 0x000000700200720c */ /* 0x000fe20003fc4070 */
[----:B------:R-:W-:Y:S02]  /*1ac40*/  IMAD.MOV.U32 R154, RZ, RZ, R143 ;  /* 0x000000ffff9a7224 */ /* 0x000fe400078e008f */
[----:B------:R-:W-:Y:S02]  /*1ac50*/  @!P5 IMAD.IADD R113, R113, 0x1, -R2 ;  /* 0x000000017171d824 */ /* 0x000fe400078e0a02 */
[----:B------:R-:W-:Y:S01]  /*1ac60*/  IMAD.MOV.U32 R143, RZ, RZ, R117 ;  /* 0x000000ffff8f7224 */ /* 0x000fe200078e0075 */
[----:B------:R-:W-:-:S05]  /*1ac70*/  IABS R117, R152 ;  /* 0x0000009800757213 */ /* 0x000fca0000000000 */
[--C-:B------:R-:W-:Y:S01]  /*1ac80*/  @!P0 IMAD.IADD R114, R114, 0x1, -R2.reuse ;  /* 0x0000000172728824 */ /* 0x100fe200078e0a02 */
[----:B------:R-:W-:Y:S01]  /*1ac90*/  ISETP.GT.U32.AND P0, PT, R2, R113, PT ;  /* 0x000000710200720c */ /* 0x000fe20003f04070 */
[----:B------:R-:W-:-:S05]  /*1aca0*/  @!P6 IMAD.IADD R112, R112, 0x1, -R2 ;  /* 0x000000017070e824 */ /* 0x000fca00078e0a02 */
[----:B------:R-:W-:Y:S01]  /*1acb0*/  ISETP.GT.U32.AND P6, PT, R2, R112, PT ;  /* 0x000000700200720c */ /* 0x000fe20003fc4070 */
[----:B------:R-:W-:-:S06]  /*1acc0*/  IMAD.MOV.U32 R149, RZ, RZ, R124 ;  /* 0x000000ffff957224 */ /* 0x000fcc00078e007c */
[----:B------:R-:W-:Y:S02]  /*1acd0*/  @!P0 IMAD.IADD R113, R113, 0x1, -R2 ;  /* 0x0000000171718824 */ /* 0x000fe400078e0a02 */
[----:B------:R-:W-:-:S04]  /*1ace0*/  IMAD.MOV.U32 R159, RZ, RZ, R149 ;  /* 0x000000ffff9f7224 */ /* 0x000fc800078e0095 */
[----:B------:R-:W-:Y:S01]  /*1acf0*/  @!P6 IMAD.IADD R112, R112, 0x1, -R2 ;  /* 0x000000017070e824 */ /* 0x000fe200078e0a02 */
[----:B------:R-:W-:Y:S01]  /*1ad00*/  ISETP.GE.AND P6, PT, R147, RZ, PT ;  /* 0x000000ff9300720c */ /* 0x000fe20003fc6270 */
[----:B------:R-:W-:Y:S02]  /*1ad10*/  IMAD.MOV.U32 R147, RZ, RZ, R133 ;  /* 0x000000ffff937224 */ /* 0x000fe400078e0085 */
[----:B------:R-:W3:Y:S01]  /*1ad20*/  LDL.LU R133, [R1+0x5e4] ;  /* 0x0005e40001857983 */ /* 0x000ee20000300800 */
[----:B------:R-:W-:Y:S01]  /*1ad30*/  IMAD.MOV.U32 R124, RZ, RZ, R118 ;  /* 0x000000ffff7c7224 */ /* 0x000fe200078e0076 */
[----:B------:R-:W-:Y:S01]  /*1ad40*/  IABS R118, R151 ;  /* 0x0000009700767213 */ /* 0x000fe20000000000 */
[----:B--2---:R-:W-:Y:S01]  /*1ad50*/  IMAD.MOV.U32 R144, RZ, RZ, R116 ;  /* 0x000000ffff907224 */ /* 0x004fe200078e0074 */
[----:B------:R-:W-:-:S05]  /*1ad60*/  IABS R116, R156 ;  /* 0x0000009c00747213 */ /* 0x000fca0000000000 */
[----:B------:R-:W-:-:S04]  /*1ad70*/  IMAD.HI.U32 R4, R3, R116, RZ ;  /* 0x0000007403047227 */ /* 0x000fc800078e00ff */
[----:B------:R-:W-:-:S04]  /*1ad80*/  IMAD.MOV R8, RZ, RZ, -R4 ;  /* 0x000000ffff087224 */ /* 0x000fc800078e0a04 */
[----:B------:R-:W-:-:S05]  /*1ad90*/  IMAD R116, R2, R8, R116 ;  /* 0x0000000802747224 */ /* 0x000fca00078e0274 */
[----:B------:R-:W-:Y:S01]  /*1ada0*/  ISETP.GT.U32.AND P5, PT, R2, R116, PT ;  /* 0x000000740200720c */ /* 0x000fe20003fa4070 */
[----:B------:R-:W-:-:S04]  /*1adb0*/  IMAD.HI.U32 R4, R3, R117, RZ ;  /* 0x0000007503047227 */ /* 0x000fc800078e00ff */
[----:B------:R-:W-:-:S04]  /*1adc0*/  IMAD.MOV R4, RZ, RZ, -R4 ;  /* 0x000000ffff047224 */ /* 0x000fc800078e0a04 */
[----:B------:R-:W-:-:S04]  /*1add0*/  IMAD R117, R2, R4, R117 ;  /* 0x0000000402757224 */ /* 0x000fc800078e0275 */
[----:B------:R-:W-:Y:S01]  /*1ade0*/  @!P5 IMAD.IADD R116, R116, 0x1, -R2 ;  /* 0x000000017474d824 */ /* 0x000fe200078e0a02 */
[----:B------:R-:W-:-:S04]  /*1adf0*/  ISETP.GT.U32.AND P0, PT, R2, R117, PT ;  /* 0x000000750200720c */ /* 0x000fc80003f04070 */
[----:B------:R-:W-:-:S09]  /*1ae00*/  ISETP.GT.U32.AND P5, PT, R2, R116, PT ;  /* 0x000000740200720c */ /* 0x000fd20003fa4070 */
[----:B------:R-:W-:Y:S01]  /*1ae10*/  @!P0 IMAD.IADD R117, R117, 0x1, -R2 ;  /* 0x0000000175758824 */ /* 0x000fe200078e0a02 */
[----:B------:R-:W-:-:S03]  /*1ae20*/  ISETP.GE.AND P0, PT, R151, RZ, PT ;  /* 0x000000ff9700720c */ /* 0x000fc60003f06270 */
[----:B------:R-:W-:Y:S01]  /*1ae30*/  @!P5 IMAD.IADD R116, R116, 0x1, -R2 ;  /* 0x000000017474d824 */ /* 0x000fe200078e0a02 */
[----:B------:R-:W-:Y:S01]  /*1ae40*/  ISETP.GE.AND P5, PT, R152, RZ, PT ;  /* 0x000000ff9800720c */ /* 0x000fe20003fa6270 */
[----:B----4-:R-:W-:Y:S02]  /*1ae50*/  IMAD.MOV.U32 R157, RZ, RZ, R146 ;  /* 0x000000ffff9d7224 */ /* 0x010fe400078e0092 */
[----:B------:R-:W-:Y:S02]  /*1ae60*/  IMAD.MOV.U32 R146, RZ, RZ, R144 ;  /* 0x000000ffff927224 */ /* 0x000fe400078e0090 */
[----:B------:R-:W-:Y:S02]  /*1ae70*/  IMAD.MOV.U32 R144, RZ, RZ, R140 ;  /* 0x000000ffff907224 */ /* 0x000fe400078e008c */
[----:B------:R-:W-:Y:S02]  /*1ae80*/  IMAD.MOV.U32 R140, RZ, RZ, R138 ;  /* 0x000000ffff8c7224 */ /* 0x000fe400078e008a */
[----:B------:R-:W-:-:S02]  /*1ae90*/  IMAD.MOV.U32 R138, RZ, RZ, R136 ;  /* 0x000000ffff8a7224 */ /* 0x000fc400078e0088 */
[----:B------:R-:W-:-:S04]  /*1aea0*/  IMAD.MOV.U32 R136, RZ, RZ, R121 ;  /* 0x000000ffff887224 */ /* 0x000fc800078e0079 */
[----:B------:R-:W-:Y:S02]  /*1aeb0*/  IMAD.MOV.U32 R149, RZ, RZ, R136 ;  /* 0x000000ffff957224 */ /* 0x000fe400078e0088 */
[----:B---3--:R-:W-:Y:S02]  /*1aec0*/  IMAD.MOV.U32 R136, RZ, RZ, R125 ;  /* 0x000000ffff887224 */ /* 0x008fe400078e007d */
[----:B------:R-:W-:Y:S02]  /*1aed0*/  IMAD.MOV.U32 R125, RZ, RZ, R128 ;  /* 0x000000ffff7d7224 */ /* 0x000fe400078e0080 */
[----:B------:R-:W2:Y:S04]  /*1aee0*/  LDL.LU R128, [R1+0x674] ;  /* 0x0006740001807983 */ /* 0x000ea80000300800 */
[----:B------:R-:W3:Y:S04]  /*1aef0*/  LDL.LU R152, [R1+0x5b0] ;  /* 0x0005b00001987983 */ /* 0x000ee80000300800 */
[----:B------:R-:W4:Y:S01]  /*1af00*/  LDL.LU R151, [R1+0x5a0] ;  /* 0x0005a00001977983 */ /* 0x000f220000300800 */
[----:B------:R-:W-:-:S02]  /*1af10*/  IMAD.MOV.U32 R158, RZ, RZ, R145 ;  /* 0x000000ffff9e7224 */ /* 0x000fc400078e0091 */
[----:B------:R-:W-:Y:S02]  /*1af20*/  IMAD.MOV.U32 R145, RZ, RZ, R143 ;  /* 0x000000ffff917224 */ /* 0x000fe400078e008f */
[----:B------:R-:W-:Y:S02]  /*1af30*/  IMAD.MOV.U32 R162, RZ, RZ, R148 ;  /* 0x000000ffffa27224 */ /* 0x000fe400078e0094 */
[----:B------:R-:W-:Y:S02]  /*1af40*/  IMAD.MOV.U32 R148, RZ, RZ, R141 ;  /* 0x000000ffff947224 */ /* 0x000fe400078e008d */
[----:B------:R-:W-:Y:S02]  /*1af50*/  IMAD.MOV.U32 R141, RZ, RZ, R133 ;  /* 0x000000ffff8d7224 */ /* 0x000fe400078e0085 */
[----:B------:R-:W2:Y:S01]  /*1af60*/  LDL.LU R133, [R1+0x718] ;  /* 0x0007180001857983 */ /* 0x000ea20000300800 */
[----:B----4-:R-:W-:Y:S02]  /*1af70*/  IMAD.MOV.U32 R164, RZ, RZ, R151 ;  /* 0x000000ffffa47224 */ /* 0x010fe400078e0097 */
[----:B------:R-:W-:-:S02]  /*1af80*/  IMAD.MOV.U32 R151, RZ, RZ, R145 ;  /* 0x000000ffff977224 */ /* 0x000fc400078e0091 */
[----:B------:R-:W-:Y:S02]  /*1af90*/  IMAD.MOV.U32 R145, RZ, RZ, R138 ;  /* 0x000000ffff917224 */ /* 0x000fe400078e008a */
[----:B------:R-:W4:Y:S01]  /*1afa0*/  LDL.LU R138, [R1+0x5bc] ;  /* 0x0005bc00018a7983 */ /* 0x000f220000300800 */
[----:B------:R-:W-:Y:S01]  /*1afb0*/  @!P2 IMAD.MOV R111, RZ, RZ, -R111 ;  /* 0x000000ffff6fa224 */ /* 0x000fe200078e0a6f */
[----:B------:R-:W-:Y:S01]  /*1afc0*/  ISETP.GT.U32.AND P2, PT, R2, R115, PT ;  /* 0x000000730200720c */ /* 0x000fe20003f44070 */
[----:B------:R-:W-:Y:S02]  /*1afd0*/  @!P1 IMAD.MOV R112, RZ, RZ, -R112 ;  /* 0x000000ffff709224 */ /* 0x000fe400078e0a70 */
[----:B------:R-:W-:-:S10]  /*1afe0*/  IMAD.HI.U32 R4, R3, R118, RZ ;  /* 0x0000007603047227 */ /* 0x000fd400078e00ff */
[----:B------:R-:W-:-:S05]  /*1aff0*/  @!P2 IMAD.IADD R115, R115, 0x1, -R2 ;  /* 0x000000017373a824 */ /* 0x000fca00078e0a02 */
[----:B------:R-:W-:Y:S01]  /*1b000*/  ISETP.GT.U32.AND P1, PT, R2, R115, PT ;  /* 0x000000730200720c */ /* 0x000fe20003f24070 */
[----:B------:R-:W-:-:S04]  /*1b010*/  IMAD.MOV R4, RZ, RZ, -R4 ;  /* 0x000000ffff047224 */ /* 0x000fc800078e0a04 */
[----:B------:R-:W-:-:S08]  /*1b020*/  IMAD R118, R2, R4, R118 ;  /* 0x0000000402767224 */ /* 0x000fd000078e0276 */
[----:B------:R-:W-:Y:S01]  /*1b030*/  @!P1 IMAD.IADD R115, R115, 0x1, -R2 ;  /* 0x0000000173739824 */ /* 0x000fe200078e0a02 */
[----:B------:R-:W-:Y:S02]  /*1b040*/  ISETP.GT.U32.AND P1, PT, R2, R118, PT ;  /* 0x000000760200720c */ /* 0x000fe40003f24070 */
[----:B------:R-:W-:-:S05]  /*1b050*/  IABS R121, R153 ;  /* 0x0000009900797213 */ /* 0x000fca0000000000 */
[----:B------:R-:W-:-:S06]  /*1b060*/  IMAD.HI.U32 R4, R3, R121, RZ ;  /* 0x0000007903047227 */ /* 0x000fcc00078e00ff */
[----:B------:R-:W-:Y:S01]  /*1b070*/  @!P1 IMAD.IADD R118, R118, 0x1, -R2 ;  /* 0x0000000176769824 */ /* 0x000fe200078e0a02 */
[----:B------:R-:W-:Y:S01]  /*1b080*/  ISETP.GT.U32.AND P1, PT, R2, R117, PT ;  /* 0x000000750200720c */ /* 0x000fe20003f24070 */
[----:B------:R-:W-:-:S04]  /*1b090*/  IMAD.MOV R4, RZ, RZ, -R4 ;  /* 0x000000ffff047224 */ /* 0x000fc800078e0a04 */
[----:B------:R-:W-:-:S08]  /*1b0a0*/  IMAD R121, R2, R4, R121 ;  /* 0x0000000402797224 */ /* 0x000fd000078e0279 */
[----:B------:R-:W-:Y:S01]  /*1b0b0*/  @!P1 IMAD.IADD R117, R117, 0x1, -R2 ;  /* 0x0000000175759824 */ /* 0x000fe200078e0a02 */
[C---:B------:R-:W-:Y:S02]  /*1b0c0*/  ISETP.GT.U32.AND P1, PT, R2.reuse, R121, PT ;  /* 0x000000790200720c */ /* 0x040fe40003f24070 */
[----:B------:R-:W-:Y:S01]  /*1b0d0*/  ISETP.GT.U32.AND P2, PT, R2, R114, PT ;  /* 0x000000720200720c */ /* 0x000fe20003f44070 */
[----:B------:R-:W-:-:S10]  /*1b0e0*/  IMAD.MOV.U32 R143, RZ, RZ, R139 ;  /* 0x000000ffff8f7224 */ /* 0x000fd400078e008b */
[--C-:B------:R-:W-:Y:S02]  /*1b0f0*/  @!P1 IMAD.IADD R121, R121, 0x1, -R2.reuse ;  /* 0x0000000179799824 */ /* 0x100fe400078e0a02 */
[----:B------:R-:W-:-:S03]  /*1b100*/  @!P2 IMAD.IADD R114, R114, 0x1, -R2 ;  /* 0x000000017272a824 */ /* 0x000fc600078e0a02 */
[----:B------:R-:W-:Y:S02]  /*1b110*/  ISETP.GT.U32.AND P1, PT, R2, R121, PT ;  /* 0x000000790200720c */ /* 0x000fe40003f24070 */
[----:B------:R-:W-:Y:S01]  /*1b120*/  ISETP.GE.AND P2, PT, R156, RZ, PT ;  /* 0x000000ff9c00720c */ /* 0x000fe20003f46270 */
[----:B------:R-:W-:Y:S02]  /*1b130*/  IMAD.MOV.U32 R156, RZ, RZ, R134 ;  /* 0x000000ffff9c7224 */ /* 0x000fe400078e0086 */
[----:B------:R-:W-:Y:S02]  /*1b140*/  IMAD.MOV.U32 R139, RZ, RZ, R137 ;  /* 0x000000ffff8b7224 */ /* 0x000fe400078e0089 */
[----:B------:R-:W-:Y:S02]  /*1b150*/  IMAD.MOV.U32 R134, RZ, RZ, R130 ;  /* 0x000000ffff867224 */ /* 0x000fe400078e0082 */
[----:B------:R-:W-:Y:S01]  /*1b160*/  IMAD.MOV.U32 R137, RZ, RZ, R135 ;  /* 0x000000ffff897224 */ /* 0x000fe200078e0087 */
[----:B------:R-:W2:Y:S01]  /*1b170*/  LDL.LU R130, [R1+0x5f0] ;  /* 0x0005f00001827983 */ /* 0x000ea20000300800 */
[----:B------:R-:W-:-:S02]  /*1b180*/  IMAD.MOV.U32 R135, RZ, RZ, R120 ;  /* 0x000000ffff877224 */ /* 0x000fc400078e0078 */
[----:B------:R-:W-:Y:S02]  /*1b190*/  IMAD.MOV.U32 R163, RZ, RZ, R147 ;  /* 0x000000ffffa37224 */ /* 0x000fe400078e0093 */
[----:B------:R-:W-:Y:S02]  /*1b1a0*/  IMAD.MOV.U32 R147, RZ, RZ, R142 ;  /* 0x000000ffff937224 */ /* 0x000fe400078e008e */
[----:B------:R-:W-:Y:S02]  /*1b1b0*/  IMAD.MOV.U32 R142, RZ, RZ, R135 ;  /* 0x000000ffff8e7224 */ /* 0x000fe400078e0087 */
[----:B------:R-:W-:Y:S02]  /*1b1c0*/  IMAD.MOV.U32 R135, RZ, RZ, R124 ;  /* 0x000000ffff877224 */ /* 0x000fe400078e007c */
[----:B------:R-:W-:Y:S01]  /*1b1d0*/  IMAD.MOV.U32 R124, RZ, RZ, R122 ;  /* 0x000000ffff7c7224 */ /* 0x000fe200078e007a */
[----:B------:R-:W-:Y:S01]  /*1b1e0*/  IABS R122, R158 ;  /* 0x0000009e007a7213 */ /* 0x000fe20000000000 */
[----:B------:R-:W-:Y:S01]  /*1b1f0*/  @!P1 IMAD.IADD R121, R121, 0x1, -R2 ;  /* 0x0000000179799824 */ /* 0x000fe200078e0a02 */
[----:B------:R-:W-:Y:S01]  /*1b200*/  ISETP.GE.AND P1, PT, R158, RZ, PT ;  /* 0x000000ff9e00720c */ /* 0x000fe20003f26270 */
[----:B------:R-:W-:-:S02]  /*1b210*/  IMAD.MOV.U32 R150, RZ, RZ, R123 ;  /* 0x000000ffff967224 */ /* 0x000fc400078e007b */
[----:B------:R-:W-:Y:S01]  /*1b220*/  IMAD.MOV.U32 R123, RZ, RZ, R119 ;  /* 0x000000ffff7b7224 */ /* 0x000fe200078e0077 */
[----:B------:R-:W-:Y:S02]  /*1b230*/  IABS R119, R155 ;  /* 0x0000009b00777213 */ /* 0x000fe40000000000 */
[----:B------:R-:W-:-:S03]  /*1b240*/  IABS R120, R154 ;  /* 0x0000009a00787213 */ /* 0x000fc60000000000 */
[----:B------:R-:W-:-:S04]  /*1b250*/  IMAD.HI.U32 R9, R3, R119, RZ ;  /* 0x0000007703097227 */ /* 0x000fc800078e00ff */
[----:B------:R-:W-:-:S04]  /*1b260*/  IMAD.HI.U32 R8, R3, R120, RZ ;  /* 0x0000007803087227 */ /* 0x000fc800078e00ff */
[----:B----4-:R-:W-:Y:S02]  /*1b270*/  IMAD.MOV.U32 R158, RZ, RZ, R138 ;  /* 0x000000ffff9e7224 */ /* 0x010fe400078e008a */
[----:B------:R-:W4:Y:S01]  /*1b280*/  LDL.LU R138, [R1+0x5e0] ;  /* 0x0005e000018a7983 */ /* 0x000f220000300800 */
[----:B------:R-:W-:Y:S02]  /*1b290*/  IMAD.MOV R9, RZ, RZ, -R9 ;  /* 0x000000ffff097224 */ /* 0x000fe400078e0a09 */
[----:B------:R-:W-:Y:S02]  /*1b2a0*/  IMAD.MOV R8, RZ, RZ, -R8 ;  /* 0x000000ffff087224 */ /* 0x000fe400078e0a08 */
[C---:B------:R-:W-:Y:S02]  /*1b2b0*/  IMAD R119, R2.reuse, R9, R119 ;  /* 0x0000000902777224 */ /* 0x040fe400078e0277 */
[C---:B------:R-:W-:Y:S02]  /*1b2c0*/  IMAD R120, R2.reuse, R8, R120 ;  /* 0x0000000802787224 */ /* 0x040fe400078e0278 */
[----:B------:R-:W-:Y:S01]  /*1b2d0*/  @!P3 IMAD.MOV R114, RZ, RZ, -R114 ;  /* 0x000000ffff72b224 */ /* 0x000fe200078e0a72 */
[C---:B------:R-:W-:Y:S01]  /*1b2e0*/  ISETP.GT.U32.AND P3, PT, R2.reuse, R119, PT ;  /* 0x000000770200720c */ /* 0x040fe20003f64070 */
[----:B------:R-:W-:Y:S01]  /*1b2f0*/  @!P6 IMAD.MOV R115, RZ, RZ, -R115 ;  /* 0x000000ffff73e224 */ /* 0x000fe200078e0a73 */
[C---:B------:R-:W-:Y:S01]  /*1b300*/  ISETP.GT.U32.AND P6, PT, R2.reuse, R120, PT ;  /* 0x000000780200720c */ /* 0x040fe20003fc4070 */
[----:B------:R-:W-:Y:S01]  /*1b310*/  @!P4 IMAD.MOV R113, RZ, RZ, -R113 ;  /* 0x000000ffff71c224 */ /* 0x000fe200078e0a71 */
[----:B------:R-:W-:Y:S01]  /*1b320*/  ISETP.GT.U32.AND P4, PT, R2, R118, PT ;  /* 0x000000760200720c */ /* 0x000fe20003f84070 */
[----:B------:R-:W-:-:S08]  /*1b330*/  IMAD.HI.U32 R8, R3, R122, RZ ;  /* 0x0000007a03087227 */ /* 0x000fd000078e00ff */
[--C-:B------:R-:W-:Y:S02]  /*1b340*/  @!P3 IMAD.IADD R119, R119, 0x1, -R2.reuse ;  /* 0x000000017777b824 */ /* 0x100fe400078e0a02 */
[----:B------:R-:W-:-:S03]  /*1b350*/  @!P6 IMAD.IADD R120, R120, 0x1, -R2 ;  /* 0x000000017878e824 */ /* 0x000fc600078e0a02 */
[C---:B------:R-:W-:Y:S01]  /*1b360*/  ISETP.GT.U32.AND P6, PT, R2.reuse, R119, PT ;  /* 0x000000770200720c */ /* 0x040fe20003fc4070 */
[----:B------:R-:W-:Y:S02]  /*1b370*/  IMAD.MOV R8, RZ, RZ, -R8 ;  /* 0x000000ffff087224 */ /* 0x000fe400078e0a08 */
[----:B------:R-:W-:Y:S02]  /*1b380*/  IMAD.MOV.U32 R165, RZ, RZ, R150 ;  /* 0x000000ffffa57224 */ /* 0x000fe400078e0096 */
[----:B------:R-:W-:Y:S01]  /*1b390*/  IMAD.MOV.U32 R150, RZ, RZ, R123 ;  /* 0x000000ffff967224 */ /* 0x000fe200078e007b */
[----:B------:R-:W-:Y:S01]  /*1b3a0*/  IABS R123, R157 ;  /* 0x0000009d007b7213 */ /* 0x000fe20000000000 */
[----:B------:R-:W-:Y:S02]  /*1b3b0*/  IMAD R122, R2, R8, R122 ;  /* 0x00000008027a7224 */ /* 0x000fe400078e027a */
[----:B------:R-:W-:Y:S01]  /*1b3c0*/  @!P4 IMAD.IADD R118, R118, 0x1, -R2 ;  /* 0x000000017676c824 */ /* 0x000fe200078e0a02 */
[----:B------:R-:W-:Y:S01]  /*1b3d0*/  ISETP.GE.AND P4, PT, R154, RZ, PT ;  /* 0x000000ff9a00720c */ /* 0x000fe20003f86270 */
[----:B------:R-:W-:-:S04]  /*1b3e0*/  IMAD.HI.U32 R4, R3, R123, RZ ;  /* 0x0000007b03047227 */ /* 0x000fc800078e00ff */
[----:B------:R-:W-:Y:S01]  /*1b3f0*/  @!P6 IMAD.IADD R119, R119, 0x1, -R2 ;  /* 0x000000017777e824 */ /* 0x000fe200078e0a02 */
[C---:B------:R-:W-:Y:S01]  /*1b400*/  ISETP.GT.U32.AND P6, PT, R2.reuse, R122, PT ;  /* 0x0000007a0200720c */ /* 0x040fe20003fc4070 */
[----:B------:R-:W-:Y:S02]  /*1b410*/  IMAD.MOV.U32 R154, RZ, RZ, R147 ;  /* 0x000000ffff9a7224 */ /* 0x000fe400078e0093 */
[----:B------:R-:W-:Y:S02]  /*1b420*/  IMAD.MOV.U32 R147, RZ, RZ, R143 ;  /* 0x000000ffff937224 */ /* 0x000fe400078e008f */
[----:B------:R-:W-:Y:S01]  /*1b430*/  IMAD.MOV.U32 R143, RZ, RZ, R124 ;  /* 0x000000ffff8f7224 */ /* 0x000fe200078e007c */
[----:B------:R-:W-:Y:S01]  /*1b440*/  IABS R124, R163 ;  /* 0x000000a3007c7213 */ /* 0x000fe20000000000 */
[----:B------:R-:W-:Y:S01]  /*1b450*/  @!P5 IMAD.MOV R117, RZ, RZ, -R117 ;  /* 0x000000ffff75d224 */ /* 0x000fe200078e0a75 */
[----:B------:R-:W-:Y:S01]  /*1b460*/  ISETP.GT.U32.AND P5, PT, R2, R120, PT ;  /* 0x000000780200720c */ /* 0x000fe20003fa4070 */
[----:B------:R-:W-:-:S02]  /*1b470*/  IMAD.MOV R4, RZ, RZ, -R4 ;  /* 0x000000ffff047224 */ /* 0x000fc400078e0a04 */
[----:B------:R-:W-:Y:S02]  /*1b480*/  @!P2 IMAD.MOV R116, RZ, RZ, -R116 ;  /* 0x000000ffff74a224 */ /* 0x000fe400078e0a74 */
[----:B------:R-:W-:Y:S01]  /*1b490*/  IMAD R123, R2, R4, R123 ;  /* 0x00000004027b7224 */ /* 0x000fe200078e027b */
[----:B------:R-:W-:Y:S01]  /*1b4a0*/  ISETP.GE.AND P2, PT, R155, RZ, PT ;  /* 0x000000ff9b00720c */ /* 0x000fe20003f46270 */
[----:B---3--:R-:W-:Y:S02]  /*1b4b0*/  IMAD.MOV.U32 R160, RZ, RZ, R152 ;  /* 0x000000ffffa07224 */ /* 0x008fe400078e0098 */
[----:B------:R-:W-:-:S04]  /*1b4c0*/  IMAD.HI.U32 R4, R3, R124, RZ ;  /* 0x0000007c03047227 */ /* 0x000fc800078e00ff */
[----:B------:R-:W-:Y:S02]  /*1b4d0*/  IMAD.MOV.U32 R152, RZ, RZ, R150 ;  /* 0x000000ffff987224 */ /* 0x000fe400078e0096 */
[----:B------:R-:W-:Y:S02]  /*1b4e0*/  IMAD.MOV.U32 R150, RZ, RZ, R149 ;  /* 0x000000ffff967224 */ /* 0x000fe400078e0095 */
[----:B------:R-:W-:Y:S02]  /*1b4f0*/  IMAD.MOV.U32 R155, RZ, RZ, R148 ;  /* 0x000000ffff9b7224 */ /* 0x000fe400078e0094 */
[----:B------:R-:W-:Y:S02]  /*1b500*/  IMAD.MOV.U32 R148, RZ, RZ, R140 ;  /* 0x000000ffff947224 */ /* 0x000fe400078e008c */
[----:B------:R-:W-:Y:S02]  /*1b510*/  IMAD.MOV.U32 R149, RZ, RZ, R139 ;  /* 0x000000ffff957224 */ /* 0x000fe400078e008b */
[----:B------:R-:W-:Y:S01]  /*1b520*/  IMAD.MOV.U32 R140, RZ, RZ, R126 ;  /* 0x000000ffff8c7224 */ /* 0x000fe200078e007e */
[----:B------:R-:W-:Y:S01]  /*1b530*/  IABS R126, R159 ;  /* 0x0000009f007e7213 */ /* 0x000fe20000000000 */
[----:B------:R-:W-:Y:S01]  /*1b540*/  IMAD.MOV.U32 R139, RZ, RZ, R127 ;  /* 0x000000ffff8b7224 */ /* 0x000fe200078e007f */
[----:B------:R-:W-:Y:S01]  /*1b550*/  IABS R127, R165 ;  /* 0x000000a5007f7213 */ /* 0x000fe20000000000 */
[----:B------:R-:W-:-:S02]  /*1b560*/  IMAD.MOV R4, RZ, RZ, -R4 ;  /* 0x000000ffff047224 */ /* 0x000fc400078e0a04 */
[--C-:B------:R-:W-:Y:S01]  /*1b570*/  @!P6 IMAD.IADD R122, R122, 0x1, -R2.reuse ;  /* 0x000000017a7ae824 */ /* 0x100fe200078e0a02 */
[----:B------:R-:W-:Y:S01]  /*1b580*/  ISETP.GE.AND P3, PT, R153, RZ, PT ;  /* 0x000000ff9900720c */ /* 0x000fe20003f66270 */
[----:B------:R-:W-:Y:S01]  /*1b590*/  @!P5 IMAD.IADD R120, R120, 0x1, -R2 ;  /* 0x000000017878d824 */ /* 0x000fe200078e0a02 */
[C---:B------:R-:W-:Y:S01]  /*1b5a0*/  ISETP.GT.U32.AND P5, PT, R2.reuse, R123, PT ;  /* 0x0000007b0200720c */ /* 0x040fe20003fa4070 */
[C---:B------:R-:W-:Y:S02]  /*1b5b0*/  IMAD R124, R2.reuse, R4, R124 ;  /* 0x00000004027c7224 */ /* 0x040fe400078e027c */
[----:B------:R-:W-:Y:S01]  /*1b5c0*/  @!P0 IMAD.MOV R118, RZ, RZ, -R118 ;  /* 0x000000ffff768224 */ /* 0x000fe200078e0a76 */
[C---:B------:R-:W-:Y:S01]  /*1b5d0*/  ISETP.GT.U32.AND P0, PT, R2.reuse, R122, PT ;  /* 0x0000007a0200720c */ /* 0x040fe20003f04070 */
[----:B------:R-:W-:Y:S01]  /*1b5e0*/  IMAD.HI.U32 R8, R3, R126, RZ ;  /* 0x0000007e03087227 */ /* 0x000fe200078e00ff */
[----:B------:R-:W-:-:S03]  /*1b5f0*/  ISETP.GT.U32.AND P6, PT, R2, R124, PT ;  /* 0x0000007c0200720c */ /* 0x000fc60003fc4070 */
[----:B------:R-:W-:-:S04]  /*1b600*/  IMAD.HI.U32 R4, R3, R127, RZ ;  /* 0x0000007f03047227 */ /* 0x000fc800078e00ff */
[----:B------:R-:W-:Y:S02]  /*1b610*/  IMAD.MOV R8, RZ, RZ, -R8 ;  /* 0x000000ffff087224 */ /* 0x000fe400078e0a08 */
[----:B------:R-:W-:Y:S02]  /*1b620*/  IMAD.MOV R4, RZ, RZ, -R4 ;  /* 0x000000ffff047224 */ /* 0x000fe400078e0a04 */
[----:B------:R-:W-:Y:S02]  /*1b630*/  IMAD.MOV.U32 R153, RZ, RZ, R146 ;  /* 0x000000ffff997224 */ /* 0x000fe400078e0092 */
[----:B------:R-:W-:Y:S02]  /*1b640*/  IMAD.MOV.U32 R146, RZ, RZ, R144 ;  /* 0x000000ffff927224 */ /* 0x000fe400078e0090 */
[----:B------:R-:W-:Y:S02]  /*1b650*/  IMAD.MOV.U32 R144, RZ, RZ, R137 ;  /* 0x000000ffff907224 */ /* 0x000fe400078e0089 */
[----:B------:R-:W-:Y:S01]  /*1b660*/  IMAD.MOV.U32 R137, RZ, RZ, R125 ;  /* 0x000000ffff897224 */ /* 0x000fe200078e007d */
[----:B------:R-:W-:Y:S01]  /*1b670*/  IABS R125, R162 ;  /* 0x000000a2007d7213 */ /* 0x000fe20000000000 */
[----:B------:R-:W-:-:S02]  /*1b680*/  IMAD R126, R2, R8, R126 ;  /* 0x00000008027e7224 */ /* 0x000fc400078e027e */
[C---:B------:R-:W-:Y:S02]  /*1b690*/  IMAD R127, R2.reuse, R4, R127 ;  /* 0x00000004027f7224 */ /* 0x040fe400078e027f */
[--C-:B------:R-:W-:Y:S02]  /*1b6a0*/  @!P5 IMAD.IADD R123, R123, 0x1, -R2.reuse ;  /* 0x000000017b7bd824 */ /* 0x100fe400078e0a02 */
[----:B------:R-:W-:Y:S01]  /*1b6b0*/  @!P3 IMAD.MOV R121, RZ, RZ, -R121 ;  /* 0x000000ffff79b224 */ /* 0x000fe200078e0a79 */
[----:B------:R-:W-:Y:S01]  /*1b6c0*/  ISETP.GT.U32.AND P3, PT, R2, R126, PT ;  /* 0x0000007e0200720c */ /* 0x000fe20003f64070 */
[----:B------:R-:W-:Y:S01]  /*1b6d0*/  @!P0 IMAD.IADD R122, R122, 0x1, -R2 ;  /* 0x000000017a7a8824 */ /* 0x000fe200078e0a02 */
[----:B------:R-:W-:Y:S01]  /*1b6e0*/  ISETP.GT.U32.AND P0, PT, R2, R127, PT ;  /* 0x0000007f0200720c */ /* 0x000fe20003f04070 */
[----:B------:R-:W-:Y:S02]  /*1b6f0*/  IMAD.MOV.U32 R161, RZ, RZ, R156 ;  /* 0x000000ffffa17224 */ /* 0x000fe400078e009c */
[----:B------:R-:W-:-:S04]  /*1b700*/  IMAD.HI.U32 R9, R3, R125, RZ ;  /* 0x0000007d03097227 */ /* 0x000fc800078e00ff */
[----:B------:R-:W-:Y:S02]  /*1b710*/  IMAD.MOV.U32 R156, RZ, RZ, R152 ;  /* 0x000000ffff9c7224 */ /* 0x000fe400078e0098 */
[----:B------:R-:W-:Y:S02]  /*1b720*/  IMAD.MOV.U32 R152, RZ, RZ, R140 ;  /* 0x000000ffff987224 */ /* 0x000fe400078e008c */
[----:B--2---:R-:W-:Y:S01]  /*1b730*/  IMAD.MOV.U32 R140, RZ, RZ, R128 ;  /* 0x000000ffff8c7224 */ /* 0x004fe200078e0080 */
[----:B------:R-:W-:Y:S01]  /*1b740*/  IABS R128, R164 ;  /* 0x000000a400807213 */ /* 0x000fe20000000000 */
[----:B------:R-:W-:Y:S01]  /*1b750*/  @!P6 IMAD.IADD R124, R124, 0x1, -R2 ;  /* 0x000000017c7ce824 */ /* 0x000fe200078e0a02 */
[----:B------:R-:W-:Y:S01]  /*1b760*/  ISETP.GT.U32.AND P6, PT, R2, R123, PT ;  /* 0x0000007b0200720c */ /* 0x000fe20003fc4070 */
[----:B------:R-:W-:Y:S01]  /*1b770*/  IMAD.MOV R9, RZ, RZ, -R9 ;  /* 0x000000ffff097224 */ /* 0x000fe200078e0a09 */
[----:B------:R-:W-:Y:S01]  /*1b780*/  ISETP.GE.AND P5, PT, R157, RZ, PT ;  /* 0x000000ff9d00720c */ /* 0x000fe20003fa6270 */
[----:B------:R-:W-:-:S04]  /*1b790*/  IMAD.HI.U32 R8, R3, R128, RZ ;  /* 0x0000008003087227 */ /* 0x000fc800078e00ff */
[C---:B------:R-:W-:Y:S02]  /*1b7a0*/  IMAD R125, R2.reuse, R9, R125 ;  /* 0x00000009027d7224 */ /* 0x040fe400078e027d */
[----:B------:R-:W-:Y:S02]  /*1b7b0*/  @!P4 IMAD.MOV R120, RZ, RZ, -R120 ;  /* 0x000000ffff78c224 */ /* 0x000fe400078e0a78 */
[----:B------:R-:W-:Y:S01]  /*1b7c0*/  IMAD.MOV R8, RZ, RZ, -R8 ;  /* 0x000000ffff087224 */ /* 0x000fe200078e0a08 */
[----:B------:R-:W-:Y:S01]  /*1b7d0*/  ISETP.GT.U32.AND P4, PT, R2, R125, PT ;  /* 0x0000007d0200720c */ /* 0x000fe20003f84070 */
[--C-:B------:R-:W-:Y:S02]  /*1b7e0*/  @!P3 IMAD.IADD R126, R126, 0x1, -R2.reuse ;  /* 0x000000017e7eb824 */ /* 0x100fe400078e0a02 */
[--C-:B------:R-:W-:Y:S02]  /*1b7f0*/  @!P0 IMAD.IADD R127, R127, 0x1, -R2.reuse ;  /* 0x000000017f7f8824 */ /* 0x100fe400078e0a02 */
[----:B------:R-:W-:Y:S01]  /*1b800*/  @!P6 IMAD.IADD R123, R123, 0x1, -R2 ;  /* 0x000000017b7be824 */ /* 0x000fe200078e0a02 */
[C---:B------:R-:W-:Y:S01]  /*1b810*/  ISETP.GT.U32.AND P0, PT, R2.reuse, R126, PT ;  /* 0x0000007e0200720c */ /* 0x040fe20003f04070 */
[----:B------:R-:W-:-:S02]  /*1b820*/  IMAD R128, R2, R8, R128 ;  /* 0x0000000802807224 */ /* 0x000fc400078e0280 */
[----:B------:R-:W-:Y:S01]  /*1b830*/  @!P1 IMAD.MOV R122, RZ, RZ, -R122 ;  /* 0x000000ffff7a9224 */ /* 0x000fe200078e0a7a */
[C---:B------:R-:W-:Y:S01]  /*1b840*/  ISETP.GT.U32.AND P1, PT, R2.reuse, R127, PT ;  /* 0x0000007f0200720c */ /* 0x040fe20003f24070 */
[----:B------:R-:W-:Y:S01]  /*1b850*/  @!P2 IMAD.MOV R119, RZ, RZ, -R119 ;  /* 0x000000ffff77a224 */ /* 0x000fe200078e0a77 */
[C---:B------:R-:W-:Y:S01]  /*1b860*/  ISETP.GT.U32.AND P2, PT, R2.reuse, R124, PT ;  /* 0x0000007c0200720c */ /* 0x040fe20003f44070 */
[----:B------:R-:W-:Y:S01]  /*1b870*/  IMAD.MOV.U32 R157, RZ, RZ, R139 ;  /* 0x000000ffff9d7224 */ /* 0x000fe200078e008b */
[----:B------:R-:W-:Y:S01]  /*1b880*/  ISETP.GE.AND P6, PT, R163, RZ, PT ;  /* 0x000000ffa300720c */ /* 0x000fe20003fc6270 */
[----:B------:R-:W-:Y:S01]  /*1b890*/  @!P5 IMAD.MOV R123, RZ, RZ, -R123 ;  /* 0x000000ffff7bd224 */ /* 0x000fe200078e0a7b */
[----:B------:R-:W-:Y:S01]  /*1b8a0*/  ISETP.GT.U32.AND P5, PT, R2, R128, PT ;  /* 0x000000800200720c */ /* 0x000fe20003fa4070 */
[----:B------:R-:W-:Y:S02]  /*1b8b0*/  IMAD.MOV.U32 R163, RZ, RZ, R158 ;  /* 0x000000ffffa37224 */ /* 0x000fe400078e009e */
[----:B------:R-:W-:-:S02]  /*1b8c0*/  IMAD.MOV.U32 R158, RZ, RZ, R157 ;  /* 0x000000ffff9e7224 */ /* 0x000fc400078e009d */
[----:B------:R-:W-:Y:S02]  /*1b8d0*/  IMAD.MOV.U32 R157, RZ, RZ, R154 ;  /* 0x000000ffff9d7224 */ /* 0x000fe400078e009a */
[----:B------:R-:W-:Y:S02]  /*1b8e0*/  IMAD.MOV.U32 R154, RZ, RZ, R145 ;  /* 0x000000ffff9a7224 */ /* 0x000fe400078e0091 */
[----:B------:R-:W-:Y:S01]  /*1b8f0*/  @!P4 IMAD.IADD R125, R125, 0x1, -R2 ;  /* 0x000000017d7dc824 */ /* 0x000fe200078e0a02 */
[----:B------:R-:W-:Y:S01]  /*1b900*/  ISETP.GE.AND P4, PT, R159, RZ, PT ;  /* 0x000000ff9f00720c */ /* 0x000fe20003f86270 */
[----:B------:R-:W-:Y:S01]  /*1b910*/  IMAD.MOV.U32 R159, RZ, RZ, R154 ;  /* 0x000000ffff9f7224 */ /* 0x000fe200078e009a */
[----:B------:R-:W2:Y:S01]  /*1b920*/  LDL.LU R145, [R1+0x604] ;  /* 0x0006040001917983 */ /* 0x000ea20000300800 */
[----:B------:R-:W-:Y:S01]  /*1b930*/  IMAD.MOV.U32 R139, RZ, RZ, R129 ;  /* 0x000000ffff8b7224 */ /* 0x000fe200078e0081 */
[----:B------:R-:W-:Y:S01]  /*1b940*/  IABS R129, R160 ;  /* 0x000000a000817213 */ /* 0x000fe20000000000 */
[--C-:B------:R-:W-:Y:S01]  /*1b950*/  @!P0 IMAD.IADD R126, R126, 0x1, -R2.reuse ;  /* 0x000000017e7e8824 */ /* 0x100fe200078e0a02 */
[----:B------:R-:W-:Y:S01]  /*1b960*/  ISETP.GE.AND P0, PT, R164, RZ, PT ;  /* 0x000000ffa400720c */ /* 0x000fe20003f06270 */
[--C-:B------:R-:W-:Y:S01]  /*1b970*/  @!P1 IMAD.IADD R127, R127, 0x1, -R2.reuse ;  /* 0x000000017f7f9824 */ /* 0x100fe200078e0a02 */
[----:B------:R-:W-:Y:S01]  /*1b980*/  ISETP.GE.AND P1, PT, R160, RZ, PT ;  /* 0x000000ffa000720c */ /* 0x000fe20003f26270 */
[----:B------:R-:W-:Y:S01]  /*1b990*/  @!P2 IMAD.IADD R124, R124, 0x1, -R2 ;  /* 0x000000017c7ca824 */ /* 0x000fe200078e0a02 */
[----:B------:R-:W-:Y:S01]  /*1b9a0*/  ISETP.GE.AND P2, PT, R162, RZ, PT ;  /* 0x000000ffa200720c */ /* 0x000fe20003f46270 */
[----:B------:R-:W-:-:S02]  /*1b9b0*/  IMAD.MOV.U32 R164, RZ, RZ, R159 ;  /* 0x000000ffffa47224 */ /* 0x000fc400078e009f */
        /* <DEDUP_REMOVED lines=8> */
[----:B------:R-:W-:Y:S02]  /*1ba40*/  IMAD.MOV.U32 R160, RZ, RZ, R159 ;  /* 0x000000ffffa07224 */ /* 0x000fe400078e009f */
[----:B------:R-:W-:Y:S02]  /*1ba50*/  IMAD.MOV.U32 R159, RZ, RZ, R132 ;  /* 0x000000ffff9f7224 */ /* 0x000fe400078e0084 */
[----:B------:R-:W-:Y:S02]  /*1ba60*/  IMAD.MOV.U32 R172, RZ, RZ, R161 ;  /* 0x000000ffffac7224 */ /* 0x000fe400078e00a1 */
[----:B------:R-:W-:Y:S02]  /*1ba70*/  IMAD.MOV.U32 R161, RZ, RZ, R160 ;  /* 0x000000ffffa17224 */ /* 0x000fe400078e00a0 */
[----:B------:R-:W-:Y:S02]  /*1ba80*/  IMAD.MOV.U32 R154, RZ, RZ, R140 ;  /* 0x000000ffff9a7224 */ /* 0x000fe400078e008c */
[----:B------:R-:W-:Y:S01]  /*1ba90*/  IMAD.MOV.U32 R160, RZ, RZ, R159 ;  /* 0x000000ffffa07224 */ /* 0x000fe200078e009f */
[----:B------:R-:W3:Y:S01]  /*1baa0*/  LDL.LU R140, [R1+0x62c] ;  /* 0x00062c00018c7983 */ /* 0x000ee20000300800 */
[----:B------:R-:W-:-:S02]  /*1bab0*/  IMAD.MOV.U32 R148, RZ, RZ, R146 ;  /* 0x000000ffff947224 */ /* 0x000fc400078e0092 */
[----:B------:R-:W-:Y:S01]  /*1bac0*/  IMAD.MOV.U32 R159, RZ, RZ, R139 ;  /* 0x000000ffff9f7224 */ /* 0x000fe200078e008b */
[----:B------:R-:W3:Y:S01]  /*1bad0*/  LDL.LU R146, [R1+0x60c] ;  /* 0x00060c0001927983 */ /* 0x000ee20000300800 */
[----:B----4-:R-:W-:-:S03]  /*1bae0*/  IMAD.MOV.U32 R139, RZ, RZ, R138 ;  /* 0x000000ffff8b7224 */ /* 0x010fc600078e008a */
[----:B------:R-:W4:Y:S01]  /*1baf0*/  LDL.LU R138, [R1+0x5dc] ;  /* 0x0005dc00018a7983 */ /* 0x000f220000300800 */
[----:B------:R-:W-:Y:S01]  /*1bb00*/  ISETP.GT.U32.AND P3, PT, R2, R125, PT ;  /* 0x0000007d0200720c */ /* 0x000fe20003f64070 */
[----:B------:R-:W-:-:S04]  /*1bb10*/  IMAD.HI.U32 R4, R3, R129, RZ ;  /* 0x0000008103047227 */ /* 0x000fc800078e00ff */
[----:B------:R-:W-:-:S04]  /*1bb20*/  IMAD.MOV R4, RZ, RZ, -R4 ;  /* 0x000000ffff047224 */ /* 0x000fc800078e0a04 */
[----:B------:R-:W-:Y:S02]  /*1bb30*/  IMAD R129, R2, R4, R129 ;  /* 0x0000000402817224 */ /* 0x000fe400078e0281 */
[----:B------:R-:W-:-:S04]  /*1bb40*/  IMAD.HI.U32 R4, R3, R130, RZ ;  /* 0x0000008203047227 */ /* 0x000fc800078e00ff */
[----:B------:R-:W-:Y:S01]  /*1bb50*/  @!P3 IMAD.IADD R125, R125, 0x1, -R2 ;  /* 0x000000017d7db824 */ /* 0x000fe200078e0a02 */
[----:B------:R-:W-:Y:S01]  /*1bb60*/  ISETP.GT.U32.AND P3, PT, R2, R129, PT ;  /* 0x000000810200720c */ /* 0x000fe20003f64070 */
[----:B------:R-:W-:-:S04]  /*1bb70*/  IMAD.MOV R4, RZ, RZ, -R4 ;  /* 0x000000ffff047224 */ /* 0x000fc800078e0a04 */
[----:B------:R-:W-:Y:S02]  /*1bb80*/  IMAD R130, R2, R4, R130 ;  /* 0x0000000402827224 */ /* 0x000fe400078e0282 */
[----:B------:R-:W-:-:S03]  /*1bb90*/  @!P4 IMAD.MOV R126, RZ, RZ, -R126 ;  /* 0x000000ffff7ec224 */ /* 0x000fc600078e0a7e */
[C---:B------:R-:W-:Y:S01]  /*1bba0*/  ISETP.GT.U32.AND P4, PT, R2.reuse, R130, PT ;  /* 0x000000820200720c */ /* 0x040fe20003f84070 */
[----:B------:R-:W-:Y:S01]  /*1bbb0*/  @!P6 IMAD.MOV R124, RZ, RZ, -R124 ;  /* 0x000000ffff7ce224 */ /* 0x000fe200078e0a7c */
[----:B------:R-:W-:Y:S01]  /*1bbc0*/  ISETP.GE.AND P6, PT, R165, RZ, PT ;  /* 0x000000ffa500720c */ /* 0x000fe20003fc6270 */
[----:B------:R-:W-:Y:S01]  /*1bbd0*/  @!P3 IMAD.IADD R129, R129, 0x1, -R2 ;  /* 0x000000018181b824 */ /* 0x000fe200078e0a02 */
[----:B------:R-:W-:Y:S01]  /*1bbe0*/  ISETP.GT.U32.AND P3, PT, R2, R128, PT ;  /* 0x000000800200720c */ /* 0x000fe20003f64070 */
[----:B------:R-:W-:Y:S02]  /*1bbf0*/  IMAD.MOV.U32 R156, RZ, RZ, R152 ;  /* 0x000000ffff9c7224 */ /* 0x000fe400078e0098 */
[----:B------:R-:W-:Y:S02]  /*1bc00*/  IMAD.MOV.U32 R152, RZ, RZ, R149 ;  /* 0x000000ffff987224 */ /* 0x000fe400078e0095 */
[----:B------:R-:W-:-:S04]  /*1bc10*/  IMAD.MOV.U32 R149, RZ, RZ, R147 ;  /* 0x000000ffff957224 */ /* 0x000fc800078e0093 */
[--C-:B------:R-:W-:Y:S02]  /*1bc20*/  @!P4 IMAD.IADD R130, R130, 0x1, -R2.reuse ;  /* 0x000000018282c824 */ /* 0x100fe400078e0a02 */
[----:B------:R-:W-:Y:S01]  /*1bc30*/  IMAD.MOV.U32 R147, RZ, RZ, R131 ;  /* 0x000000ffff937224 */ /* 0x000fe200078e0083 */
[----:B------:R-:W-:Y:S01]  /*1bc40*/  IABS R131, R163 ;  /* 0x000000a300837213 */ /* 0x000fe20000000000 */
[----:B------:R-:W-:Y:S01]  /*1bc50*/  @!P6 IMAD.MOV R127, RZ, RZ, -R127 ;  /* 0x000000ffff7fe224 */ /* 0x000fe200078e0a7f */
[----:B------:R-:W-:Y:S01]  /*1bc60*/  ISETP.GE.AND P6, PT, R163, RZ, PT ;  /* 0x000000ffa300720c */ /* 0x000fe20003fc6270 */
[----:B------:R-:W-:Y:S01]  /*1bc70*/  @!P3 IMAD.IADD R128, R128, 0x1, -R2 ;  /* 0x000000018080b824 */ /* 0x000fe200078e0a02 */
[----:B------:R-:W-:Y:S01]  /*1bc80*/  IABS R132, R162 ;  /* 0x000000a200847213 */ /* 0x000fe20000000000 */
[----:B------:R-:W-:Y:S01]  /*1bc90*/  IMAD.MOV.U32 R163, RZ, RZ, R160 ;  /* 0x000000ffffa37224 */ /* 0x000fe200078e00a0 */
[----:B------:R-:W-:Y:S01]  /*1bca0*/  ISETP.GE.AND P3, PT, R162, RZ, PT ;  /* 0x000000ffa200720c */ /* 0x000fe20003f66270 */
[----:B------:R-:W-:Y:S01]  /*1bcb0*/  IMAD.MOV.U32 R165, RZ, RZ, R161 ;  /* 0x000000ffffa57224 */ /* 0x000fe200078e00a1 */
[----:B------:R-:W-:Y:S01]  /*1bcc0*/  ISETP.GT.U32.AND P4, PT, R2, R130, PT ;  /* 0x000000820200720c */ /* 0x000fe20003f84070 */
[----:B------:R-:W-:-:S02]  /*1bcd0*/  IMAD.MOV.U32 R162, RZ, RZ, R139 ;  /* 0x000000ffffa27224 */ /* 0x000fc400078e008b */
[----:B------:R-:W-:Y:S01]  /*1bce0*/  IMAD.MOV.U32 R160, RZ, RZ, R159 ;  /* 0x000000ffffa07224 */ /* 0x000fe200078e009f */
[----:B------:R-:W3:Y:S01]  /*1bcf0*/  LDL.LU R139, [R1+0x678] ;  /* 0x00067800018b7983 */ /* 0x000ee20000300800 */
[----:B------:R-:W-:Y:S02]  /*1bd00*/  IMAD.MOV.U32 R159, RZ, RZ, R137 ;  /* 0x000000ffff9f7224 */ /* 0x000fe400078e0089 */
[----:B------:R-:W-:Y:S02]  /*1bd10*/  IMAD.MOV.U32 R171, RZ, RZ, R163 ;  /* 0x000000ffffab7224 */ /* 0x000fe400078e00a3 */
[----:B------:R-:W-:Y:S02]  /*1bd20*/  IMAD.MOV.U32 R163, RZ, RZ, R162 ;  /* 0x000000ffffa37224 */ /* 0x000fe400078e00a2 */
[----:B------:R-:W-:Y:S01]  /*1bd30*/  @!P0 IMAD.MOV R128, RZ, RZ, -R128 ;  /* 0x000000ffff808224 */ /* 0x000fe200078e0a80 */
[----:B------:R-:W-:Y:S01]  /*1bd40*/  ISETP.GE.AND P0, PT, R165, RZ, PT ;  /* 0x000000ffa500720c */ /* 0x000fe20003f06270 */
[----:B------:R-:W-:Y:S01]  /*1bd50*/  IMAD.MOV.U32 R137, RZ, RZ, R134 ;  /* 0x000000ffff897224 */ /* 0x000fe200078e0086 */
[----:B------:R-:W-:Y:S01]  /*1bd60*/  IABS R134, R164 ;  /* 0x000000a400867213 */ /* 0x000fe20000000000 */
[----:B------:R-:W-:Y:S01]  /*1bd70*/  @!P4 IMAD.IADD R130, R130, 0x1, -R2 ;  /* 0x000000018282c824 */ /* 0x000fe200078e0a02 */
[----:B------:R-:W-:Y:S01]  /*1bd80*/  ISETP.GE.AND P4, PT, R164, RZ, PT ;  /* 0x000000ffa400720c */ /* 0x000fe20003f86270 */
[----:B----4-:R-:W-:-:S04]  /*1bd90*/  IMAD.MOV.U32 R161, RZ, RZ, R138 ;  /* 0x000000ffffa17224 */ /* 0x010fc800078e008a */
[----:B------:R-:W-:Y:S02]  /*1bda0*/  IMAD.MOV.U32 R162, RZ, RZ, R161 ;  /* 0x000000ffffa27224 */ /* 0x000fe400078e00a1 */
[----:B------:R-:W-:Y:S02]  /*1bdb0*/  IMAD.MOV.U32 R161, RZ, RZ, R159 ;  /* 0x000000ffffa17224 */ /* 0x000fe400078e009f */
[----:B------:R-:W-:Y:S01]  /*1bdc0*/  IMAD.MOV.U32 R138, RZ, RZ, R133 ;  /* 0x000000ffff8a7224 */ /* 0x000fe200078e0085 */
[----:B------:R-:W4:Y:S01]  /*1bdd0*/  LDL.LU R159, [R1+0x708] ;  /* 0x00070800019f7983 */ /* 0x000f220000300800 */
[----:B------:R-:W-:Y:S01]  /*1bde0*/  IMAD.MOV.U32 R166, RZ, RZ, R161 ;  /* 0x000000ffffa67224 */ /* 0x000fe200078e00a1 */
[----:B------:R-:W-:Y:S01]  /*1bdf0*/  IABS R133, R165 ;  /* 0x000000a500857213 */ /* 0x000fe20000000000 */
[----:B------:R-:W-:Y:S02]  /*1be00*/  IMAD.MOV.U32 R161, RZ, RZ, R141 ;  /* 0x000000ffffa17224 */ /* 0x000fe400078e008d */
[----:B------:R-:W4:Y:S04]  /*1be10*/  LDL.LU R141, [R1+0x70c] ;  /* 0x00070c00018d7983 */ /* 0x000f280000300800 */
[----:B------:R-:W4:Y:S04]  /*1be20*/  LDL.LU R165, [R1+0x5f4] ;  /* 0x0005f40001a57983 */ /* 0x000f280000300800 */
[----:B------:R-:W4:Y:S01]  /*1be30*/  LDL.LU R164, [R1+0x5f8] ;  /* 0x0005f80001a47983 */ /* 0x000f220000300800 */
[----:B------:R-:W-:Y:S01]  /*1be40*/  @!P2 IMAD.MOV R125, RZ, RZ, -R125 ;  /* 0x000000ffff7da224 */ /* 0x000fe200078e0a7d */
[----:B------:R-:W-:Y:S01]  /*1be50*/  ISETP.GT.U32.AND P2, PT, R2, R129, PT ;  /* 0x000000810200720c */ /* 0x000fe20003f44070 */
[----:B------:R-:W-:-:S04]  /*1be60*/  IMAD.HI.U32 R4, R3, R131, RZ ;  /* 0x0000008303047227 */ /* 0x000fc800078e00ff */
[----:B------:R-:W-:-:S04]  /*1be70*/  IMAD.MOV R4, RZ, RZ, -R4 ;  /* 0x000000ffff047224 */ /* 0x000fc800078e0a04 */
[----:B------:R-:W-:-:S04]  /*1be80*/  IMAD R131, R2, R4, R131 ;  /* 0x0000000402837224 */ /* 0x000fc800078e0283 */
[----:B------:R-:W-:Y:S01]  /*1be90*/  @!P2 IMAD.IADD R129, R129, 0x1, -R2 ;  /* 0x000000018181a824 */ /* 0x000fe200078e0a02 */
[----:B------:R-:W-:-:S13]  /*1bea0*/  ISETP.GT.U32.AND P2, PT, R2, R131, PT ;  /* 0x000000830200720c */ /* 0x000fda0003f44070 */
[----:B------:R-:W-:-:S05]  /*1beb0*/  @!P2 IMAD.IADD R131, R131, 0x1, -R2 ;  /* 0x000000018383a824 */ /* 0x000fca00078e0a02 */
[----:B------:R-:W-:Y:S01]  /*1bec0*/  ISETP.GT.U32.AND P2, PT, R2, R131, PT ;  /* 0x000000830200720c */ /* 0x000fe20003f44070 */
[----:B------:R-:W-:-:S04]  /*1bed0*/  IMAD.HI.U32 R4, R3, R132, RZ ;  /* 0x0000008403047227 */ /* 0x000fc800078e00ff */
[----:B------:R-:W-:Y:S02]  /*1bee0*/  IMAD.MOV.U32 R169, RZ, RZ, R163 ;  /* 0x000000ffffa97224 */ /* 0x000fe400078e00a3 */
[----:B------:R-:W-:Y:S02]  /*1bef0*/  IMAD.MOV.U32 R163, RZ, RZ, R158 ;  /* 0x000000ffffa37224 */ /* 0x000fe400078e009e */
[----:B------:R-:W-:-:S04]  /*1bf00*/  IMAD.MOV.U32 R158, RZ, RZ, R155 ;  /* 0x000000ffff9e7224 */ /* 0x000fc800078e009b */
[----:B------:R-:W-:Y:S02]  /*1bf10*/  @!P2 IMAD.IADD R131, R131, 0x1, -R2 ;  /* 0x000000018383a824 */ /* 0x000fe400078e0a02 */
[----:B------:R-:W-:Y:S02]  /*1bf20*/  IMAD.MOV R4, RZ, RZ, -R4 ;  /* 0x000000ffff047224 */ /* 0x000fe400078e0a04 */
[----:B------:R-:W-:Y:S02]  /*1bf30*/  IMAD.MOV.U32 R155, RZ, RZ, R142 ;  /* 0x000000ffff9b7224 */ /* 0x000fe400078e008e */
[----:B------:R-:W-:Y:S01]  /*1bf40*/  IMAD.MOV.U32 R142, RZ, RZ, R135 ;  /* 0x000000ffff8e7224 */ /* 0x000fe200078e0087 */
[----:B------:R-:W-:Y:S01]  /*1bf50*/  IABS R135, R166 ;  /* 0x000000a600877213 */ /* 0x000fe20000000000 */
[----:B------:R-:W-:Y:S01]  /*1bf60*/  @!P6 IMAD.MOV R131, RZ, RZ, -R131 ;  /* 0x000000ffff83e224 */ /* 0x000fe200078e0a83 */
[----:B------:R-:W-:Y:S01]  /*1bf70*/  ISETP.GE.AND P6, PT, R166, RZ, PT ;  /* 0x000000ffa600720c */ /* 0x000fe20003fc6270 */
[----:B------:R-:W-:-:S02]  /*1bf80*/  IMAD.MOV.U32 R168, RZ, RZ, R156 ;  /* 0x000000ffffa87224 */ /* 0x000fc400078e009c */
[----:B------:R-:W-:Y:S02]  /*1bf90*/  IMAD.MOV.U32 R167, RZ, RZ, R163 ;  /* 0x000000ffffa77224 */ /* 0x000fe400078e00a3 */
[----:B------:R-:W-:Y:S02]  /*1bfa0*/  IMAD R132, R2, R4, R132 ;  /* 0x0000000402847224 */ /* 0x000fe400078e0284 */
        /* <DEDUP_REMOVED lines=9> */
[----:B------:R-:W-:Y:S02]  /*1c040*/  IMAD.MOV R8, RZ, RZ, -R8 ;  /* 0x000000ffff087224 */ /* 0x000fe400078e0a08 */
[----:B------:R-:W-:-:S04]  /*1c050*/  IMAD.HI.U32 R4, R3, R134, RZ ;  /* 0x0000008603047227 */ /* 0x000fc800078e00ff */
[----:B------:R-:W-:Y:S02]  /*1c060*/  @!P1 IMAD.IADD R132, R132, 0x1, -R2 ;  /* 0x0000000184849824 */ /* 0x000fe400078e0a02 */
[C---:B------:R-:W-:Y:S02]  /*1c070*/  IMAD R133, R2.reuse, R8, R133 ;  /* 0x0000000802857224 */ /* 0x040fe400078e0285 */
[----:B------:R-:W-:Y:S01]  /*1c080*/  IMAD.MOV R4, RZ, RZ, -R4 ;  /* 0x000000ffff047224 */ /* 0x000fe200078e0a04 */
[----:B------:R-:W-:Y:S01]  /*1c090*/  ISETP.GT.U32.AND P1, PT, R2, R132, PT ;  /* 0x000000840200720c */ /* 0x000fe20003f24070 */
[----:B------:R-:W-:-:S04]  /*1c0a0*/  IMAD.HI.U32 R8, R3, R135, RZ ;  /* 0x0000008703087227 */ /* 0x000fc800078e00ff */
[C---:B------:R-:W-:Y:S02]  /*1c0b0*/  IMAD R134, R2.reuse, R4, R134 ;  /* 0x0000000402867224 */ /* 0x040fe400078e0286 */
[----:B------:R-:W-:Y:S02]  /*1c0c0*/  IMAD.MOV R8, RZ, RZ, -R8 ;  /* 0x000000ffff087224 */ /* 0x000fe400078e0a08 */
[----:B------:R-:W-:Y:S01]  /*1c0d0*/  @!P5 IMAD.MOV R130, RZ, RZ, -R130 ;  /* 0x000000ffff82d224 */ /* 0x000fe200078e0a82 */
[C---:B------:R-:W-:Y:S01]  /*1c0e0*/  ISETP.GT.U32.AND P5, PT, R2.reuse, R134, PT ;  /* 0x000000860200720c */ /* 0x040fe20003fa4070 */
[C---:B------:R-:W-:Y:S01]  /*1c0f0*/  IMAD R135, R2.reuse, R8, R135 ;  /* 0x0000000802877224 */ /* 0x040fe200078e0287 */
[----:B------:R-:W-:Y:S01]  /*1c100*/  ISETP.GT.U32.AND P2, PT, R2, R133, PT ;  /* 0x000000850200720c */ /* 0x000fe20003f44070 */
[----:B------:R-:W-:-:S03]  /*1c110*/  @!P1 IMAD.IADD R132, R132, 0x1, -R2 ;  /* 0x0000000184849824 */ /* 0x000fc600078e0a02 */
[----:B------:R-:W-:-:S07]  /*1c120*/  ISETP.GT.U32.AND P1, PT, R2, R135, PT ;  /* 0x000000870200720c */ /* 0x000fce0003f24070 */
[--C-:B------:R-:W-:Y:S02]  /*1c130*/  @!P5 IMAD.IADD R134, R134, 0x1, -R2.reuse ;  /* 0x000000018686d824 */ /* 0x100fe400078e0a02 */
[----:B------:R-:W-:-:S03]  /*1c140*/  @!P2 IMAD.IADD R133, R133, 0x1, -R2 ;  /* 0x000000018585a824 */ /* 0x000fc600078e0a02 */
[C---:B------:R-:W-:Y:S01]  /*1c150*/  ISETP.GT.U32.AND P5, PT, R2.reuse, R134, PT ;  /* 0x000000860200720c */ /* 0x040fe20003fa4070 */
[----:B------:R-:W-:Y:S01]  /*1c160*/  @!P1 IMAD.IADD R135, R135, 0x1, -R2 ;  /* 0x0000000187879824 */ /* 0x000fe200078e0a02 */
[----:B------:R-:W-:-:S04]  /*1c170*/  ISETP.GT.U32.AND P2, PT, R2, R133, PT ;  /* 0x000000850200720c */ /* 0x000fc80003f44070 */
[----:B------:R-:W-:Y:S01]  /*1c180*/  ISETP.GT.U32.AND P1, PT, R2, R135, PT ;  /* 0x000000870200720c */ /* 0x000fe20003f24070 */
[----:B------:R-:W-:Y:S02]  /*1c190*/  IMAD.MOV.U32 R149, RZ, RZ, R147 ;  /* 0x000000ffff957224 */ /* 0x000fe400078e0093 */
[----:B------:R-:W-:-:S04]  /*1c1a0*/  IMAD.MOV.U32 R160, RZ, RZ, R157 ;  /* 0x000000ffffa07224 */ /* 0x000fc800078e009d */
[--C-:B------:R-:W-:Y:S02]  /*1c1b0*/  @!P5 IMAD.IADD R134, R134, 0x1, -R2.reuse ;  /* 0x000000018686d824 */ /* 0x100fe400078e0a02 */
[----:B------:R-:W-:Y:S02]  /*1c1c0*/  @!P2 IMAD.IADD R133, R133, 0x1, -R2 ;  /* 0x000000018585a824 */ /* 0x000fe400078e0a02 */
[----:B--2---:R-:W-:Y:S02]  /*1c1d0*/  IMAD.MOV.U32 R147, RZ, RZ, R145 ;  /* 0x000000ffff937224 */ /* 0x004fe400078e0091 */
[----:B------:R-:W-:Y:S02]  /*1c1e0*/  IMAD.MOV.U32 R157, RZ, RZ, R150 ;  /* 0x000000ffff9d7224 */ /* 0x000fe400078e0096 */
[----:B---3--:R-:W-:Y:S01]  /*1c1f0*/  IMAD.MOV.U32 R145, RZ, RZ, R139 ;  /* 0x000000ffff917224 */ /* 0x008fe200078e008b */
[----:B------:R-:W-:Y:S01]  /*1c200*/  IABS R139, R169 ;  /* 0x000000a9008b7213 */ /* 0x000fe20000000000 */
[----:B------:R-:W-:Y:S01]  /*1c210*/  @!P4 IMAD.MOV R134, RZ, RZ, -R134 ;  /* 0x000000ffff86c224 */ /* 0x000fe200078e0a86 */
[----:B------:R-:W-:Y:S01]  /*1c220*/  ISETP.GE.AND P4, PT, R170, RZ, PT ;  /* 0x000000ffaa00720c */ /* 0x000fe20003f86270 */
[----:B------:R-:W-:Y:S01]  /*1c230*/  @!P1 IMAD.IADD R135, R135, 0x1, -R2 ;  /* 0x0000000187879824 */ /* 0x000fe200078e0a02 */
[----:B------:R-:W-:Y:S01]  /*1c240*/  ISETP.GE.AND P1, PT, R169, RZ, PT ;  /* 0x000000ffa900720c */ /* 0x000fe20003f26270 */
[----:B------:R-:W-:-:S02]  /*1c250*/  IMAD.MOV.U32 R150, RZ, RZ, R136 ;  /* 0x000000ffff967224 */ /* 0x000fc400078e0088 */
[----:B------:R-:W-:Y:S01]  /*1c260*/  @!P0 IMAD.MOV R133, RZ, RZ, -R133 ;  /* 0x000000ffff858224 */ /* 0x000fe200078e0a85 */
[----:B------:R-:W-:Y:S01]  /*1c270*/  ISETP.GE.AND P0, PT, R171, RZ, PT ;  /* 0x000000ffab00720c */ /* 0x000fe20003f06270 */
[----:B------:R-:W-:Y:S02]  /*1c280*/  IMAD.MOV.U32 R173, RZ, RZ, R147 ;  /* 0x000000ffffad7224 */ /* 0x000fe400078e0093 */
[----:B----4-:R-:W-:Y:S02]  /*1c290*/  IMAD.MOV.U32 R163, RZ, RZ, R159 ;  /* 0x000000ffffa37224 */ /* 0x010fe400078e009f */
[----:B------:R-:W-:Y:S02]  /*1c2a0*/  IMAD.MOV.U32 R159, RZ, RZ, R148 ;  /* 0x000000ffff9f7224 */ /* 0x000fe400078e0094 */
[----:B------:R-:W-:-:S04]  /*1c2b0*/  IMAD.MOV.U32 R166, RZ, RZ, R164 ;  /* 0x000000ffffa67224 */ /* 0x000fc800078e00a4 */
[----:B------:R-:W-:Y:S02]  /*1c2c0*/  IMAD.MOV.U32 R167, RZ, RZ, R166 ;  /* 0x000000ffffa77224 */ /* 0x000fe400078e00a6 */
[----:B------:R-:W-:Y:S02]  /*1c2d0*/  IMAD.MOV.U32 R166, RZ, RZ, R165 ;  /* 0x000000ffffa67224 */ /* 0x000fe400078e00a5 */
[----:B------:R-:W-:Y:S02]  /*1c2e0*/  IMAD.MOV.U32 R165, RZ, RZ, R161 ;  /* 0x000000ffffa57224 */ /* 0x000fe400078e00a1 */
[----:B------:R-:W-:Y:S01]  /*1c2f0*/  IMAD.MOV.U32 R164, RZ, RZ, R162 ;  /* 0x000000ffffa47224 */ /* 0x000fe200078e00a2 */
[----:B------:R-:W2:Y:S01]  /*1c300*/  LDL.LU R161, [R1+0x69c] ;  /* 0x00069c0001a17983 */ /* 0x000ea20000300800 */
        /* <DEDUP_REMOVED lines=28> */
[----:B------:R-:W-:Y:S02]  /*1c4d0*/  IMAD.MOV.U32 R159, RZ, RZ, R151 ;  /* 0x000000ffff9f7224 */ /* 0x000fe400078e0097 */
[----:B------:R-:W-:Y:S01]  /*1c4e0*/  IMAD.MOV.U32 R160, RZ, RZ, R158 ;  /* 0x000000ffffa07224 */ /* 0x000fe200078e009e */
[----:B------:R-:W4:Y:S01]  /*1c4f0*/  LDL.LU R151, [R1+0x6c0] ;  /* 0x0006c00001977983 */ /* 0x000f220000300800 */
[----:B------:R-:W-:-:S03]  /*1c500*/  IMAD.MOV.U32 R158, RZ, RZ, R150 ;  /* 0x000000ffff9e7224 */ /* 0x000fc600078e0096 */
[----:B------:R-:W4:Y:S01]  /*1c510*/  LDL.LU R150, [R1+0x714] ;  /* 0x0007140001967983 */ /* 0x000f220000300800 */
[----:B------:R-:W-:-:S03]  /*1c520*/  IMAD.MOV.U32 R174, RZ, RZ, R146 ;  /* 0x000000ffffae7224 */ /* 0x000fc600078e0092 */
[----:B------:R-:W4:Y:S04]  /*1c530*/  LDL.LU R147, [R1+0x61c] ;  /* 0x00061c0001937983 */ /* 0x000f280000300800 */
[----:B------:R-:W4:Y:S01]  /*1c540*/  LDL.LU R146, [R1+0x614] ;  /* 0x0006140001927983 */ /* 0x000f220000300800 */
[----:B------:R-:W-:-:S05]  /*1c550*/  IABS R136, R172 ;  /* 0x000000ac00887213 */ /* 0x000fca0000000000 */
[----:B------:R-:W-:-:S04]  /*1c560*/  IMAD.HI.U32 R4, R3, R136, RZ ;  /* 0x0000008803047227 */ /* 0x000fc800078e00ff */
[----:B------:R-:W-:-:S04]  /*1c570*/  IMAD.MOV R4, RZ, RZ, -R4 ;  /* 0x000000ffff047224 */ /* 0x000fc800078e0a04 */
[C---:B------:R-:W-:Y:S02]  /*1c580*/  IMAD R136, R2.reuse, R4, R136 ;  /* 0x0000000402887224 */ /* 0x040fe400078e0288 */
[----:B------:R-:W-:Y:S02]  /*1c590*/  @!P3 IMAD.MOV R132, RZ, RZ, -R132 ;  /* 0x000000ffff84b224 */ /* 0x000fe400078e0a84 */
[----:B------:R-:W-:Y:S01]  /*1c5a0*/  IMAD.HI.U32 R4, R3, R137, RZ ;  /* 0x0000008903047227 */ /* 0x000fe200078e00ff */
[----:B------:R-:W-:-:S03]  /*1c5b0*/  ISETP.GT.U32.AND P3, PT, R2, R136, PT ;  /* 0x000000880200720c */ /* 0x000fc60003f64070 */
[----:B------:R-:W-:-:S04]  /*1c5c0*/  IMAD.MOV R4, RZ, RZ, -R4 ;  /* 0x000000ffff047224 */ /* 0x000fc800078e0a04 */
[----:B------:R-:W-:-:S05]  /*1c5d0*/  IMAD R137, R2, R4, R137 ;  /* 0x0000000402897224 */ /* 0x000fca00078e0289 */
[----:B------:R-:W-:Y:S01]  /*1c5e0*/  ISETP.GT.U32.AND P5, PT, R2, R137, PT ;  /* 0x000000890200720c */ /* 0x000fe20003fa4070 */
[----:B------:R-:W-:Y:S02]  /*1c5f0*/  @!P3 IMAD.IADD R136, R136, 0x1, -R2 ;  /* 0x000000018888b824 */ /* 0x000fe400078e0a02 */
[----:B------:R-:W-:-:S03]  /*1c600*/  IMAD.HI.U32 R8, R3, R138, RZ ;  /* 0x0000008a03087227 */ /* 0x000fc600078e00ff */
[----:B------:R-:W-:Y:S01]  /*1c610*/  ISETP.GT.U32.AND P3, PT, R2, R136, PT ;  /* 0x000000880200720c */ /* 0x000fe20003f64070 */
[----:B------:R-:W-:Y:S02]  /*1c620*/  IMAD.MOV R8, RZ, RZ, -R8 ;  /* 0x000000ffff087224 */ /* 0x000fe400078e0a08 */
[----:B------:R-:W-:-:S04]  /*1c630*/  IMAD.HI.U32 R4, R3, R139, RZ ;  /* 0x0000008b03047227 */ /* 0x000fc800078e00ff */
[----:B------:R-:W-:Y:S02]  /*1c640*/  @!P5 IMAD.IADD R137, R137, 0x1, -R2 ;  /* 0x000000018989d824 */ /* 0x000fe400078e0a02 */
[C---:B------:R-:W-:Y:S02]  /*1c650*/  IMAD R138, R2.reuse, R8, R138 ;  /* 0x00000008028a7224 */ /* 0x040fe400078e028a */
[----:B------:R-:W-:Y:S01]  /*1c660*/  IMAD.MOV R4, RZ, RZ, -R4 ;  /* 0x000000ffff047224 */ /* 0x000fe200078e0a04 */
[----:B------:R-:W-:Y:S01]  /*1c670*/  ISETP.GT.U32.AND P5, PT, R2, R137, PT ;  /* 0x000000890200720c */ /* 0x000fe20003fa4070 */
[----:B------:R-:W-:Y:S01]  /*1c680*/  @!P3 IMAD.IADD R136, R136, 0x1, -R2 ;  /* 0x000000018888b824 */ /* 0x000fe200078e0a02 */
[C---:B------:R-:W-:Y:S01]  /*1c690*/  ISETP.GT.U32.AND P3, PT, R2.reuse, R138, PT ;  /* 0x0000008a0200720c */ /* 0x040fe20003f64070 */
[----:B------:R-:W-:Y:S01]  /*1c6a0*/  IMAD R139, R2, R4, R139 ;  /* 0x00000004028b7224 */ /* 0x000fe200078e028b */
[----:B------:R-:W-:Y:S01]  /*1c6b0*/  ISETP.GE.AND P2, PT, R172, RZ, PT ;  /* 0x000000ffac00720c */ /* 0x000fe20003f46270 */
[----:B------:R-:W-:-:S08]  /*1c6c0*/  @!P6 IMAD.MOV R135, RZ, RZ, -R135 ;  /* 0x000000ffff87e224 */ /* 0x000fd000078e0a87 */
[--C-:B------:R-:W-:Y:S02]  /*1c6d0*/  @!P5 IMAD.IADD R137, R137, 0x1, -R2.reuse ;  /* 0x000000018989d824 */ /* 0x100fe400078e0a02 */
[----:B------:R-:W-:Y:S02]  /*1c6e0*/  @!P3 IMAD.IADD R138, R138, 0x1, -R2 ;  /* 0x000000018a8ab824 */ /* 0x000fe400078e0a02 */
[----:B------:R-:W-:-:S03]  /*1c6f0*/  @!P0 IMAD.MOV R137, RZ, RZ, -R137 ;  /* 0x000000ffff898224 */ /* 0x000fc600078e0a89 */
[----:B------:R-:W-:Y:S01]  /*1c700*/  ISETP.GT.U32.AND P3, PT, R2, R138, PT ;  /* 0x0000008a0200720c */ /* 0x000fe20003f64070 */
[----:B------:R-:W-:Y:S01]  /*1c710*/  IMAD.MOV.U32 R172, RZ, RZ, R169 ;  /* 0x000000ffffac7224 */ /* 0x000fe200078e00a9 */
[----:B------:R-:W-:Y:S01]  /*1c720*/  ISETP.GE.AND P6, PT, R170, RZ, PT ;  /* 0x000000ffaa00720c */ /* 0x000fe20003fc6270 */
[----:B------:R-:W-:Y:S02]  /*1c730*/  IMAD.MOV.U32 R180, RZ, RZ, R171 ;  /* 0x000000ffffb47224 */ /* 0x000fe400078e00ab */
[----:B------:R-:W-:-:S08]  /*1c740*/  IMAD.MOV.U32 R171, RZ, RZ, R158 ;  /* 0x000000ffffab7224 */ /* 0x000fd000078e009e */
[----:B------:R-:W-:-:S04]  /*1c750*/  @!P3 IMAD.IADD R138, R138, 0x1, -R2 ;  /* 0x000000018a8ab824 */ /* 0x000fc800078e0a02 */
[----:B------:R-:W-:Y:S01]  /*1c760*/  @!P4 IMAD.MOV R138, RZ, RZ, -R138 ;  /* 0x000000ffff8ac224 */ /* 0x000fe200078e0a8a */
[----:B------:R-:W-:Y:S01]  /*1c770*/  ISETP.GE.AND P5, PT, R172, RZ, PT ;  /* 0x000000ffac00720c */ /* 0x000fe20003fa6270 */
[----:B------:R-:W-:Y:S02]  /*1c780*/  IMAD.MOV.U32 R169, RZ, RZ, R157 ;  /* 0x000000ffffa97224 */ /* 0x000fe400078e009d */
[----:B------:R-:W-:Y:S02]  /*1c790*/  IMAD.MOV.U32 R157, RZ, RZ, R142 ;  /* 0x000000ffff9d7224 */ /* 0x000fe400078e008e */
[----:B------:R-:W-:Y:S01]  /*1c7a0*/  IMAD.MOV.U32 R181, RZ, RZ, R173 ;  /* 0x000000ffffb57224 */ /* 0x000fe200078e00ad */
[----:B------:R-:W-:Y:S01]  /*1c7b0*/  IABS R142, R176 ;  /* 0x000000b0008e7213 */ /* 0x000fe20000000000 */
[----:B------:R-:W-:Y:S02]  /*1c7c0*/  IMAD.MOV.U32 R173, RZ, RZ, R169 ;  /* 0x000000ffffad7224 */ /* 0x000fe400078e00a9 */
[----:B------:R-:W-:-:S02]  /*1c7d0*/  IMAD.MOV.U32 R169, RZ, RZ, R166 ;  /* 0x000000ffffa97224 */ /* 0x000fc400078e00a6 */
[----:B------:R-:W-:Y:S02]  /*1c7e0*/  IMAD.MOV.U32 R183, RZ, RZ, R174 ;  /* 0x000000ffffb77224 */ /* 0x000fe400078e00ae */
[----:B---3--:R-:W-:Y:S02]  /*1c7f0*/  IMAD.MOV.U32 R162, RZ, RZ, R156 ;  /* 0x000000ffffa27224 */ /* 0x008fe400078e009c */
[----:B------:R-:W-:Y:S01]  /*1c800*/  IMAD.MOV.U32 R156, RZ, RZ, R140 ;  /* 0x000000ffff9c7224 */ /* 0x000fe200078e008c */
[----:B------:R-:W-:-:S05]  /*1c810*/  IABS R140, R170 ;  /* 0x000000aa008c7213 */ /* 0x000fca0000000000 */
[----:B------:R-:W-:-:S04]  /*1c820*/  IMAD.HI.U32 R4, R3, R140, RZ ;  /* 0x0000008c03047227 */ /* 0x000fc800078e00ff */
[----:B------:R-:W-:-:S04]  /*1c830*/  IMAD.MOV R4, RZ, RZ, -R4 ;  /* 0x000000ffff047224 */ /* 0x000fc800078e0a04 */
[----:B------:R-:W-:-:S05]  /*1c840*/  IMAD R140, R2, R4, R140 ;  /* 0x00000004028c7224 */ /* 0x000fca00078e028c */
[----:B------:R-:W-:Y:S01]  /*1c850*/  ISETP.GT.U32.AND P0, PT, R2, R140, PT ;  /* 0x0000008c0200720c */ /* 0x000fe20003f04070 */
[----:B------:R-:W-:Y:S02]  /*1c860*/  IMAD.MOV.U32 R170, RZ, RZ, R167 ;  /* 0x000000ffffaa7224 */ /* 0x000fe400078e00a7 */
[----:B--2---:R-:W-:Y:S02]  /*1c870*/  IMAD.MOV.U32 R167, RZ, RZ, R161 ;  /* 0x000000ffffa77224 */ /* 0x004fe400078e00a1 */
[----:B------:R-:W-:Y:S02]  /*1c880*/  IMAD.MOV.U32 R161, RZ, RZ, R155 ;  /* 0x000000ffffa17224 */ /* 0x000fe400078e009b */
[----:B------:R-:W-:Y:S01]  /*1c890*/  IMAD.MOV.U32 R155, RZ, RZ, R141 ;  /* 0x000000ffff9b7224 */ /* 0x000fe200078e008d */
[----:B------:R-:W-:-:S03]  /*1c8a0*/  IABS R141, R172 ;  /* 0x000000ac008d7213 */ /* 0x000fc60000000000 */
[----:B------:R-:W-:Y:S02]  /*1c8b0*/  IMAD.MOV.U32 R158, RZ, RZ, R155 ;  /* 0x000000ffff9e7224 */ /* 0x000fe400078e009b */
[----:B------:R-:W-:Y:S02]  /*1c8c0*/  IMAD.MOV.U32 R155, RZ, RZ, R149 ;  /* 0x000000ffff9b7224 */ /* 0x000fe400078e0095 */
[----:B------:R-:W-:Y:S01]  /*1c8d0*/  IMAD.MOV.U32 R149, RZ, RZ, R143 ;  /* 0x000000ffff957224 */ /* 0x000fe200078e008f */
[----:B------:R-:W-:Y:S01]  /*1c8e0*/  IABS R143, R175 ;  /* 0x000000af008f7213 */ /* 0x000fe20000000000 */
[----:B------:R-:W-:Y:S02]  /*1c8f0*/  @!P0 IMAD.IADD R140, R140, 0x1, -R2 ;  /* 0x000000018c8c8824 */ /* 0x000fe400078e0a02 */
[----:B------:R-:W-:-:S03]  /*1c900*/  IMAD.HI.U32 R8, R3, R141, RZ ;  /* 0x0000008d03087227 */ /* 0x000fc600078e00ff */
[----:B------:R-:W-:Y:S01]  /*1c910*/  ISETP.GT.U32.AND P4, PT, R2, R140, PT ;  /* 0x0000008c0200720c */ /* 0x000fe20003f84070 */
[----:B------:R-:W-:Y:S02]  /*1c920*/  IMAD.MOV R8, RZ, RZ, -R8 ;  /* 0x000000ffff087224 */ /* 0x000fe400078e0a08 */
[----:B------:R-:W-:-:S04]  /*1c930*/  IMAD.HI.U32 R9, R3, R143, RZ ;  /* 0x0000008f03097227 */ /* 0x000fc800078e00ff */
[----:B------:R-:W-:Y:S02]  /*1c940*/  IMAD R141, R2, R8, R141 ;  /* 0x00000008028d7224 */ /* 0x000fe400078e028d */
[----:B------:R-:W-:-:S03]  /*1c950*/  IMAD.MOV R9, RZ, RZ, -R9 ;  /* 0x000000ffff097224 */ /* 0x000fc600078e0a09 */
[C---:B------:R-:W-:Y:S01]  /*1c960*/  ISETP.GT.U32.AND P3, PT, R2.reuse, R141, PT ;  /* 0x0000008d0200720c */ /* 0x040fe20003f64070 */
[----:B------:R-:W-:Y:S02]  /*1c970*/  IMAD R143, R2, R9, R143 ;  /* 0x00000009028f7224 */ /* 0x000fe400078e028f */
[----:B------:R-:W-:-:S03]  /*1c980*/  @!P4 IMAD.IADD R140, R140, 0x1, -R2 ;  /* 0x000000018c8cc824 */ /* 0x000fc600078e0a02 */
[----:B------:R-:W-:Y:S01]  /*1c990*/  ISETP.GT.U32.AND P4, PT, R2, R143, PT ;  /* 0x0000008f0200720c */ /* 0x000fe20003f84070 */
[----:B------:R-:W-:Y:S02]  /*1c9a0*/  IMAD.MOV.U32 R172, RZ, RZ, R148 ;  /* 0x000000ffffac7224 */ /* 0x000fe400078e0094 */
[----:B------:R-:W-:Y:S02]  /*1c9b0*/  IMAD.MOV.U32 R178, RZ, RZ, R170 ;  /* 0x000000ffffb27224 */ /* 0x000fe400078e00aa */
[----:B------:R-:W-:Y:S02]  /*1c9c0*/  IMAD.MOV.U32 R170, RZ, RZ, R161 ;  /* 0x000000ffffaa7224 */ /* 0x000fe400078e00a1 */
[----:B------:R-:W-:Y:S02]  /*1c9d0*/  IMAD.MOV.U32 R161, RZ, RZ, R157 ;  /* 0x000000ffffa17224 */ /* 0x000fe400078e009d */
[----:B----4-:R-:W-:Y:S02]  /*1c9e0*/  IMAD.MOV.U32 R157, RZ, RZ, R150 ;  /* 0x000000ffff9d7224 */ /* 0x010fe400078e0096 */
        /* <DEDUP_REMOVED lines=9> */
[----:B------:R-:W-:Y:S01]  /*1ca80*/  ISETP.GE.AND P0, PT, R176, RZ, PT ;  /* 0x000000ffb000720c */ /* 0x000fe20003f06270 */
[----:B------:R-:W-:-:S02]  /*1ca90*/  IMAD.MOV.U32 R163, RZ, RZ, R162 ;  /* 0x000000ffffa37224 */ /* 0x000fc400078e00a2 */
[----:B------:R-:W-:Y:S01]  /*1caa0*/  IMAD.MOV.U32 R165, RZ, RZ, R152 ;  /* 0x000000ffffa57224 */ /* 0x000fe200078e0098 */
[----:B------:R-:W-:Y:S01]  /*1cab0*/  IABS R145, R177 ;  /* 0x000000b100917213 */ /* 0x000fe20000000000 */
[----:B------:R-:W-:Y:S02]  /*1cac0*/  IMAD.MOV.U32 R162, RZ, RZ, R154 ;  /* 0x000000ffffa27224 */ /* 0x000fe400078e009a */
[----:B------:R-:W-:Y:S02]  /*1cad0*/  IMAD.MOV.U32 R152, RZ, RZ, R149 ;  /* 0x000000ffff987224 */ /* 0x000fe400078e0095 */
[----:B------:R-:W-:Y:S01]  /*1cae0*/  @!P4 IMAD.IADD R143, R143, 0x1, -R2 ;  /* 0x000000018f8fc824 */ /* 0x000fe200078e0a02 */
[----:B------:R-:W2:Y:S01]  /*1caf0*/  LDL.LU R149, [R1+0x624] ;  /* 0x0006240001957983 */ /* 0x000ea20000300800 */
[----:B------:R-:W-:Y:S01]  /*1cb00*/  IMAD.MOV.U32 R166, RZ, RZ, R150 ;  /* 0x000000ffffa67224 */ /* 0x000fe200078e0096 */
[----:B------:R-:W-:Y:S01]  /*1cb10*/  ISETP.GE.AND P4, PT, R177, RZ, PT ;  /* 0x000000ffb100720c */ /* 0x000fe20003f86270 */
[----:B------:R-:W-:Y:S01]  /*1cb20*/  IMAD.MOV.U32 R154, RZ, RZ, R147 ;  /* 0x000000ffff9a7224 */ /* 0x000fe200078e0093 */
        /* <DEDUP_REMOVED lines=9> */
[----:B------:R-:W4:Y:S04]  /*1cbc0*/  LDL.LU R154, [R1+0x6bc] ;  /* 0x0006bc00019a7983 */ /* 0x000f280000300800 */
[----:B------:R-:W4:Y:S01]  /*1cbd0*/  LDL.LU R177, [R1+0x620] ;  /* 0x0006200001b17983 */ /* 0x000f220000300800 */
[----:B------:R-:W-:Y:S01]  /*1cbe0*/  @!P2 IMAD.MOV R136, RZ, RZ, -R136 ;  /* 0x000000ffff88a224 */ /* 0x000fe200078e0a88 */
[----:B------:R-:W-:Y:S01]  /*1cbf0*/  ISETP.GT.U32.AND P2, PT, R2, R139, PT ;  /* 0x0000008b0200720c */ /* 0x000fe20003f44070 */
[----:B------:R-:W-:-:S12]  /*1cc00*/  IMAD.HI.U32 R4, R3, R142, RZ ;  /* 0x0000008e03047227 */ /* 0x000fd800078e00ff */
[----:B------:R-:W-:-:S05]  /*1cc10*/  @!P2 IMAD.IADD R139, R139, 0x1, -R2 ;  /* 0x000000018b8ba824 */ /* 0x000fca00078e0a02 */
[----:B------:R-:W-:Y:S01]  /*1cc20*/  ISETP.GT.U32.AND P2, PT, R2, R139, PT ;  /* 0x0000008b0200720c */ /* 0x000fe20003f44070 */
[----:B------:R-:W-:-:S04]  /*1cc30*/  IMAD.MOV R4, RZ, RZ, -R4 ;  /* 0x000000ffff047224 */ /* 0x000fc800078e0a04 */
[----:B------:R-:W-:-:S08]  /*1cc40*/  IMAD R142, R2, R4, R142 ;  /* 0x00000004028e7224 */ /* 0x000fd000078e028e */
[----:B------:R-:W-:Y:S01]  /*1cc50*/  @!P2 IMAD.IADD R139, R139, 0x1, -R2 ;  /* 0x000000018b8ba824 */ /* 0x000fe200078e0a02 */
[----:B------:R-:W-:Y:S01]  /*1cc60*/  ISETP.GT.U32.AND P2, PT, R2, R142, PT ;  /* 0x0000008e0200720c */ /* 0x000fe20003f44070 */
[----:B------:R-:W-:Y:S01]  /*1cc70*/  IMAD.MOV.U32 R148, RZ, RZ, R144 ;  /* 0x000000ffff947224 */ /* 0x000fe200078e0090 */
[----:B------:R-:W-:Y:S01]  /*1cc80*/  IABS R144, R179 ;  /* 0x000000b300907213 */ /* 0x000fe20000000000 */
[----:B------:R-:W-:-:S04]  /*1cc90*/  IMAD.HI.U32 R8, R3, R145, RZ ;  /* 0x0000009103087227 */ /* 0x000fc800078e00ff */
[----:B------:R-:W-:-:S06]  /*1cca0*/  IMAD.HI.U32 R4, R3, R144, RZ ;  /* 0x0000009003047227 */ /* 0x000fcc00078e00ff */
[----:B------:R-:W-:Y:S01]  /*1ccb0*/  @!P2 IMAD.IADD R142, R142, 0x1, -R2 ;  /* 0x000000018e8ea824 */ /* 0x000fe200078e0a02 */
[----:B------:R-:W-:Y:S01]  /*1ccc0*/  ISETP.GT.U32.AND P2, PT, R2, R141, PT ;  /* 0x0000008d0200720c */ /* 0x000fe20003f44070 */
[----:B------:R-:W-:Y:S02]  /*1ccd0*/  IMAD.MOV R9, RZ, RZ, -R4 ;  /* 0x000000ffff097224 */ /* 0x000fe400078e0a04 */
[----:B------:R-:W-:-:S04]  /*1cce0*/  IMAD.MOV R4, RZ, RZ, -R8 ;  /* 0x000000ffff047224 */ /* 0x000fc800078e0a08 */
[----:B------:R-:W-:-:S06]  /*1ccf0*/  IMAD R145, R2, R4, R145 ;  /* 0x0000000402917224 */ /* 0x000fcc00078e0291 */
[----:B------:R-:W-:Y:S01]  /*1cd00*/  @!P2 IMAD.IADD R141, R141, 0x1, -R2 ;  /* 0x000000018d8da824 */ /* 0x000fe200078e0a02 */
[C---:B------:R-:W-:Y:S01]  /*1cd10*/  ISETP.GT.U32.AND P2, PT, R2.reuse, R145, PT ;  /* 0x000000910200720c */ /* 0x040fe20003f44070 */
[----:B------:R-:W-:Y:S01]  /*1cd20*/  @!P1 IMAD.MOV R139, RZ, RZ, -R139 ;  /* 0x000000ffff8b9224 */ /* 0x000fe200078e0a8b */
[----:B------:R-:W-:Y:S01]  /*1cd30*/  ISETP.GT.U32.AND P1, PT, R2, R142, PT ;  /* 0x0000008e0200720c */ /* 0x000fe20003f24070 */
[----:B------:R-:W-:-:S10]  /*1cd40*/  @!P5 IMAD.MOV R141, RZ, RZ, -R141 ;  /* 0x000000ffff8dd224 */ /* 0x000fd400078e0a8d */
[----:B------:R-:W-:-:S05]  /*1cd50*/  @!P2 IMAD.IADD R145, R145, 0x1, -R2 ;  /* 0x000000019191a824 */ /* 0x000fca00078e0a02 */
[----:B------:R-:W-:Y:S01]  /*1cd60*/  ISETP.GT.U32.AND P5, PT, R2, R145, PT ;  /* 0x000000910200720c */ /* 0x000fe20003fa4070 */
[----:B------:R-:W-:Y:S01]  /*1cd70*/  @!P1 IMAD.IADD R142, R142, 0x1, -R2 ;  /* 0x000000018e8e9824 */ /* 0x000fe200078e0a02 */
[----:B------:R-:W-:Y:S02]  /*1cd80*/  ISETP.GE.AND P1, PT, R179, RZ, PT ;  /* 0x000000ffb300720c */ /* 0x000fe40003f26270 */
[----:B------:R-:W-:Y:S01]  /*1cd90*/  IABS R146, R178 ;  /* 0x000000b200927213 */ /* 0x000fe20000000000 */
[----:B------:R-:W-:Y:S01]  /*1cda0*/  @!P0 IMAD.MOV R142, RZ, RZ, -R142 ;  /* 0x000000ffff8e8224 */ /* 0x000fe200078e0a8e */
[----:B------:R-:W-:Y:S01]  /*1cdb0*/  ISETP.GE.AND P0, PT, R178, RZ, PT ;  /* 0x000000ffb200720c */ /* 0x000fe20003f06270 */
[----:B------:R-:W-:Y:S01]  /*1cdc0*/  IMAD.MOV.U32 R175, RZ, RZ, R172 ;  /* 0x000000ffffaf7224 */ /* 0x000fe200078e00ac */
[----:B------:R-:W-:-:S05]  /*1cdd0*/  IABS R147, R180 ;  /* 0x000000b400937213 */ /* 0x000fca0000000000 */
[----:B------:R-:W-:Y:S01]  /*1cde0*/  @!P5 IMAD.IADD R145, R145, 0x1, -R2 ;  /* 0x000000019191d824 */ /* 0x000fe200078e0a02 */
[----:B------:R-:W-:Y:S01]  /*1cdf0*/  ISETP.GE.AND P5, PT, R180, RZ, PT ;  /* 0x000000ffb400720c */ /* 0x000fe20003fa6270 */
[----:B--2---:R-:W-:Y:S02]  /*1ce00*/  IMAD.MOV.U32 R178, RZ, RZ, R149 ;  /* 0x000000ffffb27224 */ /* 0x004fe400078e0095 */
[----:B---3--:R-:W-:-:S04]  /*1ce10*/  IMAD.MOV.U32 R179, RZ, RZ, R150 ;  /* 0x000000ffffb37224 */ /* 0x008fc800078e0096 */
[----:B------:R-:W-:Y:S02]  /*1ce20*/  IMAD.MOV.U32 R180, RZ, RZ, R179 ;  /* 0x000000ffffb47224 */ /* 0x000fe400078e00b3 */
[----:B------:R-:W-:Y:S02]  /*1ce30*/  IMAD.MOV.U32 R179, RZ, RZ, R178 ;  /* 0x000000ffffb37224 */ /* 0x000fe400078e00b2 */
        /* <DEDUP_REMOVED lines=15> */
[----:B------:R-:W-:Y:S01]  /*1cf30*/  IMAD.MOV.U32 R176, RZ, RZ, R173 ;  /* 0x000000ffffb07224 */ /* 0x000fe200078e00ad */
[----:B------:R-:W2:Y:S01]  /*1cf40*/  LDL.LU R159, [R1+0x6b0] ;  /* 0x0006b000019f7983 */ /* 0x000ea20000300800 */
[----:B------:R-:W-:-:S02]  /*1cf50*/  IMAD.MOV.U32 R169, RZ, RZ, R166 ;  /* 0x000000ffffa97224 */ /* 0x000fc400078e00a6 */
[----:B------:R-:W-:Y:S01]  /*1cf60*/  IMAD.MOV.U32 R173, RZ, RZ, R167 ;  /* 0x000000ffffad7224 */ /* 0x000fe200078e00a7 */
[----:B------:R-:W3:Y:S01]  /*1cf70*/  LDL.LU R166, [R1+0x670] ;  /* 0x0006700001a67983 */ /* 0x000ee20000300800 */
[----:B------:R-:W-:-:S03]  /*1cf80*/  IMAD.MOV.U32 R187, RZ, RZ, R177 ;  /* 0x000000ffffbb7224 */ /* 0x000fc600078e00b1 */
[----:B------:R-:W4:Y:S04]  /*1cf90*/  LDL.LU R167, [R1+0x658] ;  /* 0x0006580001a77983 */ /* 0x000f280000300800 */
[----:B------:R-:W2:Y:S01]  /*1cfa0*/  LDL.LU R177, [R1+0x654] ;  /* 0x0006540001b17983 */ /* 0x000ea20000300800 */
[----:B------:R-:W-:Y:S02]  /*1cfb0*/  IMAD R144, R2, R9, R144 ;  /* 0x0000000902907224 */ /* 0x000fe400078e0290 */
[----:B------:R-:W-:-:S03]  /*1cfc0*/  @!P6 IMAD.MOV R140, RZ, RZ, -R140 ;  /* 0x000000ffff8ce224 */ /* 0x000fc600078e0a8c */
[----:B------:R-:W-:Y:S01]  /*1cfd0*/  ISETP.GT.U32.AND P6, PT, R2, R144, PT ;  /* 0x000000900200720c */ /* 0x000fe20003fc4070 */
[----:B------:R-:W-:-:S04]  /*1cfe0*/  IMAD.HI.U32 R8, R3, R146, RZ ;  /* 0x0000009203087227 */ /* 0x000fc800078e00ff */
[----:B------:R-:W-:-:S08]  /*1cff0*/  IMAD.MOV R8, RZ, RZ, -R8 ;  /* 0x000000ffff087224 */ /* 0x000fd000078e0a08 */
[----:B------:R-:W-:Y:S01]  /*1d000*/  @!P6 IMAD.IADD R144, R144, 0x1, -R2 ;  /* 0x000000019090e824 */ /* 0x000fe200078e0a02 */
[C---:B------:R-:W-:Y:S01]  /*1d010*/  ISETP.GT.U32.AND P6, PT, R2.reuse, R143, PT ;  /* 0x0000008f0200720c */ /* 0x040fe20003fc4070 */
[----:B------:R-:W-:Y:S02]  /*1d020*/  IMAD R146, R2, R8, R146 ;  /* 0x0000000802927224 */ /* 0x000fe400078e0292 */
[----:B------:R-:W-:-:S04]  /*1d030*/  IMAD.HI.U32 R4, R3, R147, RZ ;  /* 0x0000009303047227 */ /* 0x000fc800078e00ff */
[----:B------:R-:W-:-:S06]  /*1d040*/  IMAD.MOV.U32 R172, RZ, RZ, R161 ;  /* 0x000000ffffac7224 */ /* 0x000fcc00078e00a1 */
[----:B------:R-:W-:Y:S01]  /*1d050*/  @!P6 IMAD.IADD R143, R143, 0x1, -R2 ;  /* 0x000000018f8fe824 */ /* 0x000fe200078e0a02 */
[C---:B------:R-:W-:Y:S01]  /*1d060*/  ISETP.GT.U32.AND P6, PT, R2.reuse, R146, PT ;  /* 0x000000920200720c */ /* 0x040fe20003fc4070 */
[----:B------:R-:W-:Y:S02]  /*1d070*/  IMAD.MOV.U32 R161, RZ, RZ, R155 ;  /* 0x000000ffffa17224 */ /* 0x000fe400078e009b */
[----:B------:R-:W-:Y:S01]  /*1d080*/  IMAD.MOV.U32 R155, RZ, RZ, R148 ;  /* 0x000000ffff9b7224 */ /* 0x000fe200078e0094 */
[----:B------:R-:W-:Y:S01]  /*1d090*/  IABS R148, R181 ;  /* 0x000000b500947213 */ /* 0x000fe20000000000 */
[----:B------:R-:W-:Y:S01]  /*1d0a0*/  IMAD.MOV R4, RZ, RZ, -R4 ;  /* 0x000000ffff047224 */ /* 0x000fe200078e0a04 */
[----:B------:R-:W-:-:S03]  /*1d0b0*/  ISETP.GT.U32.AND P2, PT, R2, R144, PT ;  /* 0x000000900200720c */ /* 0x000fc60003f44070 */
[----:B------:R-:W-:Y:S02]  /*1d0c0*/  IMAD R147, R2, R4, R147 ;  /* 0x0000000402937224 */ /* 0x000fe400078e0293 */
[----:B------:R-:W-:Y:S01]  /*1d0d0*/  IMAD.HI.U32 R4, R3, R148, RZ ;  /* 0x0000009403047227 */ /* 0x000fe200078e00ff */
[----:B------:R-:W-:-:S03]  /*1d0e0*/  IABS R149, R184 ;  /* 0x000000b800957213 */ /* 0x000fc60000000000 */
[----:B------:R-:W-:Y:S02]  /*1d0f0*/  @!P6 IMAD.IADD R146, R146, 0x1, -R2 ;  /* 0x000000019292e824 */ /* 0x000fe400078e0a02 */
[----:B------:R-:W-:Y:S01]  /*1d100*/  IMAD.MOV R4, RZ, RZ, -R4 ;  /* 0x000000ffff047224 */ /* 0x000fe200078e0a04 */
[----:B------:R-:W-:Y:S01]  /*1d110*/  IABS R150, R183 ;  /* 0x000000b700967213 */ /* 0x000fe20000000000 */
[----:B------:R-:W-:Y:S01]  /*1d120*/  @!P3 IMAD.MOV R143, RZ, RZ, -R143 ;  /* 0x000000ffff8fb224 */ /* 0x000fe200078e0a8f */
[----:B------:R-:W-:Y:S01]  /*1d130*/  ISETP.GT.U32.AND P3, PT, R2, R146, PT ;  /* 0x000000920200720c */ /* 0x000fe20003f64070 */
[----:B------:R-:W-:-:S04]  /*1d140*/  IMAD.HI.U32 R8, R3, R149, RZ ;  /* 0x0000009503087227 */ /* 0x000fc800078e00ff */
[----:B------:R-:W-:Y:S02]  /*1d150*/  IMAD R148, R2, R4, R148 ;  /* 0x0000000402947224 */ /* 0x000fe400078e0294 */
[----:B------:R-:W-:Y:S01]  /*1d160*/  @!P2 IMAD.IADD R144, R144, 0x1, -R2 ;  /* 0x000000019090a824 */ /* 0x000fe200078e0a02 */
[C---:B------:R-:W-:Y:S01]  /*1d170*/  ISETP.GT.U32.AND P2, PT, R2.reuse, R147, PT ;  /* 0x000000930200720c */ /* 0x040fe20003f44070 */
[----:B------:R-:W-:Y:S01]  /*1d180*/  IMAD.HI.U32 R4, R3, R150, RZ ;  /* 0x0000009603047227 */ /* 0x000fe200078e00ff */
[----:B------:R-:W-:-:S03]  /*1d190*/  ISETP.GT.U32.AND P6, PT, R2, R148, PT ;  /* 0x000000940200720c */ /* 0x000fc60003fc4070 */
[----:B------:R-:W-:Y:S02]  /*1d1a0*/  IMAD.MOV R8, RZ, RZ, -R8 ;  /* 0x000000ffff087224 */ /* 0x000fe400078e0a08 */
[----:B------:R-:W-:Y:S02]  /*1d1b0*/  IMAD.MOV R4, RZ, RZ, -R4 ;  /* 0x000000ffff047224 */ /* 0x000fe400078e0a04 */
[C---:B------:R-:W-:Y:S02]  /*1d1c0*/  IMAD R149, R2.reuse, R8, R149 ;  /* 0x0000000802957224 */ /* 0x040fe400078e0295 */
[----:B------:R-:W-:Y:S02]  /*1d1d0*/  IMAD R150, R2, R4, R150 ;  /* 0x0000000402967224 */ /* 0x000fe400078e0296 */
[----:B------:R-:W-:Y:S01]  /*1d1e0*/  @!P3 IMAD.IADD R146, R146, 0x1, -R2 ;  /* 0x000000019292b824 */ /* 0x000fe200078e0a02 */
[C---:B------:R-:W-:Y:S01]  /*1d1f0*/  ISETP.GT.U32.AND P3, PT, R2.reuse, R149, PT ;  /* 0x000000950200720c */ /* 0x040fe20003f64070 */
[----:B------:R-:W-:Y:S01]  /*1d200*/  IMAD.MOV.U32 R168, RZ, RZ, R151 ;  /* 0x000000ffffa87224 */ /* 0x000fe200078e0097 */
[----:B------:R-:W-:Y:S01]  /*1d210*/  IABS R151, R182 ;  /* 0x000000b600977213 */ /* 0x000fe20000000000 */
[----:B------:R-:W-:Y:S01]  /*1d220*/  @!P0 IMAD.MOV R146, RZ, RZ, -R146 ;  /* 0x000000ffff928224 */ /* 0x000fe200078e0a92 */
[----:B------:R-:W-:Y:S01]  /*1d230*/  ISETP.GT.U32.AND P0, PT, R2, R150, PT ;  /* 0x000000960200720c */ /* 0x000fe20003f04070 */
[--C-:B------:R-:W-:Y:S01]  /*1d240*/  @!P2 IMAD.IADD R147, R147, 0x1, -R2.reuse ;  /* 0x000000019393a824 */ /* 0x100fe200078e0a02 */
[----:B------:R-:W-:Y:S01]  /*1d250*/  ISETP.GE.AND P2, PT, R181, RZ, PT ;  /* 0x000000ffb500720c */ /* 0x000fe20003f46270 */
[----:B------:R-:W-:-:S02]  /*1d260*/  @!P6 IMAD.IADD R148, R148, 0x1, -R2 ;  /* 0x000000019494e824 */ /* 0x000fc400078e0a02 */
[----:B------:R-:W-:Y:S02]  /*1d270*/  IMAD.MOV.U32 R181, RZ, RZ, R175 ;  /* 0x000000ffffb57224 */ /* 0x000fe400078e00af */
[----:B------:R-:W-:Y:S01]  /*1d280*/  IMAD.HI.U32 R4, R3, R151, RZ ;  /* 0x0000009703047227 */ /* 0x000fe200078e00ff */
[----:B------:R-:W-:-:S03]  /*1d290*/  ISETP.GT.U32.AND P6, PT, R2, R148, PT ;  /* 0x000000940200720c */ /* 0x000fc60003fc4070 */
[----:B------:R-:W-:Y:S02]  /*1d2a0*/  IMAD.MOV.U32 R175, RZ, RZ, R168 ;  /* 0x000000ffffaf7224 */ /* 0x000fe400078e00a8 */
[----:B------:R-:W-:Y:S02]  /*1d2b0*/  IMAD.MOV.U32 R168, RZ, RZ, R156 ;  /* 0x000000ffffa87224 */ /* 0x000fe400078e009c */
[----:B------:R-:W-:Y:S01]  /*1d2c0*/  IMAD.MOV.U32 R156, RZ, RZ, R152 ;  /* 0x000000ffff9c7224 */ /* 0x000fe200078e0098 */
[----:B------:R-:W-:Y:S01]  /*1d2d0*/  IABS R152, R188 ;  /* 0x000000bc00987213 */ /* 0x000fe20000000000 */
[----:B------:R-:W-:Y:S02]  /*1d2e0*/  IMAD.MOV R4, RZ, RZ, -R4 ;  /* 0x000000ffff047224 */ /* 0x000fe400078e0a04 */
[----:B------:R-:W-:Y:S02]  /*1d2f0*/  @!P3 IMAD.IADD R149, R149, 0x1, -R2 ;  /* 0x000000019595b824 */ /* 0x000fe400078e0a02 */
[----:B------:R-:W-:-:S02]  /*1d300*/  IMAD R151, R2, R4, R151 ;  /* 0x0000000402977224 */ /* 0x000fc400078e0297 */
[----:B------:R-:W-:-:S04]  /*1d310*/  IMAD.HI.U32 R4, R3, R152, RZ ;  /* 0x0000009803047227 */ /* 0x000fc800078e00ff */
[----:B------:R-:W-:Y:S01]  /*1d320*/  @!P1 IMAD.MOV R144, RZ, RZ, -R144 ;  /* 0x000000ffff909224 */ /* 0x000fe200078e0a90 */
[----:B------:R-:W-:Y:S01]  /*1d330*/  ISETP.GT.U32.AND P1, PT, R2, R147, PT ;  /* 0x000000930200720c */ /* 0x000fe20003f24070 */
[----:B------:R-:W-:Y:S01]  /*1d340*/  @!P0 IMAD.IADD R150, R150, 0x1, -R2 ;  /* 0x0000000196968824 */ /* 0x000fe200078e0a02 */
[----:B------:R-:W-:Y:S01]  /*1d350*/  ISETP.GT.U32.AND P0, PT, R2, R149, PT ;  /* 0x000000950200720c */ /* 0x000fe20003f04070 */
[----:B------:R-:W-:Y:S02]  /*1d360*/  IMAD.MOV R4, RZ, RZ, -R4 ;  /* 0x000000ffff047224 */ /* 0x000fe400078e0a04 */
[----:B------:R-:W-:Y:S02]  /*1d370*/  @!P6 IMAD.IADD R148, R148, 0x1, -R2 ;  /* 0x000000019494e824 */ /* 0x000fe400078e0a02 */
[----:B------:R-:W-:Y:S02]  /*1d380*/  IMAD R152, R2, R4, R152 ;  /* 0x0000000402987224 */ /* 0x000fe400078e0298 */
[----:B------:R-:W-:Y:S01]  /*1d390*/  @!P4 IMAD.MOV R145, RZ, RZ, -R145 ;  /* 0x000000ffff91c224 */ /* 0x000fe200078e0a91 */
[----:B------:R-:W-:Y:S01]  /*1d3a0*/  ISETP.GE.AND P4, PT, R184, RZ, PT ;  /* 0x000000ffb800720c */ /* 0x000fe20003f86270 */
[----:B------:R-:W-:Y:S01]  /*1d3b0*/  @!P2 IMAD.MOV R148, RZ, RZ, -R148 ;  /* 0x000000ffff94a224 */ /* 0x000fe200078e0a94 */
[----:B------:R-:W-:Y:S01]  /*1d3c0*/  ISETP.GT.U32.AND P2, PT, R2, R152, PT ;  /* 0x000000980200720c */ /* 0x000fe20003f44070 */
[----:B------:R-:W-:-:S02]  /*1d3d0*/  IMAD.MOV.U32 R185, RZ, RZ, R168 ;  /* 0x000000ffffb97224 */ /* 0x000fc400078e00a8 */
[----:B------:R-:W-:Y:S02]  /*1d3e0*/  IMAD.MOV.U32 R184, RZ, RZ, R165 ;  /* 0x000000ffffb87224 */ /* 0x000fe400078e00a5 */
[--C-:B------:R-:W-:Y:S01]  /*1d3f0*/  @!P1 IMAD.IADD R147, R147, 0x1, -R2.reuse ;  /* 0x0000000193939824 */ /* 0x100fe200078e0a02 */
[----:B------:R-:W-:Y:S01]  /*1d400*/  ISETP.GE.AND P1, PT, R183, RZ, PT ;  /* 0x000000ffb700720c */ /* 0x000fe20003f26270 */
[----:B------:R-:W-:Y:S01]  /*1d410*/  @!P0 IMAD.IADD R149, R149, 0x1, -R2 ;  /* 0x0000000195958824 */ /* 0x000fe200078e0a02 */
        /* <DEDUP_REMOVED lines=8> */
[----:B------:R-:W-:Y:S01]  /*1d4a0*/  ISETP.GE.AND P3, PT, R182, RZ, PT ;  /* 0x000000ffb600720c */ /* 0x000fe20003f66270 */
[----:B------:R-:W-:Y:S02]  /*1d4b0*/  IMAD.MOV.U32 R182, RZ, RZ, R163 ;  /* 0x000000ffffb67224 */ /* 0x000fe400078e00a3 */
[----:B------:R-:W-:Y:S01]  /*1d4c0*/  IMAD.MOV.U32 R163, RZ, RZ, R154 ;  /* 0x000000ffffa37224 */ /* 0x000fe200078e009a */
[----:B------:R-:W-:Y:S01]  /*1d4d0*/  IABS R154, R186 ;  /* 0x000000ba009a7213 */ /* 0x000fe20000000000 */
[----:B------:R-:W-:Y:S01]  /*1d4e0*/  @!P2 IMAD.IADD R152, R152, 0x1, -R2 ;  /* 0x000000019898a824 */ /* 0x000fe200078e0a02 */
[----:B------:R-:W-:Y:S01]  /*1d4f0*/  ISETP.GE.AND P2, PT, R186, RZ, PT ;  /* 0x000000ffba00720c */ /* 0x000fe20003f46270 */
[----:B------:R-:W-:-:S02]  /*1d500*/  IMAD.MOV.U32 R192, RZ, RZ, R185 ;  /* 0x000000ffffc07224 */ /* 0x000fc400078e00b9 */
[----:B----4-:R-:W-:Y:S02]  /*1d510*/  IMAD.MOV.U32 R178, RZ, RZ, R167 ;  /* 0x000000ffffb27224 */ /* 0x010fe400078e00a7 */
[----:B------:R-:W4:Y:S01]  /*1d520*/  LDL.LU R167, [R1+0x660] ;  /* 0x0006600001a77983 */ /* 0x000f220000300800 */
[----:B--2---:R-:W-:Y:S02]  /*1d530*/  IMAD.MOV.U32 R181, RZ, RZ, R177 ;  /* 0x000000ffffb57224 */ /* 0x004fe400078e00b1 */
[----:B---3--:R-:W-:Y:S02]  /*1d540*/  IMAD.MOV.U32 R177, RZ, RZ, R166 ;  /* 0x000000ffffb17224 */ /* 0x008fe400078e00a6 */
[----:B------:R-:W-:Y:S02]  /*1d550*/  IMAD.MOV.U32 R166, RZ, RZ, R159 ;  /* 0x000000ffffa67224 */ /* 0x000fe400078e009f */
[----:B------:R-:W2:Y:S04]  /*1d560*/  LDL.LU R159, [R1+0x6b4] ;  /* 0x0006b400019f7983 */ /* 0x000ea80000300800 */
[----:B------:R-:W3:Y:S04]  /*1d570*/  LDL.LU R183, [R1+0x644] ;  /* 0x0006440001b77983 */ /* 0x000ee80000300800 */
[----:B------:R-:W4:Y:S04]  /*1d580*/  LDL.LU R185, [R1+0x648] ;  /* 0x0006480001b97983 */ /* 0x000f280000300800 */
[----:B------:R-:W2:Y:S01]  /*1d590*/  LDL.LU R186, [R1+0x64c] ;  /* 0x00064c0001ba7983 */ /* 0x000ea20000300800 */
[----:B------:R-:W-:-:S02]  /*1d5a0*/  IMAD.MOV.U32 R165, RZ, RZ, R162 ;  /* 0x000000ffffa57224 */ /* 0x000fc400078e00a2 */
[----:B------:R-:W-:Y:S01]  /*1d5b0*/  IMAD.MOV.U32 R162, RZ, RZ, R153 ;  /* 0x000000ffffa27224 */ /* 0x000fe200078e0099 */
[----:B------:R-:W-:Y:S01]  /*1d5c0*/  IABS R153, R187 ;  /* 0x000000bb00997213 */ /* 0x000fe20000000000 */
[----:B------:R-:W-:Y:S01]  /*1d5d0*/  @!P5 IMAD.MOV R147, RZ, RZ, -R147 ;  /* 0x000000ffff93d224 */ /* 0x000fe200078e0a93 */
[----:B------:R-:W-:-:S03]  /*1d5e0*/  ISETP.GT.U32.AND P5, PT, R2, R150, PT ;  /* 0x000000960200720c */ /* 0x000fc60003fa4070 */
[----:B------:R-:W-:-:S04]  /*1d5f0*/  IMAD.HI.U32 R4, R3, R153, RZ ;  /* 0x0000009903047227 */ /* 0x000fc800078e00ff */
[----:B------:R-:W-:Y:S02]  /*1d600*/  IMAD.MOV R4, RZ, RZ, -R4 ;  /* 0x000000ffff047224 */ /* 0x000fe400078e0a04 */
[----:B------:R-:W-:Y:S01]  /*1d610*/  IMAD.MOV.U32 R168, RZ, RZ, R156 ;  /* 0x000000ffffa87224 */ /* 0x000fe200078e009c */
[----:B------:R-:W-:Y:S01]  /*1d620*/  IABS R156, R191 ;  /* 0x000000bf009c7213 */ /* 0x000fe20000000000 */
[C---:B------:R-:W-:Y:S01]  /*1d630*/  IMAD R153, R2.reuse, R4, R153 ;  /* 0x0000000402997224 */ /* 0x040fe200078e0299 */
[C---:B------:R-:W-:Y:S01]  /*1d640*/  ISETP.GT.U32.AND P6, PT, R2.reuse, R151, PT ;  /* 0x000000970200720c */ /* 0x040fe20003fc4070 */
[----:B------:R-:W-:Y:S01]  /*1d650*/  @!P4 IMAD.MOV R149, RZ, RZ, -R149 ;  /* 0x000000ffff95c224 */ /* 0x000fe200078e0a95 */
[----:B------:R-:W-:Y:S01]  /*1d660*/  ISETP.GT.U32.AND P4, PT, R2, R152, PT ;  /* 0x000000980200720c */ /* 0x000fe20003f84070 */
[----:B------:R-:W-:-:S04]  /*1d670*/  IMAD.HI.U32 R4, R3, R156, RZ ;  /* 0x0000009c03047227 */ /* 0x000fc800078e00ff */
[----:B------:R-:W-:Y:S01]  /*1d680*/  @!P5 IMAD.IADD R150, R150, 0x1, -R2 ;  /* 0x000000019696d824 */ /* 0x000fe200078e0a02 */
[----:B------:R-:W-:Y:S01]  /*1d690*/  ISETP.GT.U32.AND P5, PT, R2, R153, PT ;  /* 0x000000990200720c */ /* 0x000fe20003fa4070 */
[----:B------:R-:W-:-:S04]  /*1d6a0*/  IMAD.MOV R4, RZ, RZ, -R4 ;  /* 0x000000ffff047224 */ /* 0x000fc800078e0a04 */
[----:B------:R-:W-:Y:S02]  /*1d6b0*/  IMAD R156, R2, R4, R156 ;  /* 0x00000004029c7224 */ /* 0x000fe400078e029c */
[--C-:B------:R-:W-:Y:S02]  /*1d6c0*/  @!P6 IMAD.IADD R151, R151, 0x1, -R2.reuse ;  /* 0x000000019797e824 */ /* 0x100fe400078e0a02 */
[--C-:B------:R-:W-:Y:S01]  /*1d6d0*/  @!P4 IMAD.IADD R152, R152, 0x1, -R2.reuse ;  /* 0x000000019898c824 */ /* 0x100fe200078e0a02 */
[C---:B------:R-:W-:Y:S02]  /*1d6e0*/  ISETP.GT.U32.AND P4, PT, R2.reuse, R156, PT ;  /* 0x0000009c0200720c */ /* 0x040fe40003f84070 */
[----:B------:R-:W-:Y:S01]  /*1d6f0*/  ISETP.GT.U32.AND P6, PT, R2, R151, PT ;  /* 0x000000970200720c */ /* 0x000fe20003fc4070 */
[----:B------:R-:W-:Y:S02]  /*1d700*/  @!P5 IMAD.IADD R153, R153, 0x1, -R2 ;  /* 0x000000019999d824 */ /* 0x000fe400078e0a02 */
[----:B------:R-:W-:-:S03]  /*1d710*/  @!P1 IMAD.MOV R150, RZ, RZ, -R150 ;  /* 0x000000ffff969224 */ /* 0x000fc600078e0a96 */
[----:B------:R-:W-:Y:S01]  /*1d720*/  ISETP.GT.U32.AND P1, PT, R2, R153, PT ;  /* 0x000000990200720c */ /* 0x000fe20003f24070 */
[----:B------:R-:W-:-:S04]  /*1d730*/  IMAD.MOV.U32 R164, RZ, RZ, R155 ;  /* 0x000000ffffa47224 */ /* 0x000fc800078e009b */
[--C-:B------:R-:W-:Y:S02]  /*1d740*/  @!P4 IMAD.IADD R156, R156, 0x1, -R2.reuse ;  /* 0x000000019c9cc824 */ /* 0x100fe400078e0a02 */
[----:B------:R-:W-:Y:S01]  /*1d750*/  @!P6 IMAD.IADD R151, R151, 0x1, -R2 ;  /* 0x000000019797e824 */ /* 0x000fe200078e0a02 */
[----:B------:R-:W-:Y:S01]  /*1d760*/  ISETP.GE.AND P6, PT, R187, RZ, PT ;  /* 0x000000ffbb00720c */ /* 0x000fe20003fc6270 */
[----:B------:R-:W-:Y:S01]  /*1d770*/  IMAD.MOV.U32 R187, RZ, RZ, R182 ;  /* 0x000000ffffbb7224 */ /* 0x000fe200078e00b6 */
[----:B------:R-:W-:Y:S02]  /*1d780*/  IABS R155, R190 ;  /* 0x000000be009b7213 */ /* 0x000fe40000000000 */
[----:B------:R-:W-:Y:S01]  /*1d790*/  ISETP.GT.U32.AND P4, PT, R2, R156, PT ;  /* 0x0000009c0200720c */ /* 0x000fe20003f84070 */
[----:B------:R-:W-:Y:S01]  /*1d7a0*/  @!P1 IMAD.IADD R153, R153, 0x1, -R2 ;  /* 0x0000000199999824 */ /* 0x000fe200078e0a02 */
[----:B------:R-:W-:Y:S01]  /*1d7b0*/  ISETP.GE.AND P1, PT, R190, RZ, PT ;  /* 0x000000ffbe00720c */ /* 0x000fe20003f26270 */
[----:B------:R-:W-:-:S02]  /*1d7c0*/  IMAD.MOV.U32 R190, RZ, RZ, R187 ;  /* 0x000000ffffbe7224 */ /* 0x000fc400078e00bb */
[----:B------:R-:W-:-:S04]  /*1d7d0*/  IMAD.HI.U32 R8, R3, R155, RZ ;  /* 0x0000009b03087227 */ /* 0x000fc800078e00ff */
[----:B------:R-:W-:Y:S02]  /*1d7e0*/  IMAD.MOV.U32 R193, RZ, RZ, R184 ;  /* 0x000000ffffc17224 */ /* 0x000fe400078e00b8 */
[----:B------:R-:W-:Y:S02]  /*1d7f0*/  IMAD.MOV.U32 R184, RZ, RZ, R172 ;  /* 0x000000ffffb87224 */ /* 0x000fe400078e00ac */
[----:B------:R-:W-:Y:S02]  /*1d800*/  IMAD.MOV R8, RZ, RZ, -R8 ;  /* 0x000000ffff087224 */ /* 0x000fe400078e0a08 */
[----:B------:R-:W-:Y:S02]  /*1d810*/  IMAD.MOV.U32 R182, RZ, RZ, R179 ;  /* 0x000000ffffb67224 */ /* 0x000fe400078e00b3 */
[----:B------:R-:W-:Y:S01]  /*1d820*/  IMAD R155, R2, R8, R155 ;  /* 0x00000008029b7224 */ /* 0x000fe200078e029b */
[----:B------:R-:W-:Y:S01]  /*1d830*/  IABS R8, R188 ;  /* 0x000000bc00087213 */ /* 0x000fe20000000000 */
[----:B------:R-:W-:Y:S01]  /*1d840*/  @!P4 IMAD.IADD R156, R156, 0x1, -R2 ;  /* 0x000000019c9cc824 */ /* 0x000fe200078e0a02 */
[----:B------:R-:W-:Y:S01]  /*1d850*/  ISETP.GE.AND P4, PT, R188, RZ, PT ;  /* 0x000000ffbc00720c */ /* 0x000fe20003f86270 */
[----:B------:R-:W-:Y:S01]  /*1d860*/  @!P0 IMAD.MOV R152, RZ, RZ, -R152 ;  /* 0x000000ffff988224 */ /* 0x000fe200078e0a98 */
[----:B------:R-:W-:Y:S01]  /*1d870*/  ISETP.GE.AND P0, PT, R191, RZ, PT ;  /* 0x000000ffbf00720c */ /* 0x000fe20003f06270 */
[----:B------:R-:W-:-:S04]  /*1d880*/  IMAD.HI.U32 R9, R3, R154, RZ ;  /* 0x0000009a03097227 */ /* 0x000fc800078e00ff */
[----:B------:R-:W-:Y:S02]  /*1d890*/  IMAD.MOV R9, RZ, RZ, -R9 ;  /* 0x000000ffff097224 */ /* 0x000fe400078e0a09 */
[----:B---3--:R-:W-:-:S04]  /*1d8a0*/  IMAD.MOV.U32 R187, RZ, RZ, R183 ;  /* 0x000000ffffbb7224 */ /* 0x008fc800078e00b7 */
[----:B------:R-:W-:Y:S02]  /*1d8b0*/  IMAD.MOV.U32 R195, RZ, RZ, R187 ;  /* 0x000000ffffc37224 */ /* 0x000fe400078e00bb */
[----:B--2---:R-:W-:Y:S02]  /*1d8c0*/  IMAD.MOV.U32 R187, RZ, RZ, R186 ;  /* 0x000000ffffbb7224 */ /* 0x004fe400078e00ba */
[----:B----4-:R-:W-:Y:S02]  /*1d8d0*/  IMAD.MOV.U32 R186, RZ, RZ, R185 ;  /* 0x000000ffffba7224 */ /* 0x010fe400078e00b9 */
        /* <DEDUP_REMOVED lines=20> */
[----:B------:R-:W-:-:S03]  /*1da20*/  IMAD.MOV.U32 R163, RZ, RZ, R161 ;  /* 0x000000ffffa37224 */ /* 0x000fc600078e00a1 */
[----:B------:R-:W2:Y:S01]  /*1da30*/  LDL.LU R161, [R1+0x71c] ;  /* 0x00071c0001a17983 */ /* 0x000ea20000300800 */
[----:B------:R-:W-:-:S05]  /*1da40*/  IMAD R154, R2, R9, R154 ;  /* 0x00000009029a7224 */ /* 0x000fca00078e029a */
[----:B------:R-:W-:Y:S01]  /*1da50*/  ISETP.GT.U32.AND P5, PT, R2, R154, PT ;  /* 0x0000009a0200720c */ /* 0x000fe20003fa4070 */
[----:B------:R-:W-:-:S12]  /*1da60*/  IMAD.HI.U32 R9, R3, R8, RZ ;  /* 0x0000000803097227 */ /* 0x000fd800078e00ff */
[----:B------:R-:W-:-:S05]  /*1da70*/  @!P5 IMAD.IADD R154, R154, 0x1, -R2 ;  /* 0x000000019a9ad824 */ /* 0x000fca00078e0a02 */
[C---:B------:R-:W-:Y:S01]  /*1da80*/  ISETP.GT.U32.AND P5, PT, R2.reuse, R154, PT ;  /* 0x0000009a0200720c */ /* 0x040fe20003fa4070 */
[----:B------:R-:W-:Y:S02]  /*1da90*/  IMAD.MOV R9, RZ, RZ, -R9 ;  /* 0x000000ffff097224 */ /* 0x000fe400078e0a09 */
[----:B------:R-:W-:Y:S01]  /*1daa0*/  @!P3 IMAD.MOV R151, RZ, RZ, -R151 ;  /* 0x000000ffff97b224 */ /* 0x000fe200078e0a97 */
[C---:B------:R-:W-:Y:S01]  /*1dab0*/  ISETP.GT.U32.AND P3, PT, R2.reuse, R155, PT ;  /* 0x0000009b0200720c */ /* 0x040fe20003f64070 */
[----:B------:R-:W-:Y:S01]  /*1dac0*/  IMAD.MOV.U32 R172, RZ, RZ, R158 ;  /* 0x000000ffffac7224 */ /* 0x000fe200078e009e */
[----:B------:R-:W-:Y:S01]  /*1dad0*/  IABS R158, R196 ;  /* 0x000000c4009e7213 */ /* 0x000fe20000000000 */
[----:B------:R-:W-:Y:S02]  /*1dae0*/  IMAD R8, R2, R9, R8 ;  /* 0x0000000902087224 */ /* 0x000fe400078e0208 */
[----:B------:R-:W-:Y:S01]  /*1daf0*/  IMAD.MOV.U32 R179, RZ, RZ, R157 ;  /* 0x000000ffffb37224 */ /* 0x000fe200078e009d */
[----:B------:R-:W-:Y:S01]  /*1db00*/  IABS R157, R189 ;  /* 0x000000bd009d7213 */ /* 0x000fe20000000000 */
[----:B------:R-:W-:-:S04]  /*1db10*/  IMAD.HI.U32 R10, R3, R158, RZ ;  /* 0x0000009e030a7227 */ /* 0x000fc800078e00ff */
[----:B------:R-:W-:Y:S01]  /*1db20*/  @!P5 IMAD.IADD R154, R154, 0x1, -R2 ;  /* 0x000000019a9ad824 */ /* 0x000fe200078e0a02 */
        /* <DEDUP_REMOVED lines=10> */
[----:B------:R-:W-:Y:S01]  /*1dbd0*/  IABS R4, R193 ;  /* 0x000000c100047213 */ /* 0x000fe20000000000 */
[----:B------:R-:W-:Y:S01]  /*1dbe0*/  IMAD.MOV.U32 R177, RZ, RZ, R167 ;  /* 0x000000ffffb17224 */ /* 0x000fe200078e00a7 */
[----:B------:R-:W-:Y:S01]  /*1dbf0*/  IABS R9, R192 ;  /* 0x000000c000097213 */ /* 0x000fe20000000000 */
[----:B------:R-:W-:-:S02]  /*1dc00*/  IMAD.MOV.U32 R167, RZ, RZ, R159 ;  /* 0x000000ffffa77224 */ /* 0x000fc400078e009f */
[----:B------:R-:W-:-:S04]  /*1dc10*/  IMAD.HI.U32 R159, R3, R4, RZ ;  /* 0x00000004039f7227 */ /* 0x000fc800078e00ff */
[----:B------:R-:W-:-:S04]  /*1dc20*/  IMAD.HI.U32 R11, R3, R9, RZ ;  /* 0x00000009030b7227 */ /* 0x000fc800078e00ff */
[----:B------:R-:W-:Y:S02]  /*1dc30*/  IMAD.MOV R159, RZ, RZ, -R159 ;  /* 0x000000ffff9f7224 */ /* 0x000fe400078e0a9f */
[--C-:B------:R-:W-:Y:S01]  /*1dc40*/  @!P3 IMAD.IADD R155, R155, 0x1, -R2.reuse ;  /* 0x000000019b9bb824 */ /* 0x100fe200078e0a02 */
[----:B------:R-:W-:Y:S01]  /*1dc50*/  ISETP.GT.U32.AND P3, PT, R2, R157, PT ;  /* 0x0000009d0200720c */ /* 0x000fe20003f64070 */
[----:B------:R-:W-:Y:S01]  /*1dc60*/  @!P5 IMAD.IADD R158, R158, 0x1, -R2 ;  /* 0x000000019e9ed824 */ /* 0x000fe200078e0a02 */
[----:B------:R-:W-:Y:S01]  /*1dc70*/  IABS R10, R190 ;  /* 0x000000be000a7213 */ /* 0x000fe20000000000 */
[----:B------:R-:W-:Y:S01]  /*1dc80*/  IMAD.MOV R11, RZ, RZ, -R11 ;  /* 0x000000ffff0b7224 */ /* 0x000fe200078e0a0b */
[C---:B------:R-:W-:Y:S01]  /*1dc90*/  ISETP.GT.U32.AND P5, PT, R2.reuse, R8, PT ;  /* 0x000000080200720c */ /* 0x040fe20003fa4070 */
[C---:B------:R-:W-:Y:S02]  /*1dca0*/  IMAD R4, R2.reuse, R159, R4 ;  /* 0x0000009f02047224 */ /* 0x040fe400078e0204 */
[----:B------:R-:W-:Y:S01]  /*1dcb0*/  @!P6 IMAD.MOV R153, RZ, RZ, -R153 ;  /* 0x000000ffff99e224 */ /* 0x000fe200078e0a99 */
[C---:B------:R-:W-:Y:S01]  /*1dcc0*/  ISETP.GT.U32.AND P6, PT, R2.reuse, R158, PT ;  /* 0x0000009e0200720c */ /* 0x040fe20003fc4070 */
[----:B------:R-:W-:-:S02]  /*1dcd0*/  IMAD R9, R2, R11, R9 ;  /* 0x0000000b02097224 */ /* 0x000fc400078e0209 */
[----:B------:R-:W-:Y:S01]  /*1dce0*/  @!P1 IMAD.MOV R155, RZ, RZ, -R155 ;  /* 0x000000ffff9b9224 */ /* 0x000fe200078e0a9b */
[----:B------:R-:W-:Y:S01]  /*1dcf0*/  ISETP.GT.U32.AND P1, PT, R2, R4, PT ;  /* 0x000000040200720c */ /* 0x000fe20003f24070 */
[----:B------:R-:W-:-:S04]  /*1dd00*/  IMAD.HI.U32 R11, R3, R10, RZ ;  /* 0x0000000a030b7227 */ /* 0x000fc800078e00ff */
[----:B------:R-:W-:Y:S02]  /*1dd10*/  IMAD.MOV R11, RZ, RZ, -R11 ;  /* 0x000000ffff0b7224 */ /* 0x000fe400078e0a0b */
[----:B------:R-:W-:Y:S02]  /*1dd20*/  @!P3 IMAD.IADD R157, R157, 0x1, -R2 ;  /* 0x000000019d9db824 */ /* 0x000fe400078e0a02 */
[----:B------:R-:W-:Y:S02]  /*1dd30*/  IMAD R10, R2, R11, R10 ;  /* 0x0000000b020a7224 */ /* 0x000fe400078e020a */
[----:B------:R-:W-:Y:S01]  /*1dd40*/  @!P5 IMAD.IADD R8, R8, 0x1, -R2 ;  /* 0x000000010808d824 */ /* 0x000fe200078e0a02 */
[C---:B------:R-:W-:Y:S01]  /*1dd50*/  ISETP.GT.U32.AND P5, PT, R2.reuse, R9, PT ;  /* 0x000000090200720c */ /* 0x040fe20003fa4070 */
[----:B------:R-:W-:Y:S01]  /*1dd60*/  @!P2 IMAD.MOV R154, RZ, RZ, -R154 ;  /* 0x000000ffff9aa224 */ /* 0x000fe200078e0a9a */
[----:B------:R-:W-:Y:S01]  /*1dd70*/  ISETP.GT.U32.AND P2, PT, R2, R157, PT ;  /* 0x0000009d0200720c */ /* 0x000fe20003f44070 */
[--C-:B------:R-:W-:Y:S01]  /*1dd80*/  @!P6 IMAD.IADD R158, R158, 0x1, -R2.reuse ;  /* 0x000000019e9ee824 */ /* 0x100fe200078e0a02 */
[----:B------:R-:W-:Y:S01]  /*1dd90*/  ISETP.GE.AND P3, PT, R189, RZ, PT ;  /* 0x000000ffbd00720c */ /* 0x000fe20003f66270 */
[----:B------:R-:W-:Y:S01]  /*1dda0*/  @!P1 IMAD.IADD R4, R4, 0x1, -R2 ;  /* 0x0000000104049824 */ /* 0x000fe200078e0a02 */
[----:B------:R-:W-:Y:S01]  /*1ddb0*/  ISETP.GT.U32.AND P6, PT, R2, R10, PT ;  /* 0x0000000a0200720c */ /* 0x000fe20003fc4070 */
[----:B------:R-:W-:-:S02]  /*1ddc0*/  IMAD.MOV.U32 R189, RZ, RZ, R181 ;  /* 0x000000ffffbd7224 */ /* 0x000fc400078e00b5 */
[----:B------:R-:W-:Y:S02]  /*1ddd0*/  IMAD.MOV.U32 R181, RZ, RZ, R177 ;  /* 0x000000ffffb57224 */ /* 0x000fe400078e00b1 */
[----:B------:R-:W-:Y:S01]  /*1dde0*/  IMAD.MOV.U32 R177, RZ, RZ, R164 ;  /* 0x000000ffffb17224 */ /* 0x000fe200078e00a4 */
[----:B------:R-:W-:Y:S01]  /*1ddf0*/  ISETP.GT.U32.AND P1, PT, R2, R4, PT ;  /* 0x000000040200720c */ /* 0x000fe20003f24070 */
[----:B------:R-:W-:Y:S01]  /*1de00*/  IMAD.MOV.U32 R164, RZ, RZ, R162 ;  /* 0x000000ffffa47224 */ /* 0x000fe200078e00a2 */
[----:B------:R-:W-:Y:S01]  /*1de10*/  IABS R162, R195 ;  /* 0x000000c300a27213 */ /* 0x000fe20000000000 */
[----:B------:R-:W-:Y:S02]  /*1de20*/  @!P5 IMAD.IADD R9, R9, 0x1, -R2 ;  /* 0x000000010909d824 */ /* 0x000fe400078e0a02 */
[----:B------:R-:W-:Y:S02]  /*1de30*/  @!P0 IMAD.MOV R156, RZ, RZ, -R156 ;  /* 0x000000ffff9c8224 */ /* 0x000fe400078e0a9c */
[----:B------:R-:W-:Y:S01]  /*1de40*/  IMAD.HI.U32 R11, R3, R162, RZ ;  /* 0x000000a2030b7227 */ /* 0x000fe200078e00ff */
[----:B------:R-:W-:-:S03]  /*1de50*/  ISETP.GE.AND P0, PT, R196, RZ, PT ;  /* 0x000000ffc400720c */ /* 0x000fc60003f06270 */
[----:B------:R-:W-:Y:S01]  /*1de60*/  @!P2 IMAD.IADD R157, R157, 0x1, -R2 ;  /* 0x000000019d9da824 */ /* 0x000fe200078e0a02 */
[----:B------:R-:W-:Y:S01]  /*1de70*/  ISETP.GE.AND P2, PT, R193, RZ, PT ;  /* 0x000000ffc100720c */ /* 0x000fe20003f46270 */
[----:B0-----:R-:W-:Y:S02]  /*1de80*/  IMAD.MOV.U32 R6, RZ, RZ, R8 ;  /* 0x000000ffff067224 */ /* 0x001fe400078e0008 */
[----:B------:R-:W-:Y:S01]  /*1de90*/  @!P6 IMAD.IADD R10, R10, 0x1, -R2 ;  /* 0x000000010a0ae824 */ /* 0x000fe200078e0a02 */
[C---:B------:R-:W-:Y:S01]  /*1dea0*/  ISETP.GT.U32.AND P6, PT, R2.reuse, R9, PT ;  /* 0x000000090200720c */ /* 0x040fe20003fc4070 */
[----:B------:R-:W-:Y:S02]  /*1deb0*/  IMAD.MOV R11, RZ, RZ, -R11 ;  /* 0x000000ffff0b7224 */ /* 0x000fe400078e0a0b */
[----:B------:R-:W-:Y:S02]  /*1dec0*/  @!P4 IMAD.MOV R6, RZ, RZ, -R6 ;  /* 0x000000ffff06c224 */ /* 0x000fe400078e0a06 */
[----:B------:R-:W-:-:S02]  /*1ded0*/  IMAD R162, R2, R11, R162 ;  /* 0x0000000b02a27224 */ /* 0x000fc400078e02a2 */
[----:B------:R-:W-:Y:S01]  /*1dee0*/  @!P1 IMAD.IADD R4, R4, 0x1, -R2 ;  /* 0x0000000104049824 */ /* 0x000fe200078e0a02 */
[----:B------:R0:W-:Y:S01]  /*1def0*/  STL [R1+0x14c], R6 ;  /* 0x00014c0601007387 */ /* 0x0001e20000100800 */
[----:B------:R-:W-:Y:S01]  /*1df00*/  IMAD.MOV.U32 R7, RZ, RZ, R158 ;  /* 0x000000ffff077224 */ /* 0x000fe200078e009e */
[----:B------:R-:W-:Y:S01]  /*1df10*/  ISETP.GE.AND P4, PT, R192, RZ, PT ;  /* 0x000000ffc000720c */ /* 0x000fe20003f86270 */
[----:B------:R-:W-:Y:S01]  /*1df20*/  IMAD.MOV.U32 R197, RZ, RZ, R189 ;  /* 0x000000ffffc57224 */ /* 0x000fe200078e00bd */
[----:B------:R-:W-:Y:S01]  /*1df30*/  ISETP.GT.U32.AND P1, PT, R2, R162, PT ;  /* 0x000000a20200720c */ /* 0x000fe20003f24070 */
[----:B------:R-:W-:Y:S01]  /*1df40*/  @!P3 IMAD.MOV R157, RZ, RZ, -R157 ;  /* 0x000000ffff9db224 */ /* 0x000fe200078e0a9d */
[----:B------:R-:W-:Y:S01]  /*1df50*/  ISETP.GE.AND P5, PT, R190, RZ, PT ;  /* 0x000000ffbe00720c */ /* 0x000fe20003fa6270 */
[----:B------:R-:W-:Y:S02]  /*1df60*/  IMAD.MOV.U32 R193, RZ, RZ, R187 ;  /* 0x000000ffffc17224 */ /* 0x000fe400078e00bb */
[----:B0-----:R-:W-:Y:S01]  /*1df70*/  IMAD.MOV.U32 R6, RZ, RZ, R4 ;  /* 0x000000ffff067224 */ /* 0x001fe200078e0004 */
[----:B------:R-:W-:Y:S01]  /*1df80*/  ISETP.GT.U32.AND P3, PT, R2, R10, PT ;  /* 0x0000000a0200720c */ /* 0x000fe20003f64070 */
[----:B------:R-:W-:-:S02]  /*1df90*/  IMAD.MOV.U32 R189, RZ, RZ, R183 ;  /* 0x000000ffffbd7224 */ /* 0x000fc400078e00b7 */
[----:B------:R-:W-:Y:S02]  /*1dfa0*/  @!P0 IMAD.MOV R7, RZ, RZ, -R7 ;  /* 0x000000ffff078224 */ /* 0x000fe400078e0a07 */
[----:B------:R-:W-:Y:S02]  /*1dfb0*/  IMAD.MOV.U32 R192, RZ, RZ, R188 ;  /* 0x000000ffffc07224 */ /* 0x000fe400078e00bc */
[----:B------:R-:W-:Y:S02]  /*1dfc0*/  IMAD.MOV.U32 R187, RZ, RZ, R185 ;  /* 0x000000ffffbb7224 */ /* 0x000fe400078e00b9 */
[----:B------:R-:W-:Y:S01]  /*1dfd0*/  @!P2 IMAD.MOV R6, RZ, RZ, -R6 ;  /* 0x000000ffff06a224 */ /* 0x000fe200078e0a06 */
[----:B------:R-:W3:Y:S01]  /*1dfe0*/  LDL.LU R185, [R1+0x728] ;  /* 0x0007280001b97983 */ /* 0x000ee20000300800 */
[----:B------:R-:W-:Y:S02]  /*1dff0*/  IMAD.MOV.U32 R188, RZ, RZ, R181 ;  /* 0x000000ffffbc7224 */ /* 0x000fe400078e00b5 */
[----:B------:R-:W-:Y:S01]  /*1e000*/  @!P6 IMAD.IADD R9, R9, 0x1, -R2 ;  /* 0x000000010909e824 */ /* 0x000fe200078e0a02 */
[----:B------:R-:W3:Y:S01]  /*1e010*/  LDL.LU R183, [R1+0x6d0] ;  /* 0x0006d00001b77983 */ /* 0x000ee20000300800 */
[----:B------:R-:W-:-:S03]  /*1e020*/  ISETP.GE.AND P6, PT, R191, RZ, PT ;  /* 0x000000ffbf00720c */ /* 0x000fc60003fc6270 */
[----:B------:R-:W3:Y:S04]  /*1e030*/  LDL.LU R181, [R1+0x694] ;  /* 0x0006940001b57983 */ /* 0x000ee80000300800 */
[----:B------:R-:W-:Y:S04]  /*1e040*/  STL [R1+0x13c], R7 ;  /* 0x00013c0701007387 */ /* 0x000fe80000100800 */
[----:B------:R0:W-:Y:S01]  /*1e050*/  STL [R1+0x144], R6 ;  /* 0x0001440601007387 */ /* 0x0001e20000100800 */
[--C-:B------:R-:W-:Y:S02]  /*1e060*/  @!P1 IMAD.IADD R162, R162, 0x1, -R2.reuse ;  /* 0x00000001a2a29824 */ /* 0x100fe400078e0a02 */
[----:B------:R-:W-:-:S02]  /*1e070*/  @!P3 IMAD.IADD R10, R10, 0x1, -R2 ;  /* 0x000000010a0ab824 */ /* 0x000fc400078e0a02 */
[----:B0-----:R-:W-:-:S04]  /*1e080*/  IMAD.MOV.U32 R6, RZ, RZ, R9 ;  /* 0x000000ffff067224 */ /* 0x001fc800078e0009 */
[----:B------:R-:W-:Y:S01]  /*1e090*/  @!P4 IMAD.MOV R6, RZ, RZ, -R6 ;  /* 0x000000ffff06c224 */ /* 0x000fe200078e0a06 */
[----:B------:R-:W-:Y:S01]  /*1e0a0*/  ISETP.GE.AND P0, PT, R195, RZ, PT ;  /* 0x000000ffc300720c */ /* 0x000fe20003f06270 */
[----:B----4-:R-:W-:Y:S02]  /*1e0b0*/  IMAD.MOV.U32 R190, RZ, RZ, R184 ;  /* 0x000000ffffbe7224 */ /* 0x010fe400078e00b8 */
[----:B--2---:R-:W-:Y:S01]  /*1e0c0*/  IMAD.MOV.U32 R184, RZ, RZ, R161 ;  /* 0x000000ffffb87224 */ /* 0x004fe200078e00a1 */
[----:B------:R-:W-:Y:S01]  /*1e0d0*/  IABS R161, R191 ;  /* 0x000000bf00a17213 */ /* 0x000fe20000000000 */
[----:B------:R-:W-:Y:S02]  /*1e0e0*/  IMAD.MOV.U32 R191, RZ, RZ, R189 ;  /* 0x000000ffffbf7224 */ /* 0x000fe400078e00bd */
[----:B------:R-:W-:Y:S02]  /*1e0f0*/  IMAD.MOV.U32 R198, RZ, RZ, R190 ;  /* 0x000000ffffc67224 */ /* 0x000fe400078e00be */
[----:B------:R-:W-:-:S02]  /*1e100*/  IMAD.MOV.U32 R189, RZ, RZ, R187 ;  /* 0x000000ffffbd7224 */ /* 0x000fc400078e00bb */
[----:B------:R-:W-:Y:S02]  /*1e110*/  IMAD.MOV.U32 R190, RZ, RZ, R188 ;  /* 0x000000ffffbe7224 */ /* 0x000fe400078e00bc */
[----:B------:R-:W-:Y:S02]  /*1e120*/  IMAD.MOV.U32 R187, RZ, RZ, R180 ;  /* 0x000000ffffbb7224 */ /* 0x000fe400078e00b4 */
[----:B------:R-:W-:Y:S02]  /*1e130*/  IMAD.MOV.U32 R188, RZ, RZ, R186 ;  /* 0x000000ffffbc7224 */ /* 0x000fe400078e00ba */
[----:B------:R-:W-:Y:S02]  /*1e140*/  IMAD.MOV.U32 R180, RZ, RZ, R176 ;  /* 0x000000ffffb47224 */ /* 0x000fe400078e00b0 */
[----:B---3--:R-:W-:Y:S02]  /*1e150*/  IMAD.MOV.U32 R186, RZ, RZ, R182 ;  /* 0x000000ffffba7224 */ /* 0x008fe400078e00b6 */
[----:B------:R-:W-:-:S02]  /*1e160*/  IMAD.MOV.U32 R176, RZ, RZ, R175 ;  /* 0x000000ffffb07224 */ /* 0x000fc400078e00af */
[----:B------:R-:W-:Y:S02]  /*1e170*/  IMAD.MOV.U32 R182, RZ, RZ, R173 ;  /* 0x000000ffffb67224 */ /* 0x000fe400078e00ad */
[----:B------:R-:W-:Y:S01]  /*1e180*/  IMAD.MOV.U32 R175, RZ, RZ, R169 ;  /* 0x000000ffffaf7224 */ /* 0x000fe200078e00a9 */
[----:B------:R-:W-:Y:S01]  /*1e190*/  ISETP.GE.AND P1, PT, R191, RZ, PT ;  /* 0x000000ffbf00720c */ /* 0x000fe20003f26270 */
[----:B------:R-:W-:Y:S01]  /*1e1a0*/  IMAD.MOV.U32 R173, RZ, RZ, R168 ;  /* 0x000000ffffad7224 */ /* 0x000fe200078e00a8 */
[----:B------:R-:W-:Y:S01]  /*1e1b0*/  IABS R159, R191 ;  /* 0x000000bf009f7213 */ /* 0x000fe20000000000 */
[----:B------:R-:W-:Y:S02]  /*1e1c0*/  IMAD.MOV.U32 R169, RZ, RZ, R165 ;  /* 0x000000ffffa97224 */ /* 0x000fe400078e00a5 */
[----:B------:R-:W-:Y:S01]  /*1e1d0*/  IMAD.MOV.U32 R168, RZ, RZ, R167 ;  /* 0x000000ffffa87224 */ /* 0x000fe200078e00a7 */
[----:B------:R-:W2:Y:S01]  /*1e1e0*/  LDL.LU R165, [R1+0x6ec] ;  /* 0x0006ec0001a57983 */ /* 0x000ea20000300800 */
[----:B------:R-:W-:-:S02]  /*1e1f0*/  IMAD.MOV.U32 R191, RZ, RZ, R182 ;  /* 0x000000ffffbf7224 */ /* 0x000fc400078e00b6 */
[----:B------:R-:W-:Y:S01]  /*1e200*/  IMAD.MOV.U32 R182, RZ, RZ, R175 ;  /* 0x000000ffffb67224 */ /* 0x000fe200078e00af */
[----:B------:R-:W3:Y:S01]  /*1e210*/  LDL.LU R167, [R1+0x6b8] ;  /* 0x0006b80001a77983 */ /* 0x000ee20000300800 */
[----:B------:R-:W-:-:S03]  /*1e220*/  IMAD.MOV.U32 R196, RZ, RZ, R190 ;  /* 0x000000ffffc47224 */ /* 0x000fc600078e00be */
[----:B------:R-:W4:Y:S01]  /*1e230*/  LDL.LU R175, [R1+0x6c8] ;  /* 0x0006c80001af7983 */ /* 0x000f220000300800 */
[----:B------:R-:W-:-:S03]  /*1e240*/  IMAD.MOV.U32 R190, RZ, RZ, R189 ;  /* 0x000000ffffbe7224 */ /* 0x000fc600078e00bd */
[----:B------:R0:W-:Y:S01]  /*1e250*/  STL [R1+0x138], R6 ;  /* 0x0001380601007387 */ /* 0x0001e20000100800 */
[----:B------:R-:W-:Y:S02]  /*1e260*/  IMAD.MOV.U32 R189, RZ, RZ, R188 ;  /* 0x000000ffffbd7224 */ /* 0x000fe400078e00bc */
[----:B------:R-:W-:Y:S02]  /*1e270*/  IMAD.MOV.U32 R188, RZ, RZ, R187 ;  /* 0x000000ffffbc7224 */ /* 0x000fe400078e00bb */
[----:B0-----:R-:W-:-:S04]  /*1e280*/  IMAD.MOV.U32 R6, RZ, RZ, R10 ;  /* 0x000000ffff067224 */ /* 0x001fc800078e000a */
[----:B------:R-:W-:Y:S02]  /*1e290*/  @!P5 IMAD.MOV R6, RZ, RZ, -R6 ;  /* 0x000000ffff06d224 */ /* 0x000fe400078e0a06 */
[----:B------:R-:W-:Y:S02]  /*1e2a0*/  IMAD.MOV.U32 R195, RZ, RZ, R191 ;  /* 0x000000ffffc37224 */ /* 0x000fe400078e00bf */
[----:B------:R-:W-:Y:S01]  /*1e2b0*/  IMAD.MOV.U32 R191, RZ, RZ, R190 ;  /* 0x000000ffffbf7224 */ /* 0x000fe200078e00be */
[----:B------:R0:W-:Y:S01]  /*1e2c0*/  STL [R1+0x130], R6 ;  /* 0x0001300601007387 */ /* 0x0001e20000100800 */
[----:B------:R-:W-:-:S03]  /*1e2d0*/  IMAD.MOV.U32 R190, RZ, RZ, R188 ;  /* 0x000000ffffbe7224 */ /* 0x000fc600078e00bc */
[----:B------:R-:W2:Y:S01]  /*1e2e0*/  LDL.LU R188, [R1+0x684] ;  /* 0x0006840001bc7983 */ /* 0x000ea20000300800 */
[----:B------:R-:W-:-:S05]  /*1e2f0*/  IABS R8, R194 ;  /* 0x000000c200087213 */ /* 0x000fca0000000000 */
[----:B------:R-:W-:-:S04]  /*1e300*/  IMAD.HI.U32 R11, R3, R8, RZ ;  /* 0x00000008030b7227 */ /* 0x000fc800078e00ff */
[----:B------:R-:W-:-:S04]  /*1e310*/  IMAD.MOV R11, RZ, RZ, -R11 ;  /* 0x000000ffff0b7224 */ /* 0x000fc800078e0a0b */
[----:B------:R-:W-:-:S05]  /*1e320*/  IMAD R11, R2, R11, R8 ;  /* 0x0000000b020b7224 */ /* 0x000fca00078e0208 */
[----:B------:R-:W-:Y:S02]  /*1e330*/  ISETP.GT.U32.AND P3, PT, R2, R11, PT ;  /* 0x0000000b0200720c */ /* 0x000fe40003f64070 */
[----:B------:R-:W-:-:S05]  /*1e340*/  IABS R158, R193 ;  /* 0x000000c1009e7213 */ /* 0x000fca0000000000 */
[----:B------:R-:W-:-:S06]  /*1e350*/  IMAD.HI.U32 R9, R3, R158, RZ ;  /* 0x0000009e03097227 */ /* 0x000fcc00078e00ff */
[----:B------:R-:W-:-:S05]  /*1e360*/  @!P3 IMAD.IADD R11, R11, 0x1, -R2 ;  /* 0x000000010b0bb824 */ /* 0x000fca00078e0a02 */
[----:B------:R-:W-:Y:S01]  /*1e370*/  ISETP.GT.U32.AND P3, PT, R2, R11, PT ;  /* 0x0000000b0200720c */ /* 0x000fe20003f64070 */
[----:B------:R-:W-:Y:S02]  /*1e380*/  IMAD.MOV R9, RZ, RZ, -R9 ;  /* 0x000000ffff097224 */ /* 0x000fe400078e0a09 */
[----:B------:R-:W-:-:S04]  /*1e390*/  IMAD.HI.U32 R4, R3, R161, RZ ;  /* 0x000000a103047227 */ /* 0x000fc800078e00ff */
[C---:B------:R-:W-:Y:S02]  /*1e3a0*/  IMAD R158, R2.reuse, R9, R158 ;  /* 0x00000009029e7224 */ /* 0x040fe400078e029e */
[----:B------:R-:W-:Y:S01]  /*1e3b0*/  IMAD.MOV R4, RZ, RZ, -R4 ;  /* 0x000000ffff047224 */ /* 0x000fe200078e0a04 */
[----:B------:R-:W-:-:S03]  /*1e3c0*/  ISETP.GT.U32.AND P4, PT, R2, R162, PT ;  /* 0x000000a20200720c */ /* 0x000fc60003f84070 */
[----:B------:R-:W-:Y:S01]  /*1e3d0*/  @!P3 IMAD.IADD R11, R11, 0x1, -R2 ;  /* 0x000000010b0bb824 */ /* 0x000fe200078e0a02 */
[C---:B------:R-:W-:Y:S01]  /*1e3e0*/  ISETP.GT.U32.AND P3, PT, R2.reuse, R158, PT ;  /* 0x0000009e0200720c */ /* 0x040fe20003f64070 */
[----:B------:R-:W-:-:S05]  /*1e3f0*/  IMAD R161, R2, R4, R161 ;  /* 0x0000000402a17224 */ /* 0x000fca00078e02a1 */
[----:B------:R-:W-:-:S03]  /*1e400*/  ISETP.GT.U32.AND P5, PT, R2, R161, PT ;  /* 0x000000a10200720c */ /* 0x000fc60003fa4070 */
[----:B------:R-:W-:-:S04]  /*1e410*/  @!P4 IMAD.IADD R162, R162, 0x1, -R2 ;  /* 0x00000001a2a2c824 */ /* 0x000fc800078e0a02 */
[----:B------:R-:W-:Y:S01]  /*1e420*/  @!P3 IMAD.IADD R158, R158, 0x1, -R2 ;  /* 0x000000019e9eb824 */ /* 0x000fe200078e0a02 */
[----:B------:R-:W-:Y:S01]  /*1e430*/  ISETP.GE.AND P2, PT, R194, RZ, PT ;  /* 0x000000ffc200720c */ /* 0x000fe20003f46270 */
[----:B0-----:R-:W-:Y:S02]  /*1e440*/  IMAD.MOV.U32 R6, RZ, RZ, R162 ;  /* 0x000000ffff067224 */ /* 0x001fe400078e00a2 */
[----:B------:R-:W-:Y:S01]  /*1e450*/  IMAD.MOV.U32 R187, RZ, RZ, R169 ;  /* 0x000000ffffbb7224 */ /* 0x000fe200078e00a9 */
[----:B------:R-:W-:Y:S01]  /*1e460*/  ISETP.GT.U32.AND P3, PT, R2, R158, PT ;  /* 0x0000009e0200720c */ /* 0x000fe20003f64070 */
[----:B------:R-:W-:Y:S01]  /*1e470*/  @!P5 IMAD.IADD R161, R161, 0x1, -R2 ;  /* 0x00000001a1a1d824 */ /* 0x000fe200078e0a02 */
[----:B------:R-:W-:Y:S01]  /*1e480*/  ISETP.GE.AND P5, PT, R193, RZ, PT ;  /* 0x000000ffc100720c */ /* 0x000fe20003fa6270 */
[----:B------:R-:W-:Y:S02]  /*1e490*/  IMAD.MOV.U32 R193, RZ, RZ, R191 ;  /* 0x000000ffffc17224 */ /* 0x000fe400078e00bf */
[----:B------:R-:W-:-:S02]  /*1e4a0*/  @!P0 IMAD.MOV R6, RZ, RZ, -R6 ;  /* 0x000000ffff068224 */ /* 0x000fc400078e0a06 */
[----:B------:R-:W-:Y:S02]  /*1e4b0*/  IMAD.MOV.U32 R191, RZ, RZ, R190 ;  /* 0x000000ffffbf7224 */ /* 0x000fe400078e00be */
[----:B------:R-:W-:Y:S02]  /*1e4c0*/  IMAD.MOV.U32 R190, RZ, RZ, R187 ;  /* 0x000000ffffbe7224 */ /* 0x000fe400078e00bb */
[----:B------:R-:W-:Y:S02]  /*1e4d0*/  IMAD.MOV.U32 R187, RZ, RZ, R182 ;  /* 0x000000ffffbb7224 */ /* 0x000fe400078e00b6 */
[----:B------:R-:W4:Y:S01]  /*1e4e0*/  LDL.LU R182, [R1+0x6e4] ;  /* 0x0006e40001b67983 */ /* 0x000f220000300800 */
[----:B------:R-:W-:-:S03]  /*1e4f0*/  IMAD.MOV.U32 R194, RZ, RZ, R191 ;  /* 0x000000ffffc27224 */ /* 0x000fc600078e00bf */
[----:B------:R0:W-:Y:S01]  /*1e500*/  STL [R1+0x11c], R6 ;  /* 0x00011c0601007387 */ /* 0x0001e20000100800 */
[----:B------:R-:W-:Y:S02]  /*1e510*/  IMAD.MOV.U32 R191, RZ, RZ, R190 ;  /* 0x000000ffffbf7224 */ /* 0x000fe400078e00be */
[----:B------:R-:W-:Y:S01]  /*1e520*/  IMAD.MOV.U32 R190, RZ, RZ, R187 ;  /* 0x000000ffffbe7224 */ /* 0x000fe200078e00bb */
[----:B------:R-:W-:Y:S01]  /*1e530*/  IABS R4, R192 ;  /* 0x000000c000047213 */ /* 0x000fe20000000000 */
[----:B------:R-:W-:Y:S02]  /*1e540*/  @!P3 IMAD.IADD R158, R158, 0x1, -R2 ;  /* 0x000000019e9eb824 */ /* 0x000fe400078e0a02 */
[----:B0-----:R-:W-:Y:S01]  /*1e550*/  IMAD.MOV.U32 R6, RZ, RZ, R11 ;  /* 0x000000ffff067224 */ /* 0x001fe200078e000b */
[----:B------:R-:W-:-:S03]  /*1e560*/  ISETP.GE.AND P3, PT, R192, RZ, PT ;  /* 0x000000ffc000720c */ /* 0x000fc60003f66270 */
[----:B------:R-:W-:Y:S02]  /*1e570*/  @!P2 IMAD.MOV R6, RZ, RZ, -R6 ;  /* 0x000000ffff06a224 */ /* 0x000fe400078e0a06 */
[----:B------:R-:W-:Y:S02]  /*1e580*/  IMAD.MOV.U32 R192, RZ, RZ, R191 ;  /* 0x000000ffffc07224 */ /* 0x000fe400078e00bf */
[----:B------:R-:W-:Y:S01]  /*1e590*/  IMAD.MOV.U32 R187, RZ, RZ, R181 ;  /* 0x000000ffffbb7224 */ /* 0x000fe200078e00b5 */
[----:B------:R0:W-:Y:S01]  /*1e5a0*/  STL [R1+0x124], R6 ;  /* 0x0001240601007387 */ /* 0x0001e20000100800 */
[----:B------:R-:W-:Y:S02]  /*1e5b0*/  IMAD.MOV.U32 R191, RZ, RZ, R190 ;  /* 0x000000ffffbf7224 */ /* 0x000fe400078e00be */
[----:B------:R-:W-:Y:S02]  /*1e5c0*/  IMAD.MOV.U32 R181, RZ, RZ, R176 ;  /* 0x000000ffffb57224 */ /* 0x000fe400078e00b0 */
[----:B------:R-:W-:Y:S01]  /*1e5d0*/  IMAD.MOV.U32 R190, RZ, RZ, R189 ;  /* 0x000000ffffbe7224 */ /* 0x000fe200078e00bd */
[----:B------:R-:W4:Y:S01]  /*1e5e0*/  LDL.LU R176, [R1+0x6c4] ;  /* 0x0006c40001b07983 */ /* 0x000f220000300800 */
[----:B--2---:R-:W-:-:S03]  /*1e5f0*/  IMAD.MOV.U32 R189, RZ, RZ, R188 ;  /* 0x000000ffffbd7224 */ /* 0x004fc600078e00bc */
[----:B------:R-:W2:Y:S01]  /*1e600*/  LDL.LU R188, [R1+0x680] ;  /* 0x0006800001bc7983 */ /* 0x000ea20000300800 */
[----:B---3--:R-:W-:Y:S02]  /*1e610*/  IMAD.MOV.U32 R169, RZ, RZ, R167 ;  /* 0x000000ffffa97224 */ /* 0x008fe400078e00a7 */
[----:B------:R-:W-:Y:S02]  /*1e620*/  IMAD.MOV.U32 R167, RZ, RZ, R166 ;  /* 0x000000ffffa77224 */ /* 0x000fe400078e00a6 */
[----:B------:R-:W-:Y:S02]  /*1e630*/  IMAD.MOV.U32 R166, RZ, RZ, R160 ;  /* 0x000000ffffa67224 */ /* 0x000fe400078e00a0 */
[----:B------:R-:W-:-:S04]  /*1e640*/  IMAD.HI.U32 R160, R3, R159, RZ ;  /* 0x0000009f03a07227 */ /* 0x000fc800078e00ff */
[----:B------:R-:W-:-:S04]  /*1e650*/  IMAD.MOV R10, RZ, RZ, -R160 ;  /* 0x000000ffff0a7224 */ /* 0x000fc800078e0aa0 */
[----:B------:R-:W-:-:S05]  /*1e660*/  IMAD R159, R2, R10, R159 ;  /* 0x0000000a029f7224 */ /* 0x000fca00078e029f */
[----:B------:R-:W-:Y:S02]  /*1e670*/  ISETP.GT.U32.AND P4, PT, R2, R159, PT ;  /* 0x0000009f0200720c */ /* 0x000fe40003f84070 */
[----:B------:R-:W-:-:S05]  /*1e680*/  IABS R8, R197 ;  /* 0x000000c500087213 */ /* 0x000fca0000000000 */
[----:B------:R-:W-:Y:S01]  /*1e690*/  IMAD.HI.U32 R9, R3, R8, RZ ;  /* 0x0000000803097227 */ /* 0x000fe200078e00ff */
[----:B------:R-:W-:-:S03]  /*1e6a0*/  IABS R160, R198 ;  /* 0x000000c600a07213 */ /* 0x000fc60000000000 */
[----:B------:R-:W-:Y:S02]  /*1e6b0*/  IMAD.MOV R9, RZ, RZ, -R9 ;  /* 0x000000ffff097224 */ /* 0x000fe400078e0a09 */
[----:B------:R-:W-:Y:S02]  /*1e6c0*/  @!P4 IMAD.IADD R159, R159, 0x1, -R2 ;  /* 0x000000019f9fc824 */ /* 0x000fe400078e0a02 */
[----:B------:R-:W-:-:S03]  /*1e6d0*/  IMAD.HI.U32 R10, R3, R4, RZ ;  /* 0x00000004030a7227 */ /* 0x000fc600078e00ff */
[C---:B------:R-:W-:Y:S01]  /*1e6e0*/  ISETP.GT.U32.AND P0, PT, R2.reuse, R159, PT ;  /* 0x0000009f0200720c */ /* 0x040fe20003f04070 */
[C---:B------:R-:W-:Y:S02]  /*1e6f0*/  IMAD R8, R2.reuse, R9, R8 ;  /* 0x0000000902087224 */ /* 0x040fe400078e0208 */
[----:B------:R-:W-:Y:S01]  /*1e700*/  IMAD.HI.U32 R9, R3, R160, RZ ;  /* 0x000000a003097227 */ /* 0x000fe200078e00ff */
[----:B------:R-:W-:-:S03]  /*1e710*/  ISETP.GT.U32.AND P4, PT, R2, R161, PT ;  /* 0x000000a10200720c */ /* 0x000fc60003f84070 */
[----:B------:R-:W-:Y:S02]  /*1e720*/  IMAD.MOV R10, RZ, RZ, -R10 ;  /* 0x000000ffff0a7224 */ /* 0x000fe400078e0a0a */
[----:B------:R-:W-:Y:S02]  /*1e730*/  IMAD.MOV R9, RZ, RZ, -R9 ;  /* 0x000000ffff097224 */ /* 0x000fe400078e0a09 */
[C---:B------:R-:W-:Y:S02]  /*1e740*/  IMAD R4, R2.reuse, R10, R4 ;  /* 0x0000000a02047224 */ /* 0x040fe400078e0204 */
[C---:B------:R-:W-:Y:S02]  /*1e750*/  IMAD R160, R2.reuse, R9, R160 ;  /* 0x0000000902a07224 */ /* 0x040fe400078e02a0 */
[--C-:B------:R-:W-:Y:S01]  /*1e760*/  @!P0 IMAD.IADD R159, R159, 0x1, -R2.reuse ;  /* 0x000000019f9f8824 */ /* 0x100fe200078e0a02 */
[C---:B------:R-:W-:Y:S02]  /*1e770*/  ISETP.GT.U32.AND P2, PT, R2.reuse, R4, PT ;  /* 0x000000040200720c */ /* 0x040fe40003f44070 */
[C---:B------:R-:W-:Y:S01]  /*1e780*/  ISETP.GT.U32.AND P0, PT, R2.reuse, R160, PT ;  /* 0x000000a00200720c */ /* 0x040fe20003f04070 */
[----:B------:R-:W-:Y:S01]  /*1e790*/  @!P4 IMAD.IADD R161, R161, 0x1, -R2 ;  /* 0x00000001a1a1c824 */ /* 0x000fe200078e0a02 */
[----:B------:R-:W-:-:S02]  /*1e7a0*/  ISETP.GT.U32.AND P4, PT, R2, R8, PT ;  /* 0x000000080200720c */ /* 0x000fc40003f84070 */
[----:B------:R-:W-:Y:S01]  /*1e7b0*/  IABS R10, R196 ;  /* 0x000000c4000a7213 */ /* 0x000fe20000000000 */
[----:B0-----:R-:W-:-:S06]  /*1e7c0*/  IMAD.MOV.U32 R6, RZ, RZ, R161 ;  /* 0x000000ffff067224 */ /* 0x001fcc00078e00a1 */
[--C-:B------:R-:W-:Y:S02]  /*1e7d0*/  @!P2 IMAD.IADD R4, R4, 0x1, -R2.reuse ;  /* 0x000000010404a824 */ /* 0x100fe400078e0a02 */
[----:B------:R-:W-:Y:S01]  /*1e7e0*/  @!P0 IMAD.IADD R160, R160, 0x1, -R2 ;  /* 0x00000001a0a08824 */ /* 0x000fe200078e0a02 */
[----:B------:R-:W-:Y:S01]  /*1e7f0*/  ISETP.GE.AND P2, PT, R197, RZ, PT ;  /* 0x000000ffc500720c */ /* 0x000fe20003f46270 */
[----:B------:R-:W-:-:S04]  /*1e800*/  IMAD.HI.U32 R11, R3, R10, RZ ;  /* 0x0000000a030b7227 */ /* 0x000fc800078e00ff */
[----:B------:R-:W-:Y:S02]  /*1e810*/  IMAD.MOV.U32 R197, RZ, RZ, R191 ;  /* 0x000000ffffc57224 */ /* 0x000fe400078e00bf */
[----:B------:R-:W-:Y:S01]  /*1e820*/  @!P4 IMAD.IADD R8, R8, 0x1, -R2 ;  /* 0x000000010808c824 */ /* 0x000fe200078e0a02 */
[C---:B------:R-:W-:Y:S01]  /*1e830*/  ISETP.GT.U32.AND P4, PT, R2.reuse, R4, PT ;  /* 0x000000040200720c */ /* 0x040fe20003f84070 */
[----:B------:R-:W-:Y:S02]  /*1e840*/  IMAD.MOV.U32 R191, RZ, RZ, R190 ;  /* 0x000000ffffbf7224 */ /* 0x000fe400078e00be */
[----:B------:R-:W-:Y:S01]  /*1e850*/  @!P6 IMAD.MOV R6, RZ, RZ, -R6 ;  /* 0x000000ffff06e224 */ /* 0x000fe200078e0a06 */
[----:B------:R-:W-:Y:S01]  /*1e860*/  ISETP.GT.U32.AND P6, PT, R2, R160, PT ;  /* 0x000000a00200720c */ /* 0x000fe20003fc4070 */
[----:B------:R-:W-:Y:S02]  /*1e870*/  IMAD.MOV.U32 R190, RZ, RZ, R189 ;  /* 0x000000ffffbe7224 */ /* 0x000fe400078e00bd */
[----:B------:R-:W-:-:S02]  /*1e880*/  IMAD.MOV R11, RZ, RZ, -R11 ;  /* 0x000000ffff0b7224 */ /* 0x000fc400078e0a0b */
[----:B------:R-:W-:Y:S02]  /*1e890*/  IMAD.MOV.U32 R7, RZ, RZ, R159 ;  /* 0x000000ffff077224 */ /* 0x000fe400078e009f */
[----:B------:R-:W-:Y:S02]  /*1e8a0*/  IMAD R10, R2, R11, R10 ;  /* 0x0000000b020a7224 */ /* 0x000fe400078e020a */
[----:B------:R-:W-:Y:S02]  /*1e8b0*/  @!P1 IMAD.MOV R7, RZ, RZ, -R7 ;  /* 0x000000ffff079224 */ /* 0x000fe400078e0a07 */
[--C-:B------:R-:W-:Y:S01]  /*1e8c0*/  @!P4 IMAD.IADD R4, R4, 0x1, -R2.reuse ;  /* 0x000000010404c824 */ /* 0x100fe200078e0a02 */
[----:B------:R-:W-:Y:S01]  /*1e8d0*/  ISETP.GE.AND P4, PT, R196, RZ, PT ;  /* 0x000000ffc400720c */ /* 0x000fe20003f86270 */
[----:B------:R-:W-:Y:S01]  /*1e8e0*/  @!P6 IMAD.IADD R160, R160, 0x1, -R2 ;  /* 0x00000001a0a0e824 */ /* 0x000fe200078e0a02 */
[----:B------:R-:W-:Y:S02]  /*1e8f0*/  IABS R162, R195 ;  /* 0x000000c300a27213 */ /* 0x000fe40000000000 */
[----:B------:R-:W-:-:S02]  /*1e900*/  ISETP.GE.AND P6, PT, R195, RZ, PT ;  /* 0x000000ffc300720c */ /* 0x000fc40003fc6270 */
[----:B------:R-:W-:Y:S02]  /*1e910*/  IABS R11, R193 ;  /* 0x000000c1000b7213 */ /* 0x000fe40000000000 */
[----:B------:R-:W-:Y:S01]  /*1e920*/  ISETP.GE.AND P1, PT, R198, RZ, PT ;  /* 0x000000ffc600720c */ /* 0x000fe20003f26270 */
[----:B------:R-:W-:Y:S02]  /*1e930*/  IMAD.MOV.U32 R198, RZ, RZ, R190 ;  /* 0x000000ffffc67224 */ /* 0x000fe400078e00be */
[----:B--2---:R-:W-:Y:S02]  /*1e940*/  IMAD.MOV.U32 R189, RZ, RZ, R188 ;  /* 0x000000ffffbd7224 */ /* 0x004fe400078e00bc */
[----:B------:R-:W-:Y:S02]  /*1e950*/  IMAD.MOV.U32 R188, RZ, RZ, R173 ;  /* 0x000000ffffbc7224 */ /* 0x000fe400078e00ad */
[----:B------:R-:W2:Y:S04]  /*1e960*/  LDL.LU R173, [R1+0x738] ;  /* 0x0007380001ad7983 */ /* 0x000ea80000300800 */
[----:B------:R0:W-:Y:S01]  /*1e970*/  STL [R1+0xf0], R6 ;  /* 0x0000f00601007387 */ /* 0x0001e20000100800 */
[----:B------:R-:W-:-:S02]  /*1e980*/  IMAD.MOV.U32 R196, RZ, RZ, R188 ;  /* 0x000000ffffc47224 */ /* 0x000fc400078e00bc */
[----:B0-----:R-:W-:-:S04]  /*1e990*/  IMAD.MOV.U32 R6, RZ, RZ, R158 ;  /* 0x000000ffff067224 */ /* 0x001fc800078e009e */
[----:B------:R-:W-:Y:S01]  /*1e9a0*/  @!P5 IMAD.MOV R6, RZ, RZ, -R6 ;  /* 0x000000ffff06d224 */ /* 0x000fe200078e0a06 */
[----:B------:R-:W-:Y:S01]  /*1e9b0*/  ISETP.GT.U32.AND P5, PT, R2, R10, PT ;  /* 0x0000000a0200720c */ /* 0x000fe20003fa4070 */
[----:B------:R0:W-:Y:S01]  /*1e9c0*/  STL [R1+0x108], R7 ;  /* 0x0001080701007387 */ /* 0x0001e20000100800 */
[----:B------:R-:W-:-:S03]  /*1e9d0*/  IMAD.MOV.U32 R195, RZ, RZ, R189 ;  /* 0x000000ffffc37224 */ /* 0x000fc600078e00bd */
[----:B------:R1:W-:Y:S04]  /*1e9e0*/  STL [R1+0x114], R6 ;  /* 0x0001140601007387 */ /* 0x0003e80000100800 */
[----:B------:R-:W3:Y:S04]  /*1e9f0*/  LDL.LU R188, [R1+0x698] ;  /* 0x0006980001bc7983 */ /* 0x000ee80000300800 */
[----:B------:R-:W4:Y:S01]  /*1ea00*/  LDL.LU R189, [R1+0x6a8] ;  /* 0x0006a80001bd7983 */ /* 0x000f220000300800 */
[----:B------:R-:W-:Y:S01]  /*1ea10*/  @!P5 IMAD.IADD R10, R10, 0x1, -R2 ;  /* 0x000000010a0ad824 */ /* 0x000fe200078e0a02 */
[----:B------:R-:W-:Y:S01]  /*1ea20*/  ISETP.GE.AND P5, PT, R193, RZ, PT ;  /* 0x000000ffc100720c */ /* 0x000fe20003fa6270 */
[----:B------:R-:W-:Y:S01]  /*1ea30*/  IMAD.MOV.U32 R193, RZ, RZ, R191 ;  /* 0x000000ffffc17224 */ /* 0x000fe200078e00bf */
[----:B------:R-:W2:Y:S01]  /*1ea40*/  LDL.LU R190, [R1+0x6a4] ;  /* 0x0006a40001be7983 */ /* 0x000ea20000300800 */
[----:B------:R-:W-:-:S03]  /*1ea50*/  IMAD.MOV.U32 R191, RZ, RZ, R186 ;  /* 0x000000ffffbf7224 */ /* 0x000fc600078e00ba */
[----:B------:R-:W2:Y:S01]  /*1ea60*/  LDL.LU R186, [R1+0x6a0] ;  /* 0x0006a00001ba7983 */ /* 0x000ea20000300800 */
[----:B------:R-:W-:Y:S01]  /*1ea70*/  ISETP.GT.U32.AND P0, PT, R2, R8, PT ;  /* 0x000000080200720c */ /* 0x000fe20003f04070 */
[----:B------:R-:W-:-:S04]  /*1ea80*/  IMAD.HI.U32 R9, R3, R162, RZ ;  /* 0x000000a203097227 */ /* 0x000fc800078e00ff */
[----:B------:R-:W-:-:S04]  /*1ea90*/  IMAD.MOV R9, RZ, RZ, -R9 ;  /* 0x000000ffff097224 */ /* 0x000fc800078e0a09 */
[----:B------:R-:W-:-:S04]  /*1eaa0*/  IMAD R162, R2, R9, R162 ;  /* 0x0000000902a27224 */ /* 0x000fc800078e02a2 */
[----:B------:R-:W-:Y:S01]  /*1eab0*/  @!P0 IMAD.IADD R8, R8, 0x1, -R2 ;  /* 0x0000000108088824 */ /* 0x000fe200078e0a02 */
[----:B------:R-:W-:Y:S01]  /*1eac0*/  ISETP.GT.U32.AND P0, PT, R2, R162, PT ;  /* 0x000000a20200720c */ /* 0x000fe20003f04070 */
[----:B------:R-:W-:Y:S01]  /*1ead0*/  IMAD.HI.U32 R9, R3, R11, RZ ;  /* 0x0000000b03097227 */ /* 0x000fe200078e00ff */
[----:B------:R-:W-:-:S03]  /*1eae0*/  IABS R158, R194 ;  /* 0x000000c2009e7213 */ /* 0x000fc60000000000 */
[----:B------:R-:W-:Y:S01]  /*1eaf0*/  IMAD.MOV R9, RZ, RZ, -R9 ;  /* 0x000000ffff097224 */ /* 0x000fe200078e0a09 */
[----:B------:R-:W-:Y:S01]  /*1eb00*/  IABS R159, R192 ;  /* 0x000000c0009f7213 */ /* 0x000fe20000000000 */
[----:B0-----:R-:W-:Y:S02]  /*1eb10*/  IMAD.MOV.U32 R7, RZ, RZ, R4 ;  /* 0x000000ffff077224 */ /* 0x001fe400078e0004 */
[----:B------:R-:W-:Y:S02]  /*1eb20*/  IMAD R11, R2, R9, R11 ;  /* 0x00000009020b7224 */ /* 0x000fe400078e020b */
[----:B------:R-:W-:-:S04]  /*1eb30*/  IMAD.HI.U32 R161, R3, R158, RZ ;  /* 0x0000009e03a17227 */ /* 0x000fc800078e00ff */
[----:B------:R-:W-:Y:S01]  /*1eb40*/  @!P0 IMAD.IADD R162, R162, 0x1, -R2 ;  /* 0x00000001a2a28824 */ /* 0x000fe200078e0a02 */
[C---:B------:R-:W-:Y:S01]  /*1eb50*/  ISETP.GT.U32.AND P0, PT, R2.reuse, R10, PT ;  /* 0x0000000a0200720c */ /* 0x040fe20003f04070 */
[----:B------:R-:W-:Y:S01]  /*1eb60*/  @!P3 IMAD.MOV R7, RZ, RZ, -R7 ;  /* 0x000000ffff07b224 */ /* 0x000fe200078e0a07 */
[----:B------:R-:W-:Y:S01]  /*1eb70*/  ISETP.GT.U32.AND P3, PT, R2, R11, PT ;  /* 0x0000000b0200720c */ /* 0x000fe20003f64070 */
[----:B-1----:R-:W-:Y:S02]  /*1eb80*/  IMAD.MOV.U32 R6, RZ, RZ, R8 ;  /* 0x000000ffff067224 */ /* 0x002fe400078e0008 */
[----:B------:R-:W-:-:S04]  /*1eb90*/  IMAD.HI.U32 R4, R3, R159, RZ ;  /* 0x0000009f03047227 */ /* 0x000fc800078e00ff */
[----:B------:R-:W-:Y:S02]  /*1eba0*/  IMAD.MOV R8, RZ, RZ, -R161 ;  /* 0x000000ffff087224 */ /* 0x000fe400078e0aa1 */
[----:B------:R-:W-:Y:S02]  /*1ebb0*/  IMAD.MOV R4, RZ, RZ, -R4 ;  /* 0x000000ffff047224 */ /* 0x000fe400078e0a04 */
[C---:B------:R-:W-:Y:S01]  /*1ebc0*/  IMAD R158, R2.reuse, R8, R158 ;  /* 0x00000008029e7224 */ /* 0x040fe200078e029e */
[----:B------:R-:W-:Y:S01]  /*1ebd0*/  IABS R9, R197 ;  /* 0x000000c500097213 */ /* 0x000fe20000000000 */
[----:B------:R-:W-:Y:S01]  /*1ebe0*/  @!P2 IMAD.MOV R6, RZ, RZ, -R6 ;  /* 0x000000ffff06a224 */ /* 0x000fe200078e0a06 */
[C---:B------:R-:W-:Y:S01]  /*1ebf0*/  ISETP.GT.U32.AND P2, PT, R2.reuse, R162, PT ;  /* 0x000000a20200720c */ /* 0x040fe20003f44070 */
[----:B------:R-:W-:Y:S02]  /*1ec00*/  IMAD R159, R2, R4, R159 ;  /* 0x00000004029f7224 */ /* 0x000fe400078e029f */
[--C-:B------:R-:W-:Y:S01]  /*1ec10*/  @!P0 IMAD.IADD R10, R10, 0x1, -R2.reuse ;  /* 0x000000010a0a8824 */ /* 0x100fe200078e0a02 */
[C---:B------:R-:W-:Y:S01]  /*1ec20*/  ISETP.GT.U32.AND P0, PT, R2.reuse, R158, PT ;  /* 0x0000009e0200720c */ /* 0x040fe20003f04070 */
[----:B------:R-:W-:Y:S01]  /*1ec30*/  @!P3 IMAD.IADD R11, R11, 0x1, -R2 ;  /* 0x000000010b0bb824 */ /* 0x000fe200078e0a02 */
[----:B------:R-:W-:Y:S01]  /*1ec40*/  STL [R1+0x104], R7 ;  /* 0x0001040701007387 */ /* 0x000fe20000100800 */
[----:B------:R-:W-:Y:S01]  /*1ec50*/  ISETP.GT.U32.AND P3, PT, R2, R159, PT ;  /* 0x0000009f0200720c */ /* 0x000fe20003f64070 */
[----:B------:R-:W-:-:S02]  /*1ec60*/  IMAD.HI.U32 R8, R3, R9, RZ ;  /* 0x0000000903087227 */ /* 0x000fc400078e00ff */
[----:B------:R0:W-:Y:S02]  /*1ec70*/  STL [R1+0xf4], R6 ;  /* 0x0000f40601007387 */ /* 0x0001e40000100800 */
[----:B------:R-:W-:Y:S02]  /*1ec80*/  IMAD.MOV R8, RZ, RZ, -R8 ;  /* 0x000000ffff087224 */ /* 0x000fe400078e0a08 */
[----:B0-----:R-:W-:-:S04]  /*1ec90*/  IMAD.MOV.U32 R6, RZ, RZ, R160 ;  /* 0x000000ffff067224 */ /* 0x001fc800078e00a0 */
[----:B------:R-:W-:Y:S02]  /*1eca0*/  @!P1 IMAD.MOV R6, RZ, RZ, -R6 ;  /* 0x000000ffff069224 */ /* 0x000fe400078e0a06 */
[--C-:B------:R-:W-:Y:S01]  /*1ecb0*/  @!P2 IMAD.IADD R162, R162, 0x1, -R2.reuse ;  /* 0x00000001a2a2a824 */ /* 0x100fe200078e0a02 */
[----:B------:R-:W-:Y:S01]  /*1ecc0*/  ISETP.GE.AND P2, PT, R192, RZ, PT ;  /* 0x000000ffc000720c */ /* 0x000fe20003f46270 */
[----:B------:R-:W-:Y:S01]  /*1ecd0*/  IMAD R9, R2, R8, R9 ;  /* 0x0000000802097224 */ /* 0x000fe200078e0209 */
[----:B------:R-:W-:Y:S01]  /*1ece0*/  IABS R8, R196 ;  /* 0x000000c400087213 */ /* 0x000fe20000000000 */
[----:B------:R-:W-:Y:S01]  /*1ecf0*/  @!P0 IMAD.IADD R158, R158, 0x1, -R2 ;  /* 0x000000019e9e8824 */ /* 0x000fe200078e0a02 */
[----:B------:R0:W-:Y:S01]  /*1ed00*/  STL [R1+0xec], R6 ;  /* 0x0000ec0601007387 */ /* 0x0001e20000100800 */
[----:B------:R-:W-:Y:S02]  /*1ed10*/  IMAD.MOV.U32 R192, RZ, RZ, R171 ;  /* 0x000000ffffc07224 */ /* 0x000fe400078e00ab */
[----:B------:R-:W-:Y:S01]  /*1ed20*/  IMAD.MOV.U32 R171, RZ, RZ, R170 ;  /* 0x000000ffffab7224 */ /* 0x000fe200078e00aa */
[----:B------:R-:W-:Y:S01]  /*1ed30*/  ISETP.GE.AND P1, PT, R194, RZ, PT ;  /* 0x000000ffc200720c */ /* 0x000fe20003f26270 */
[----:B------:R-:W-:-:S02]  /*1ed40*/  IMAD.MOV.U32 R170, RZ, RZ, R164 ;  /* 0x000000ffffaa7224 */ /* 0x000fc400078e00a4 */
[----:B------:R-:W-:Y:S01]  /*1ed50*/  @!P3 IMAD.IADD R159, R159, 0x1, -R2 ;  /* 0x000000019f9fb824 */ /* 0x000fe200078e0a02 */
[C---:B------:R-:W-:Y:S01]  /*1ed60*/  ISETP.GT.U32.AND P3, PT, R2.reuse, R158, PT ;  /* 0x0000009e0200720c */ /* 0x040fe20003f64070 */
[----:B0-----:R-:W-:Y:S01]  /*1ed70*/  IMAD.MOV.U32 R6, RZ, RZ, R10 ;  /* 0x000000ffff067224 */ /* 0x001fe200078e000a */
[----:B------:R-:W-:Y:S01]  /*1ed80*/  ISETP.GT.U32.AND P0, PT, R2, R11, PT ;  /* 0x0000000b0200720c */ /* 0x000fe20003f04070 */
[----:B------:R-:W-:Y:S02]  /*1ed90*/  IMAD.MOV.U32 R164, RZ, RZ, R163 ;  /* 0x000000ffffa47224 */ /* 0x000fe400078e00a3 */
[----:B------:R-:W-:Y:S02]  /*1eda0*/  IMAD.MOV.U32 R194, RZ, RZ, R191 ;  /* 0x000000ffffc27224 */ /* 0x000fe400078e00bf */
[----:B------:R-:W-:-:S04]  /*1edb0*/  IMAD.HI.U32 R163, R3, R8, RZ ;  /* 0x0000000803a37227 */ /* 0x000fc800078e00ff */
[----:B------:R-:W-:Y:S02]  /*1edc0*/  IMAD.MOV.U32 R191, RZ, RZ, R187 ;  /* 0x000000ffffbf7224 */ /* 0x000fe400078e00bb */
[----:B------:R-:W-:Y:S02]  /*1edd0*/  @!P4 IMAD.MOV R6, RZ, RZ, -R6 ;  /* 0x000000ffff06c224 */ /* 0x000fe400078e0a06 */
[----:B------:R-:W-:Y:S02]  /*1ede0*/  IMAD.MOV.U32 R187, RZ, RZ, R181 ;  /* 0x000000ffffbb7224 */ /* 0x000fe400078e00b5 */
[----:B------:R-:W-:Y:S02]  /*1edf0*/  IMAD.MOV.U32 R181, RZ, RZ, R172 ;  /* 0x000000ffffb57224 */ /* 0x000fe400078e00ac */
[----:B------:R-:W-:Y:S02]  /*1ee00*/  IMAD.MOV.U32 R172, RZ, RZ, R167 ;  /* 0x000000ffffac7224 */ /* 0x000fe400078e00a7 */
[----:B------:R-:W-:Y:S01]  /*1ee10*/  IMAD.MOV R163, RZ, RZ, -R163 ;  /* 0x000000ffffa37224 */ /* 0x000fe200078e0aa3 */
[----:B------:R-:W2:Y:S04]  /*1ee20*/  LDL.LU R167, [R1+0x724] ;  /* 0x0007240001a77983 */ /* 0x000ea80000300800 */
[----:B------:R0:W-:Y:S01]  /*1ee30*/  STL [R1+0xe8], R6 ;  /* 0x0000e80601007387 */ /* 0x0001e20000100800 */
[----:B------:R-:W-:-:S02]  /*1ee40*/  IMAD R8, R2, R163, R8 ;  /* 0x000000a302087224 */ /* 0x000fc400078e0208 */
[----:B------:R-:W-:Y:S02]  /*1ee50*/  @!P3 IMAD.IADD R158, R158, 0x1, -R2 ;  /* 0x000000019e9eb824 */ /* 0x000fe400078e0a02 */
[----:B0-----:R-:W-:Y:S01]  /*1ee60*/  IMAD.MOV.U32 R6, RZ, RZ, R162 ;  /* 0x000000ffff067224 */ /* 0x001fe200078e00a2 */
[----:B------:R-:W-:Y:S01]  /*1ee70*/  ISETP.GT.U32.AND P3, PT, R2, R8, PT ;  /* 0x000000080200720c */ /* 0x000fe20003f64070 */
[----:B------:R-:W-:Y:S02]  /*1ee80*/  @!P0 IMAD.IADD R11, R11, 0x1, -R2 ;  /* 0x000000010b0b8824 */ /* 0x000fe400078e0a02 */
[----:B------:R-:W-:Y:S01]  /*1ee90*/  @!P6 IMAD.MOV R6, RZ, RZ, -R6 ;  /* 0x000000ffff06e224 */ /* 0x000fe200078e0a06 */
[----:B------:R-:W-:Y:S01]  /*1eea0*/  ISETP.GE.AND P0, PT, R197, RZ, PT ;  /* 0x000000ffc500720c */ /* 0x000fe20003f06270 */
[----:B------:R-:W-:-:S03]  /*1eeb0*/  IMAD.MOV.U32 R197, RZ, RZ, R192 ;  /* 0x000000ffffc57224 */ /* 0x000fc600078e00c0 */
[----:B------:R0:W-:Y:S01]  /*1eec0*/  STL [R1+0xe4], R6 ;  /* 0x0000e40601007387 */ /* 0x0001e20000100800 */
[----:B------:R-:W-:Y:S02]  /*1eed0*/  IMAD.MOV.U32 R192, RZ, RZ, R191 ;  /* 0x000000ffffc07224 */ /* 0x000fe400078e00bf */
[----:B0-----:R-:W-:-:S04]  /*1eee0*/  IMAD.MOV.U32 R6, RZ, RZ, R11 ;  /* 0x000000ffff067224 */ /* 0x001fc800078e000b */
[----:B------:R-:W-:Y:S01]  /*1eef0*/  @!P5 IMAD.MOV R6, RZ, RZ, -R6 ;  /* 0x000000ffff06d224 */ /* 0x000fe200078e0a06 */
[----:B------:R-:W-:Y:S01]  /*1ef00*/  ISETP.GE.AND P5, PT, R196, RZ, PT ;  /* 0x000000ffc400720c */ /* 0x000fe20003fa6270 */
[----:B------:R-:W-:Y:S01]  /*1ef10*/  IMAD.MOV.U32 R196, RZ, RZ, R192 ;  /* 0x000000ffffc47224 */ /* 0x000fe200078e00c0 */
[----:B------:R-:W-:Y:S01]  /*1ef20*/  IABS R4, R195 ;  /* 0x000000c300047213 */ /* 0x000fe20000000000 */
[----:B------:R-:W-:Y:S01]  /*1ef30*/  @!P3 IMAD.IADD R8, R8, 0x1, -R2 ;  /* 0x000000010808b824 */ /* 0x000fe200078e0a02 */
[----:B------:R-:W-:Y:S01]  /*1ef40*/  ISETP.GE.AND P3, PT, R195, RZ, PT ;  /* 0x000000ffc300720c */ /* 0x000fe20003f66270 */
[----:B----4-:R-:W-:Y:S02]  /*1ef50*/  IMAD.MOV.U32 R191, RZ, RZ, R189 ;  /* 0x000000ffffbf7224 */ /* 0x010fe400078e00bd */
[----:B---3--:R-:W-:Y:S02]  /*1ef60*/  IMAD.MOV.U32 R189, RZ, RZ, R188 ;  /* 0x000000ffffbd7224 */ /* 0x008fe400078e00bc */
        /* <DEDUP_REMOVED lines=9> */
[----:B--2---:R-:W-:Y:S01]  /*1f000*/  IMAD.MOV.U32 R179, RZ, RZ, R173 ;  /* 0x000000ffffb37224 */ /* 0x004fe200078e00ad */
[----:B------:R-:W2:Y:S01]  /*1f010*/  LDL.LU R180, [R1+0x6f0] ;  /* 0x0006f00001b47983 */ /* 0x000ea20000300800 */
[----:B------:R-:W-:Y:S02]  /*1f020*/  IMAD.MOV.U32 R192, RZ, RZ, R191 ;  /* 0x000000ffffc07224 */ /* 0x000fe400078e00bf */
[----:B------:R-:W-:Y:S01]  /*1f030*/  IMAD.MOV.U32 R173, RZ, RZ, R172 ;  /* 0x000000ffffad7224 */ /* 0x000fe200078e00ac */
[----:B------:R0:W-:Y:S01]  /*1f040*/  STL [R1+0xe0], R6 ;  /* 0x0000e00601007387 */ /* 0x0001e20000100800 */
[----:B------:R-:W-:-:S02]  /*1f050*/  IMAD.MOV.U32 R191, RZ, RZ, R190 ;  /* 0x000000ffffbf7224 */ /* 0x000fc400078e00be */
[----:B------:R-:W-:Y:S02]  /*1f060*/  IMAD.MOV.U32 R172, RZ, RZ, R171 ;  /* 0x000000ffffac7224 */ /* 0x000fe400078e00ab */
[----:B------:R-:W-:Y:S01]  /*1f070*/  IMAD.MOV.U32 R190, RZ, RZ, R186 ;  /* 0x000000ffffbe7224 */ /* 0x000fe200078e00ba */
[----:B------:R-:W3:Y:S01]  /*1f080*/  LDL.LU R171, [R1+0x700] ;  /* 0x0007000001ab7983 */ /* 0x000ee20000300800 */
[----:B------:R-:W-:-:S03]  /*1f090*/  IMAD.MOV.U32 R186, RZ, RZ, R183 ;  /* 0x000000ffffba7224 */ /* 0x000fc600078e00b7 */
[----:B------:R-:W4:Y:S01]  /*1f0a0*/  LDL.LU R183, [R1+0x6cc] ;  /* 0x0006cc0001b77983 */ /* 0x000f220000300800 */
[----:B------:R-:W-:Y:S01]  /*1f0b0*/  ISETP.GT.U32.AND P4, PT, R2, R159, PT ;  /* 0x0000009f0200720c */ /* 0x000fe20003f84070 */
[----:B------:R-:W-:Y:S01]  /*1f0c0*/  IMAD.HI.U32 R10, R3, R4, RZ ;  /* 0x00000004030a7227 */ /* 0x000fe200078e00ff */
[----:B------:R-:W-:-:S03]  /*1f0d0*/  IABS R161, R193 ;  /* 0x000000c100a17213 */ /* 0x000fc60000000000 */
[----:B------:R-:W-:Y:S01]  /*1f0e0*/  IMAD.MOV R10, RZ, RZ, -R10 ;  /* 0x000000ffff0a7224 */ /* 0x000fe200078e0a0a */
[----:B------:R-:W-:-:S03]  /*1f0f0*/  ISETP.GT.U32.AND P6, PT, R2, R9, PT ;  /* 0x000000090200720c */ /* 0x000fc60003fc4070 */
[----:B------:R-:W-:Y:S02]  /*1f100*/  IMAD R4, R2, R10, R4 ;  /* 0x0000000a02047224 */ /* 0x000fe400078e0204 */
[----:B------:R-:W-:Y:S01]  /*1f110*/  IMAD.HI.U32 R10, R3, R161, RZ ;  /* 0x000000a1030a7227 */ /* 0x000fe200078e00ff */
[----:B------:R-:W-:-:S03]  /*1f120*/  IABS R162, R194 ;  /* 0x000000c200a27213 */ /* 0x000fc60000000000 */
[----:B------:R-:W-:Y:S01]  /*1f130*/  @!P4 IMAD.IADD R159, R159, 0x1, -R2 ;  /* 0x000000019f9fc824 */ /* 0x000fe200078e0a02 */
[C---:B------:R-:W-:Y:S01]  /*1f140*/  ISETP.GT.U32.AND P4, PT, R2.reuse, R4, PT ;  /* 0x000000040200720c */ /* 0x040fe20003f84070 */
[----:B------:R-:W-:Y:S02]  /*1f150*/  IMAD.MOV R10, RZ, RZ, -R10 ;  /* 0x000000ffff0a7224 */ /* 0x000fe400078e0a0a */
[----:B------:R-:W-:Y:S01]  /*1f160*/  @!P1 IMAD.MOV R158, RZ, RZ, -R158 ;  /* 0x000000ffff9e9224 */ /* 0x000fe200078e0a9e */
[C---:B------:R-:W-:Y:S01]  /*1f170*/  ISETP.GT.U32.AND P1, PT, R2.reuse, R8, PT ;  /* 0x000000080200720c */ /* 0x040fe20003f24070 */
[----:B------:R-:W-:Y:S02]  /*1f180*/  IMAD R161, R2, R10, R161 ;  /* 0x0000000a02a17224 */ /* 0x000fe400078e02a1 */
[----:B------:R-:W-:-:S04]  /*1f190*/  IMAD.HI.U32 R10, R3, R162, RZ ;  /* 0x000000a2030a7227 */ /* 0x000fc800078e00ff */
[----:B------:R-:W-:Y:S01]  /*1f1a0*/  @!P6 IMAD.IADD R9, R9, 0x1, -R2 ;  /* 0x000000010909e824 */ /* 0x000fe200078e0a02 */
[----:B------:R-:W-:Y:S01]  /*1f1b0*/  IABS R160, R198 ;  /* 0x000000c600a07213 */ /* 0x000fe20000000000 */
[----:B------:R-:W-:Y:S02]  /*1f1c0*/  IMAD.MOV R10, RZ, RZ, -R10 ;  /* 0x000000ffff0a7224 */ /* 0x000fe400078e0a0a */
[----:B------:R-:W-:Y:S01]  /*1f1d0*/  @!P4 IMAD.IADD R4, R4, 0x1, -R2 ;  /* 0x000000010404c824 */ /* 0x000fe200078e0a02 */
[C---:B------:R-:W-:Y:S01]  /*1f1e0*/  ISETP.GT.U32.AND P6, PT, R2.reuse, R9, PT ;  /* 0x000000090200720c */ /* 0x040fe20003fc4070 */
[C---:B------:R-:W-:Y:S02]  /*1f1f0*/  IMAD R162, R2.reuse, R10, R162 ;  /* 0x0000000a02a27224 */ /* 0x040fe400078e02a2 */
[----:B------:R-:W-:Y:S01]  /*1f200*/  IMAD.HI.U32 R163, R3, R160, RZ ;  /* 0x000000a003a37227 */ /* 0x000fe200078e00ff */
[----:B------:R-:W-:-:S03]  /*1f210*/  ISETP.GT.U32.AND P4, PT, R2, R4, PT ;  /* 0x000000040200720c */ /* 0x000fc60003f84070 */
[----:B------:R-:W-:Y:S01]  /*1f220*/  @!P1 IMAD.IADD R8, R8, 0x1, -R2 ;  /* 0x0000000108089824 */ /* 0x000fe200078e0a02 */
[----:B------:R-:W-:Y:S01]  /*1f230*/  ISETP.GT.U32.AND P1, PT, R2, R162, PT ;  /* 0x000000a20200720c */ /* 0x000fe20003f24070 */
[----:B------:R-:W-:-:S04]  /*1f240*/  IMAD.MOV R11, RZ, RZ, -R163 ;  /* 0x000000ffff0b7224 */ /* 0x000fc800078e0aa3 */
[----:B------:R-:W-:Y:S02]  /*1f250*/  IMAD R160, R2, R11, R160 ;  /* 0x0000000b02a07224 */ /* 0x000fe400078e02a0 */
[----:B------:R-:W-:-:S03]  /*1f260*/  @!P6 IMAD.IADD R9, R9, 0x1, -R2 ;  /* 0x000000010909e824 */ /* 0x000fc600078e0a02 */
[----:B------:R-:W-:Y:S01]  /*1f270*/  ISETP.GT.U32.AND P6, PT, R2, R160, PT ;  /* 0x000000a00200720c */ /* 0x000fe20003fc4070 */
[----:B0-----:R-:W-:Y:S02]  /*1f280*/  IMAD.MOV.U32 R6, RZ, RZ, R9 ;  /* 0x000000ffff067224 */ /* 0x001fe400078e0009 */
[--C-:B------:R-:W-:Y:S01]  /*1f290*/  @!P4 IMAD.IADD R4, R4, 0x1, -R2.reuse ;  /* 0x000000010404c824 */ /* 0x100fe200078e0a02 */
[----:B------:R-:W-:Y:S01]  /*1f2a0*/  ISETP.GE.AND P4, PT, R193, RZ, PT ;  /* 0x000000ffc100720c */ /* 0x000fe20003f86270 */
[----:B------:R-:W-:Y:S02]  /*1f2b0*/  @!P1 IMAD.IADD R162, R162, 0x1, -R2 ;  /* 0x00000001a2a29824 */ /* 0x000fe400078e0a02 */
[----:B------:R-:W-:Y:S02]  /*1f2c0*/  @!P0 IMAD.MOV R6, RZ, RZ, -R6 ;  /* 0x000000ffff068224 */ /* 0x000fe400078e0a06 */
[----:B------:R-:W-:Y:S02]  /*1f2d0*/  IMAD.MOV.U32 R193, RZ, RZ, R192 ;  /* 0x000000ffffc17224 */ /* 0x000fe400078e00c0 */
[----:B------:R-:W-:-:S02]  /*1f2e0*/  IMAD.MOV.U32 R192, RZ, RZ, R191 ;  /* 0x000000ffffc07224 */ /* 0x000fc400078e00bf */
[----:B------:R-:W-:Y:S01]  /*1f2f0*/  IMAD.MOV.U32 R191, RZ, RZ, R190 ;  /* 0x000000ffffbf7224 */ /* 0x000fe200078e00be */
[----:B------:R-:W-:Y:S01]  /*1f300*/  ISETP.GT.U32.AND P1, PT, R2, R162, PT ;  /* 0x000000a20200720c */ /* 0x000fe20003f24070 */
[----:B------:R-:W-:Y:S01]  /*1f310*/  IMAD.MOV.U32 R190, RZ, RZ, R189 ;  /* 0x000000ffffbe7224 */ /* 0x000fe200078e00bd */
[----:B------:R0:W-:Y:S01]  /*1f320*/  STL [R1+0xdc], R6 ;  /* 0x0000dc0601007387 */ /* 0x0001e20000100800 */
[----:B------:R-:W-:Y:S02]  /*1f330*/  IMAD.MOV.U32 R189, RZ, RZ, R176 ;  /* 0x000000ffffbd7224 */ /* 0x000fe400078e00b0 */
[----:B------:R-:W-:Y:S02]  /*1f340*/  IMAD.MOV.U32 R176, RZ, RZ, R175 ;  /* 0x000000ffffb07224 */ /* 0x000fe400078e00af */
[----:B------:R-:W-:Y:S02]  /*1f350*/  IMAD.MOV.U32 R175, RZ, RZ, R173 ;  /* 0x000000ffffaf7224 */ /* 0x000fe400078e00ad */
[----:B------:R-:W-:-:S02]  /*1f360*/  IMAD.MOV.U32 R173, RZ, RZ, R170 ;  /* 0x000000ffffad7224 */ /* 0x000fc400078e00aa */
[----:B0-----:R-:W-:Y:S02]  /*1f370*/  IMAD.MOV.U32 R6, RZ, RZ, R8 ;  /* 0x000000ffff067224 */ /* 0x001fe400078e0008 */
[----:B------:R-:W-:Y:S01]  /*1f380*/  @!P6 IMAD.IADD R160, R160, 0x1, -R2 ;  /* 0x00000001a0a0e824 */ /* 0x000fe200078e0a02 */
[----:B------:R-:W-:Y:S01]  /*1f390*/  ISETP.GE.AND P6, PT, R194, RZ, PT ;  /* 0x000000ffc200720c */ /* 0x000fe20003fc6270 */
[----:B------:R-:W-:Y:S02]  /*1f3a0*/  IMAD.MOV.U32 R205, RZ, RZ, R191 ;  /* 0x000000ffffcd7224 */ /* 0x000fe400078e00bf */
[----:B------:R-:W-:Y:S02]  /*1f3b0*/  IMAD.MOV.U32 R201, RZ, RZ, R193 ;  /* 0x000000ffffc97224 */ /* 0x000fe400078e00c1 */
[----:B------:R-:W-:Y:S02]  /*1f3c0*/  IMAD.MOV.U32 R191, RZ, RZ, R190 ;  /* 0x000000ffffbf7224 */ /* 0x000fe400078e00be */
[----:B------:R-:W-:-:S02]  /*1f3d0*/  @!P5 IMAD.MOV R6, RZ, RZ, -R6 ;  /* 0x000000ffff06d224 */ /* 0x000fc400078e0a06 */
[----:B------:R-:W-:Y:S02]  /*1f3e0*/  IMAD.MOV.U32 R190, RZ, RZ, R189 ;  /* 0x000000ffffbe7224 */ /* 0x000fe400078e00bd */
[----:B------:R-:W-:Y:S02]  /*1f3f0*/  IMAD.MOV.U32 R194, RZ, RZ, R175 ;  /* 0x000000ffffc27224 */ /* 0x000fe400078e00af */
[----:B------:R-:W-:Y:S01]  /*1f400*/  IMAD.MOV.U32 R193, RZ, RZ, R173 ;  /* 0x000000ffffc17224 */ /* 0x000fe200078e00ad */
[----:B------:R-:W2:Y:S01]  /*1f410*/  LDL.LU R175, [R1+0x704] ;  /* 0x0007040001af7983 */ /* 0x000ea20000300800 */
[----:B------:R-:W-:Y:S02]  /*1f420*/  @!P3 IMAD.MOV R4, RZ, RZ, -R4 ;  /* 0x000000ffff04b224 */ /* 0x000fe400078e0a04 */
[----:B------:R-:W-:Y:S02]  /*1f430*/  IMAD.MOV.U32 R189, RZ, RZ, R176 ;  /* 0x000000ffffbd7224 */ /* 0x000fe400078e00b0 */
[----:B------:R-:W3:Y:S01]  /*1f440*/  LDL.LU R176, [R1+0x6d4] ;  /* 0x0006d40001b07983 */ /* 0x000ee20000300800 */
[----:B------:R-:W-:-:S02]  /*1f450*/  IMAD.MOV.U32 R204, RZ, RZ, R192 ;  /* 0x000000ffffcc7224 */ /* 0x000fc400078e00c0 */
[----:B------:R-:W-:Y:S01]  /*1f460*/  IMAD.MOV.U32 R202, RZ, RZ, R193 ;  /* 0x000000ffffca7224 */ /* 0x000fe200078e00c1 */
[----:B------:R-:W3:Y:S01]  /*1f470*/  LDL.LU R173, [R1+0x730] ;  /* 0x0007300001ad7983 */ /* 0x000ee20000300800 */
[----:B------:R-:W-:Y:S01]  /*1f480*/  IMAD.MOV.U32 R192, RZ, RZ, R172 ;  /* 0x000000ffffc07224 */ /* 0x000fe200078e00ac */
[----:B------:R-:W-:Y:S01]  /*1f490*/  ISETP.GT.U32.AND P0, PT, R2, R161, PT ;  /* 0x000000a10200720c */ /* 0x000fe20003f04070 */
[----:B------:R-:W-:Y:S01]  /*1f4a0*/  IMAD.MOV.U32 R193, RZ, RZ, R250 ;  /* 0x000000ffffc17224 */ /* 0x000fe200078e00fa */
[----:B------:R-:W-:Y:S01]  /*1f4b0*/  STL [R1+0xd0], R6 ;  /* 0x0000d00601007387 */ /* 0x000fe20000100800 */
[----:B------:R-:W-:Y:S01]  /*1f4c0*/  IMAD.MOV.U32 R172, RZ, RZ, R165 ;  /* 0x000000ffffac7224 */ /* 0x000fe200078e00a5 */
[----:B------:R-:W-:Y:S01]  /*1f4d0*/  IABS R165, R195 ;  /* 0x000000c300a57213 */ /* 0x000fe20000000000 */
[----:B------:R-:W-:Y:S01]  /*1f4e0*/  @!P1 IMAD.IADD R162, R162, 0x1, -R2 ;  /* 0x00000001a2a29824 */ /* 0x000fe200078e0a02 */
[----:B------:R0:W-:Y:S01]  /*1f4f0*/  STL [R1+0xd8], R4 ;  /* 0x0000d80401007387 */ /* 0x0001e20000100800 */
[----:B------:R-:W-:Y:S01]  /*1f500*/  IMAD.MOV.U32 R208, RZ, RZ, R194 ;  /* 0x000000ffffd07224 */ /* 0x000fe200078e00c2 */
[----:B------:R-:W-:-:S02]  /*1f510*/  ISETP.GE.AND P1, PT, R195, RZ, PT ;  /* 0x000000ffc300720c */ /* 0x000fc40003f26270 */
[----:B------:R-:W3:Y:S04]  /*1f520*/  LDL.LU R250, [R1+0x748] ;  /* 0x0007480001fa7983 */ /* 0x000ee80000300800 */
[----:B------:R-:W3:Y:S04]  /*1f530*/  LDL.LU R194, [R1+0x73c] ;  /* 0x00073c0001c27983 */ /* 0x000ee80000300800 */
[----:B------:R-:W2:Y:S01]  /*1f540*/  LDL.LU R195, [R1+0x740] ;  /* 0x0007400001c37983 */ /* 0x000ea20000300800 */
[----:B------:R-:W-:Y:S01]  /*1f550*/  @!P0 IMAD.IADD R161, R161, 0x1, -R2 ;  /* 0x00000001a1a18824 */ /* 0x000fe200078e0a02 */
[----:B------:R-:W-:Y:S01]  /*1f560*/  ISETP.GT.U32.AND P0, PT, R2, R160, PT ;  /* 0x000000a00200720c */ /* 0x000fe20003f04070 */
[----:B------:R-:W-:-:S02]  /*1f570*/  IMAD.MOV.U32 R199, RZ, RZ, R192 ;  /* 0x000000ffffc77224 */ /* 0x000fc400078e00c0 */
[----:B------:R-:W-:Y:S01]  /*1f580*/  IMAD.MOV.U32 R170, RZ, RZ, R164 ;  /* 0x000000ffffaa7224 */ /* 0x000fe200078e00a4 */
[----:B------:R-:W-:Y:S01]  /*1f590*/  IABS R164, R196 ;  /* 0x000000c400a47213 */ /* 0x000fe20000000000 */
[----:B------:R-:W-:Y:S01]  /*1f5a0*/  @!P6 IMAD.MOV R162, RZ, RZ, -R162 ;  /* 0x000000ffffa2e224 */ /* 0x000fe200078e0aa2 */
[----:B------:R-:W-:-:S07]  /*1f5b0*/  ISETP.GE.AND P6, PT, R199, RZ, PT ;  /* 0x000000ffc700720c */ /* 0x000fce0003fc6270 */
[----:B------:R-:W-:Y:S01]  /*1f5c0*/  @!P0 IMAD.IADD R160, R160, 0x1, -R2 ;  /* 0x00000001a0a08824 */ /* 0x000fe200078e0a02 */
[----:B------:R-:W-:Y:S01]  /*1f5d0*/  ISETP.GE.AND P0, PT, R196, RZ, PT ;  /* 0x000000ffc400720c */ /* 0x000fe20003f06270 */
[----:B------:R-:W-:Y:S01]  /*1f5e0*/  IMAD.MOV.U32 R196, RZ, RZ, R166 ;  /* 0x000000ffffc47224 */ /* 0x000fe200078e00a6 */
[----:B------:R-:W-:Y:S01]  /*1f5f0*/  IABS R166, R199 ;  /* 0x000000c700a67213 */ /* 0x000fe20000000000 */
[----:B------:R-:W-:Y:S02]  /*1f600*/  IMAD.MOV.U32 R199, RZ, RZ, R190 ;  /* 0x000000ffffc77224 */ /* 0x000fe400078e00be */
[----:B----4-:R-:W-:Y:S02]  /*1f610*/  IMAD.MOV.U32 R190, RZ, RZ, R183 ;  /* 0x000000ffffbe7224 */ /* 0x010fe400078e00b7 */
[----:B------:R-:W-:Y:S02]  /*1f620*/  IMAD.MOV.U32 R183, RZ, RZ, R178 ;  /* 0x000000ffffb77224 */ /* 0x000fe400078e00b2 */
[----:B------:R-:W4:Y:S01]  /*1f630*/  LDL.LU R178, [R1+0x6e0] ;  /* 0x0006e00001b27983 */ /* 0x000f220000300800 */
[----:B------:R-:W-:-:S02]  /*1f640*/  IABS R163, R197 ;  /* 0x000000c500a37213 */ /* 0x000fc40000000000 */
[----:B------:R-:W-:-:S03]  /*1f650*/  ISETP.GT.U32.AND P5, PT, R2, R161, PT ;  /* 0x000000a10200720c */ /* 0x000fc60003fa4070 */
[----:B------:R-:W-:-:S04]  /*1f660*/  IMAD.HI.U32 R9, R3, R163, RZ ;  /* 0x000000a303097227 */ /* 0x000fc800078e00ff */
[----:B------:R-:W-:-:S04]  /*1f670*/  IMAD.MOV R9, RZ, RZ, -R9 ;  /* 0x000000ffff097224 */ /* 0x000fc800078e0a09 */
[----:B------:R-:W-:Y:S02]  /*1f680*/  IMAD R163, R2, R9, R163 ;  /* 0x0000000902a37224 */ /* 0x000fe400078e02a3 */
[----:B------:R-:W-:-:S03]  /*1f690*/  @!P5 IMAD.IADD R161, R161, 0x1, -R2 ;  /* 0x00000001a1a1d824 */ /* 0x000fc600078e0a02 */
[----:B------:R-:W-:Y:S01]  /*1f6a0*/  ISETP.GT.U32.AND P5, PT, R2, R163, PT ;  /* 0x000000a30200720c */ /* 0x000fe20003fa4070 */
[----:B------:R-:W-:Y:S01]  /*1f6b0*/  @!P2 IMAD.MOV R159, RZ, RZ, -R159 ;  /* 0x000000ffff9fa224 */ /* 0x000fe200078e0a9f */
[----:B------:R-:W-:Y:S01]  /*1f6c0*/  ISETP.GE.AND P2, PT, R198, RZ, PT ;  /* 0x000000ffc600720c */ /* 0x000fe20003f46270 */
[----:B0-----:R-:W-:-:S04]  /*1f6d0*/  IMAD.HI.U32 R4, R3, R164, RZ ;  /* 0x000000a403047227 */ /* 0x001fc800078e00ff */
[----:B------:R-:W-:-:S04]  /*1f6e0*/  IMAD.MOV R4, RZ, RZ, -R4 ;  /* 0x000000ffff047224 */ /* 0x000fc800078e0a04 */
[C---:B------:R-:W-:Y:S02]  /*1f6f0*/  IMAD R164, R2.reuse, R4, R164 ;  /* 0x0000000402a47224 */ /* 0x040fe400078e02a4 */
[----:B------:R-:W-:Y:S02]  /*1f700*/  @!P5 IMAD.IADD R163, R163, 0x1, -R2 ;  /* 0x00000001a3a3d824 */ /* 0x000fe400078e0a02 */
[----:B------:R-:W-:Y:S01]  /*1f710*/  IMAD.MOV.U32 R192, RZ, RZ, R174 ;  /* 0x000000ffffc07224 */ /* 0x000fe200078e00ae */
[C---:B------:R-:W-:Y:S01]  /*1f720*/  ISETP.GT.U32.AND P5, PT, R2.reuse, R164, PT ;  /* 0x000000a40200720c */ /* 0x040fe20003fa4070 */
[----:B------:R-:W-:Y:S01]  /*1f730*/  IMAD.MOV.U32 R174, RZ, RZ, R167 ;  /* 0x000000ffffae7224 */ /* 0x000fe200078e00a7 */
[----:B------:R-:W-:Y:S01]  /*1f740*/  IABS R167, R205 ;  /* 0x000000cd00a77213 */ /* 0x000fe20000000000 */
[----:B------:R-:W-:Y:S01]  /*1f750*/  @!P2 IMAD.MOV R160, RZ, RZ, -R160 ;  /* 0x000000ffffa0a224 */ /* 0x000fe200078e0aa0 */
[----:B------:R-:W-:Y:S01]  /*1f760*/  ISETP.GT.U32.AND P2, PT, R2, R163, PT ;  /* 0x000000a30200720c */ /* 0x000fe20003f44070 */
[----:B------:R-:W-:Y:S01]  /*1f770*/  IMAD.HI.U32 R8, R3, R165, RZ ;  /* 0x000000a503087227 */ /* 0x000fe200078e00ff */
[----:B------:R-:W-:-:S03]  /*1f780*/  ISETP.GE.AND P3, PT, R197, RZ, PT ;  /* 0x000000ffc500720c */ /* 0x000fc60003f66270 */
[----:B------:R-:W-:-:S04]  /*1f790*/  IMAD.HI.U32 R4, R3, R167, RZ ;  /* 0x000000a703047227 */ /* 0x000fc800078e00ff */
[----:B------:R-:W-:Y:S02]  /*1f7a0*/  IMAD.MOV R8, RZ, RZ, -R8 ;  /* 0x000000ffff087224 */ /* 0x000fe400078e0a08 */
[----:B------:R-:W-:Y:S02]  /*1f7b0*/  IMAD.MOV R4, RZ, RZ, -R4 ;  /* 0x000000ffff047224 */ /* 0x000fe400078e0a04 */
[----:B------:R-:W-:Y:S02]  /*1f7c0*/  IMAD R165, R2, R8, R165 ;  /* 0x0000000802a57224 */ /* 0x000fe400078e02a5 */
[--C-:B------:R-:W-:Y:S02]  /*1f7d0*/  @!P2 IMAD.IADD R163, R163, 0x1, -R2.reuse ;  /* 0x00000001a3a3a824 */ /* 0x100fe400078e0a02 */
[----:B------:R-:W-:Y:S02]  /*1f7e0*/  @!P5 IMAD.IADD R164, R164, 0x1, -R2 ;  /* 0x00000001a4a4d824 */ /* 0x000fe400078e0a02 */
[----:B------:R-:W-:-:S02]  /*1f7f0*/  IMAD R167, R2, R4, R167 ;  /* 0x0000000402a77224 */ /* 0x000fc400078e02a7 */
[----:B------:R-:W-:Y:S01]  /*1f800*/  IMAD.HI.U32 R8, R3, R166, RZ ;  /* 0x000000a603087227 */ /* 0x000fe200078e00ff */
[----:B------:R-:W-:-:S03]  /*1f810*/  ISETP.GT.U32.AND P5, PT, R2, R164, PT ;  /* 0x000000a40200720c */ /* 0x000fc60003fa4070 */
[----:B------:R-:W-:Y:S01]  /*1f820*/  @!P3 IMAD.MOV R163, RZ, RZ, -R163 ;  /* 0x000000ffffa3b224 */ /* 0x000fe200078e0aa3 */
[C---:B------:R-:W-:Y:S01]  /*1f830*/  ISETP.GT.U32.AND P3, PT, R2.reuse, R167, PT ;  /* 0x000000a70200720c */ /* 0x040fe20003f64070 */
[----:B------:R-:W-:Y:S02]  /*1f840*/  IMAD.MOV R8, RZ, RZ, -R8 ;  /* 0x000000ffff087224 */ /* 0x000fe400078e0a08 */
[----:B------:R-:W-:Y:S01]  /*1f850*/  IMAD.MOV.U32 R197, RZ, RZ, R168 ;  /* 0x000000ffffc57224 */ /* 0x000fe200078e00a8 */
[----:B------:R-:W-:Y:S01]  /*1f860*/  IABS R168, R204 ;  /* 0x000000cc00a87213 */ /* 0x000fe20000000000 */
[C---:B------:R-:W-:Y:S02]  /*1f870*/  IMAD R166, R2.reuse, R8, R166 ;  /* 0x0000000802a67224 */ /* 0x040fe400078e02a6 */
[----:B------:R-:W-:Y:S02]  /*1f880*/  IMAD.MOV.U32 R207, RZ, RZ, R197 ;  /* 0x000000ffffcf7224 */ /* 0x000fe400078e00c5 */
[----:B------:R-:W-:Y:S01]  /*1f890*/  IMAD.HI.U32 R8, R3, R168, RZ ;  /* 0x000000a803087227 */ /* 0x000fe200078e00ff */
[----:B------:R-:W-:-:S03]  /*1f8a0*/  ISETP.GT.U32.AND P2, PT, R2, R166, PT ;  /* 0x000000a60200720c */ /* 0x000fc60003f44070 */
[----:B------:R-:W-:Y:S02]  /*1f8b0*/  IMAD.MOV.U32 R197, RZ, RZ, R196 ;  /* 0x000000ffffc57224 */ /* 0x000fe400078e00c4 */
[----:B------:R-:W-:Y:S02]  /*1f8c0*/  IMAD.MOV R8, RZ, RZ, -R8 ;  /* 0x000000ffff087224 */ /* 0x000fe400078e0a08 */
[--C-:B------:R-:W-:Y:S02]  /*1f8d0*/  @!P5 IMAD.IADD R164, R164, 0x1, -R2.reuse ;  /* 0x00000001a4a4d824 */ /* 0x100fe400078e0a02 */
[----:B------:R-:W-:Y:S02]  /*1f8e0*/  @!P3 IMAD.IADD R167, R167, 0x1, -R2 ;  /* 0x00000001a7a7b824 */ /* 0x000fe400078e0a02 */
[C---:B------:R-:W-:Y:S02]  /*1f8f0*/  IMAD R168, R2.reuse, R8, R168 ;  /* 0x0000000802a87224 */ /* 0x040fe400078e02a8 */
[----:B------:R-:W-:Y:S01]  /*1f900*/  @!P0 IMAD.MOV R164, RZ, RZ, -R164 ;  /* 0x000000ffffa48224 */ /* 0x000fe200078e0aa4 */
[----:B------:R-:W-:Y:S01]  /*1f910*/  ISETP.GT.U32.AND P0, PT, R2, R167, PT ;  /* 0x000000a70200720c */ /* 0x000fe20003f04070 */
[----:B------:R-:W-:Y:S01]  /*1f920*/  @!P2 IMAD.IADD R166, R166, 0x1, -R2 ;  /* 0x00000001a6a6a824 */ /* 0x000fe200078e0a02 */
[----:B------:R-:W-:Y:S01]  /*1f930*/  ISETP.GT.U32.AND P5, PT, R2, R168, PT ;  /* 0x000000a80200720c */ /* 0x000fe20003fa4070 */
[----:B------:R-:W-:-:S03]  /*1f940*/  IMAD.MOV.U32 R198, RZ, RZ, R169 ;  /* 0x000000ffffc67224 */ /* 0x000fc600078e00a9 */
[----:B------:R-:W-:Y:S01]  /*1f950*/  ISETP.GT.U32.AND P2, PT, R2, R166, PT ;  /* 0x000000a60200720c */ /* 0x000fe20003f44070 */
[----:B------:R-:W-:Y:S02]  /*1f960*/  IMAD.MOV.U32 R200, RZ, RZ, R189 ;  /* 0x000000ffffc87224 */ /* 0x000fe400078e00bd */
[----:B--2---:R-:W-:Y:S02]  /*1f970*/  IMAD.MOV.U32 R196, RZ, RZ, R195 ;  /* 0x000000ffffc47224 */ /* 0x004fe400078e00c3 */
[----:B------:R-:W-:Y:S02]  /*1f980*/  IMAD.MOV.U32 R195, RZ, RZ, R192 ;  /* 0x000000ffffc37224 */ /* 0x000fe400078e00c0 */
[----:B------:R-:W-:Y:S02]  /*1f990*/  IMAD.MOV.U32 R192, RZ, RZ, R187 ;  /* 0x000000ffffc07224 */ /* 0x000fe400078e00bb */
[----:B------:R-:W-:Y:S01]  /*1f9a0*/  IMAD.MOV.U32 R187, RZ, RZ, R170 ;  /* 0x000000ffffbb7224 */ /* 0x000fe200078e00aa */
[----:B------:R-:W-:-:S05]  /*1f9b0*/  IABS R170, R202 ;  /* 0x000000ca00aa7213 */ /* 0x000fca0000000000 */
[----:B------:R-:W-:-:S04]  /*1f9c0*/  IMAD.HI.U32 R8, R3, R170, RZ ;  /* 0x000000aa03087227 */ /* 0x000fc800078e00ff */
[----:B------:R-:W-:-:S04]  /*1f9d0*/  IMAD.MOV R8, RZ, RZ, -R8 ;  /* 0x000000ffff087224 */ /* 0x000fc800078e0a08 */
[C---:B------:R-:W-:Y:S02]  /*1f9e0*/  IMAD R170, R2.reuse, R8, R170 ;  /* 0x0000000802aa7224 */ /* 0x040fe400078e02aa */
[----:B------:R-:W-:Y:S02]  /*1f9f0*/  @!P0 IMAD.IADD R167, R167, 0x1, -R2 ;  /* 0x00000001a7a78824 */ /* 0x000fe400078e0a02 */
[----:B------:R-:W-:Y:S01]  /*1fa00*/  IMAD.MOV.U32 R203, RZ, RZ, R198 ;  /* 0x000000ffffcb7224 */ /* 0x000fe200078e00c6 */
[----:B------:R-:W-:Y:S01]  /*1fa10*/  ISETP.GT.U32.AND P0, PT, R2, R170, PT ;  /* 0x000000aa0200720c */ /* 0x000fe20003f04070 */
        /* <DEDUP_REMOVED lines=8> */
[----:B------:R-:W-:Y:S01]  /*1faa0*/  IMAD.MOV.U32 R189, RZ, RZ, R182 ;  /* 0x000000ffffbd7224 */ /* 0x000fe200078e00b6 */
[----:B------:R-:W-:Y:S01]  /*1fab0*/  ISETP.GE.AND P3, PT, R205, RZ, PT ;  /* 0x000000ffcd00720c */ /* 0x000fe20003f66270 */
        /* <DEDUP_REMOVED lines=9> */
[----:B------:R-:W-:-:S02]  /*1fb50*/  IMAD.MOV.U32 R177, RZ, RZ, R175 ;  /* 0x000000ffffb17224 */ /* 0x000fc400078e00af */
[----:B------:R-:W-:Y:S01]  /*1fb60*/  @!P6 IMAD.MOV R166, RZ, RZ, -R166 ;  /* 0x000000ffffa6e224 */ /* 0x000fe200078e0aa6 */
[----:B------:R-:W2:Y:S01]  /*1fb70*/  LDL.LU R175, [R1+0x6d8] ;  /* 0x0006d80001af7983 */ /* 0x000ea20000300800 */
[----:B------:R-:W-:Y:S01]  /*1fb80*/  IMAD.MOV.U32 R190, RZ, RZ, R189 ;  /* 0x000000ffffbe7224 */ /* 0x000fe200078e00bd */
[----:B------:R-:W-:Y:S01]  /*1fb90*/  ISETP.GE.AND P6, PT, R202, RZ, PT ;  /* 0x000000ffca00720c */ /* 0x000fe20003fc6270 */
[----:B------:R-:W-:Y:S02]  /*1fba0*/  IMAD.MOV.U32 R189, RZ, RZ, R182 ;  /* 0x000000ffffbd7224 */ /* 0x000fe400078e00b6 */
[----:B---3--:R-:W-:Y:S01]  /*1fbb0*/  IMAD.MOV.U32 R183, RZ, RZ, R173 ;  /* 0x000000ffffb77224 */ /* 0x008fe200078e00ad */
[----:B------:R-:W3:Y:S01]  /*1fbc0*/  LDL.LU R182, [R1+0x72c] ;  /* 0x00072c0001b67983 */ /* 0x000ee20000300800 */
[----:B------:R-:W-:Y:S01]  /*1fbd0*/  @!P0 IMAD.IADD R170, R170, 0x1, -R2 ;  /* 0x00000001aaaa8824 */ /* 0x000fe200078e0a02 */
[----:B------:R-:W-:Y:S02]  /*1fbe0*/  IABS R173, R203 ;  /* 0x000000cb00ad7213 */ /* 0x000fe40000000000 */
[----:B------:R-:W-:Y:S01]  /*1fbf0*/  ISETP.GE.AND P0, PT, R203, RZ, PT ;  /* 0x000000ffcb00720c */ /* 0x000fe20003f06270 */
[----:B------:R-:W3:Y:S01]  /*1fc00*/  LDL.LU R191, [R1+0x720] ;  /* 0x0007200001bf7983 */ /* 0x000ee20000300800 */
[----:B------:R-:W-:-:S02]  /*1fc10*/  IMAD.MOV.U32 R203, RZ, RZ, R201 ;  /* 0x000000ffffcb7224 */ /* 0x000fc400078e00c9 */
[----:B------:R-:W-:Y:S02]  /*1fc20*/  IMAD.MOV.U32 R201, RZ, RZ, R199 ;  /* 0x000000ffffc97224 */ /* 0x000fe400078e00c7 */
[----:B------:R-:W-:Y:S01]  /*1fc30*/  @!P4 IMAD.MOV R161, RZ, RZ, -R161 ;  /* 0x000000ffffa1c224 */ /* 0x000fe200078e0aa1 */
[----:B------:R-:W-:Y:S01]  /*1fc40*/  ISETP.GT.U32.AND P4, PT, R2, R165, PT ;  /* 0x000000a50200720c */ /* 0x000fe20003f84070 */
[----:B------:R-:W-:-:S12]  /*1fc50*/  IMAD.HI.U32 R4, R3, R169, RZ ;  /* 0x000000a903047227 */ /* 0x000fd800078e00ff */
[----:B------:R-:W-:-:S05]  /*1fc60*/  @!P4 IMAD.IADD R165, R165, 0x1, -R2 ;  /* 0x00000001a5a5c824 */ /* 0x000fca00078e0a02 */
[----:B------:R-:W-:Y:S01]  /*1fc70*/  ISETP.GT.U32.AND P4, PT, R2, R165, PT ;  /* 0x000000a50200720c */ /* 0x000fe20003f84070 */
[----:B------:R-:W-:-:S04]  /*1fc80*/  IMAD.MOV R4, RZ, RZ, -R4 ;  /* 0x000000ffff047224 */ /* 0x000fc800078e0a04 */
[----:B------:R-:W-:Y:S02]  /*1fc90*/  IMAD R169, R2, R4, R169 ;  /* 0x0000000402a97224 */ /* 0x000fe400078e02a9 */
[----:B------:R-:W-:-:S06]  /*1fca0*/  IMAD.MOV.U32 R186, RZ, RZ, R171 ;  /* 0x000000ffffba7224 */ /* 0x000fcc00078e00ab */
[----:B------:R-:W-:Y:S01]  /*1fcb0*/  @!P4 IMAD.IADD R165, R165, 0x1, -R2 ;  /* 0x00000001a5a5c824 */ /* 0x000fe200078e0a02 */
[----:B------:R-:W-:Y:S02]  /*1fcc0*/  ISETP.GT.U32.AND P4, PT, R2, R169, PT ;  /* 0x000000a90200720c */ /* 0x000fe40003f84070 */
[----:B------:R-:W-:-:S05]  /*1fcd0*/  IABS R171, R208 ;  /* 0x000000d000ab7213 */ /* 0x000fca0000000000 */
[----:B------:R-:W-:-:S04]  /*1fce0*/  IMAD.HI.U32 R4, R3, R171, RZ ;  /* 0x000000ab03047227 */ /* 0x000fc800078e00ff */
[----:B----4-:R-:W-:-:S04]  /*1fcf0*/  IMAD.MOV.U32 R198, RZ, RZ, R178 ;  /* 0x000000ffffc67224 */ /* 0x010fc800078e00b2 */
[----:B------:R-:W-:Y:S02]  /*1fd00*/  IMAD.MOV.U32 R202, RZ, RZ, R198 ;  /* 0x000000ffffca7224 */ /* 0x000fe400078e00c6 */
[----:B------:R-:W-:Y:S02]  /*1fd10*/  IMAD.MOV.U32 R198, RZ, RZ, R192 ;  /* 0x000000ffffc67224 */ /* 0x000fe400078e00c0 */
[----:B------:R-:W4:Y:S04]  /*1fd20*/  LDL.LU R192, [R1+0x734] ;  /* 0x0007340001c07983 */ /* 0x000f280000300800 */
[----:B------:R-:W3:Y:S01]  /*1fd30*/  LDL.LU R199, [R1+0x710] ;  /* 0x0007100001c77983 */ /* 0x000ee20000300800 */
[----:B------:R-:W-:Y:S02]  /*1fd40*/  @!P4 IMAD.IADD R169, R169, 0x1, -R2 ;  /* 0x00000001a9a9c824 */ /* 0x000fe400078e0a02 */
[----:B------:R-:W-:-:S02]  /*1fd50*/  IMAD.MOV R4, RZ, RZ, -R4 ;  /* 0x000000ffff047224 */ /* 0x000fc400078e0a04 */
[----:B------:R-:W-:Y:S01]  /*1fd60*/  @!P1 IMAD.MOV R165, RZ, RZ, -R165 ;  /* 0x000000ffffa59224 */ /* 0x000fe200078e0aa5 */
[C---:B------:R-:W-:Y:S01]  /*1fd70*/  ISETP.GT.U32.AND P1, PT, R2.reuse, R169, PT ;  /* 0x000000a90200720c */ /* 0x040fe20003f24070 */
[----:B------:R-:W-:Y:S02]  /*1fd80*/  IMAD R171, R2, R4, R171 ;  /* 0x0000000402ab7224 */ /* 0x000fe400078e02ab */
[----:B------:R-:W-:-:S03]  /*1fd90*/  @!P3 IMAD.MOV R167, RZ, RZ, -R167 ;  /* 0x000000ffffa7b224 */ /* 0x000fc600078e0aa7 */
[----:B------:R-:W-:Y:S01]  /*1fda0*/  ISETP.GT.U32.AND P3, PT, R2, R171, PT ;  /* 0x000000ab0200720c */ /* 0x000fe20003f64070 */
[----:B------:R-:W-:Y:S01]  /*1fdb0*/  IMAD.MOV.U32 R178, RZ, RZ, R172 ;  /* 0x000000ffffb27224 */ /* 0x000fe200078e00ac */
[----:B------:R-:W-:-:S05]  /*1fdc0*/  IABS R172, R207 ;  /* 0x000000cf00ac7213 */ /* 0x000fca0000000000 */
[----:B------:R-:W-:Y:S01]  /*1fdd0*/  @!P1 IMAD.IADD R169, R169, 0x1, -R2 ;  /* 0x00000001a9a99824 */ /* 0x000fe200078e0a02 */
[----:B------:R-:W-:Y:S01]  /*1fde0*/  ISETP.GE.AND P1, PT, R207, RZ, PT ;  /* 0x000000ffcf00720c */ /* 0x000fe20003f26270 */
[----:B------:R-:W-:Y:S02]  /*1fdf0*/  IMAD.MOV.U32 R207, RZ, RZ, R202 ;  /* 0x000000ffffcf7224 */ /* 0x000fe400078e00ca */
[----:B------:R-:W-:Y:S02]  /*1fe00*/  IMAD.MOV.U32 R202, RZ, RZ, R200 ;  /* 0x000000ffffca7224 */ /* 0x000fe400078e00c8 */
[----:B------:R-:W-:Y:S02]  /*1fe10*/  IMAD.MOV.U32 R200, RZ, RZ, R187 ;  /* 0x000000ffffc87224 */ /* 0x000fe400078e00bb */
[----:B------:R-:W-:Y:S02]  /*1fe20*/  IMAD.MOV.U32 R187, RZ, RZ, R186 ;  /* 0x000000ffffbb7224 */ /* 0x000fe400078e00ba */
[----:B------:R-:W-:Y:S01]  /*1fe30*/  IMAD.MOV.U32 R186, RZ, RZ, R174 ;  /* 0x000000ffffba7224 */ /* 0x000fe200078e00ae */
[----:B------:R-:W-:Y:S01]  /*1fe40*/  IABS R174, R207 ;  /* 0x000000cf00ae7213 */ /* 0x000fe20000000000 */
[----:B------:R-:W-:Y:S01]  /*1fe50*/  @!P3 IMAD.IADD R171, R171, 0x1, -R2 ;  /* 0x00000001ababb824 */ /* 0x000fe200078e0a02 */
[----:B------:R-:W-:-:S02]  /*1fe60*/  ISETP.GE.AND P3, PT, R207, RZ, PT ;  /* 0x000000ffcf00720c */ /* 0x000fc40003f66270 */
[----:B------:R-:W4:Y:S04]  /*1fe70*/  LDL.LU R207, [R1+0x6dc] ;  /* 0x0006dc0001cf7983 */ /* 0x000f280000300800 */
[----:B------:R-:W4:Y:S01]  /*1fe80*/  LDL.LU R216, [R1+0x6e8] ;  /* 0x0006e80001d87983 */ /* 0x000f220000300800 */
[----:B------:R-:W-:Y:S01]  /*1fe90*/  ISETP.GT.U32.AND P4, PT, R2, R168, PT ;  /* 0x000000a80200720c */ /* 0x000fe20003f84070 */
[----:B------:R-:W-:Y:S02]  /*1fea0*/  IMAD.HI.U32 R8, R3, R172, RZ ;  /* 0x000000ac03087227 */ /* 0x000fe400078e00ff */
[----:B------:R-:W4:Y:S10]  /*1feb0*/  LDL.LU R218, [R1+0x74c] ;  /* 0x00074c0001da7983 */ /* 0x000f340000300800 */
[----:B------:R-:W-:Y:S01]  /*1fec0*/  @!P4 IMAD.IADD R168, R168, 0x1, -R2 ;  /* 0x00000001a8a8c824 */ /* 0x000fe200078e0a02 */
[----:B------:R-:W4:Y:S03]  /*1fed0*/  LDL.LU R228, [R1+0x750] ;  /* 0x0007500001e47983 */ /* 0x000f260000300800 */
[----:B------:R-:W-:Y:S01]  /*1fee0*/  @!P2 IMAD.MOV R168, RZ, RZ, -R168 ;  /* 0x000000ffffa8a224 */ /* 0x000fe200078e0aa8 */
[----:B------:R-:W-:Y:S01]  /*1fef0*/  ISETP.GT.U32.AND P2, PT, R2, R170, PT ;  /* 0x000000aa0200720c */ /* 0x000fe20003f44070 */
[----:B------:R-:W-:-:S02]  /*1ff00*/  IMAD.MOV R8, RZ, RZ, -R8 ;  /* 0x000000ffff087224 */ /* 0x000fc400078e0a08 */
[----:B------:R-:W-:-:S04]  /*1ff10*/  IMAD.HI.U32 R4, R3, R173, RZ ;  /* 0x000000ad03047227 */ /* 0x000fc800078e00ff */
[----:B------:R-:W-:Y:S02]  /*1ff20*/  @!P5 IMAD.MOV R169, RZ, RZ, -R169 ;  /* 0x000000ffffa9d224 */ /* 0x000fe400078e0aa9 */
[----:B------:R-:W-:Y:S01]  /*1ff30*/  IMAD.MOV.U32 R209, RZ, RZ, R201 ;  /* 0x000000ffffd17224 */ /* 0x000fe200078e00c9 */
[----:B------:R-:W-:Y:S01]  /*1ff40*/  ISETP.GE.AND P4, PT, R208, RZ, PT ;  /* 0x000000ffd000720c */ /* 0x000fe20003f86270 */
[----:B------:R-:W-:Y:S01]  /*1ff50*/  IMAD R172, R2, R8, R172 ;  /* 0x0000000802ac7224 */ /* 0x000fe200078e02ac */
[----:B------:R-:W4:Y:S01]  /*1ff60*/  LDL.LU R227, [R1+0x754] ;  /* 0x0007540001e37983 */ /* 0x000f220000300800 */
[----:B------:R-:W-:Y:S02]  /*1ff70*/  IMAD.MOV R4, RZ, RZ, -R4 ;  /* 0x000000ffff047224 */ /* 0x000fe400078e0a04 */
[----:B------:R-:W-:Y:S01]  /*1ff80*/  @!P2 IMAD.IADD R170, R170, 0x1, -R2 ;  /* 0x00000001aaaaa824 */ /* 0x000fe200078e0a02 */
[C---:B------:R-:W-:Y:S01]  /*1ff90*/  ISETP.GT.U32.AND P2, PT, R2.reuse, R172, PT ;  /* 0x000000ac0200720c */ /* 0x040fe20003f44070 */
[C---:B------:R-:W-:Y:S01]  /*1ffa0*/  IMAD R173, R2.reuse, R4, R173 ;  /* 0x0000000402ad7224 */ /* 0x040fe200078e02ad */
[C---:B------:R-:W-:Y:S01]  /*1ffb0*/  ISETP.GT.U32.AND P5, PT, R2.reuse, R171, PT ;  /* 0x000000ab0200720c */ /* 0x040fe20003fa4070 */
[----:B------:R-:W-:Y:S01]  /*1ffc0*/  IMAD.HI.U32 R4, R3, R174, RZ ;  /* 0x000000ae03047227 */ /* 0x000fe200078e00ff */
[----:B------:R-:W4:Y:S03]  /*1ffd0*/  LDL.LU R224, [R1+0x758] ;  /* 0x0007580001e07983 */ /* 0x000f260000300800 */
[----:B------:R-:W-:Y:S01]  /*1ffe0*/  IMAD.MOV R4, RZ, RZ, -R4 ;  /* 0x000000ffff047224 */ /* 0x000fe200078e0a04 */
[----:B------:R-:W4:Y:S03]  /*1fff0*/  LDL.LU R220, [R1+0x75c] ;  /* 0x00075c0001dc7983 */ /* 0x000f260000300800 */
[----:B------:R-:W-:Y:S01]  /*20000*/  IMAD R174, R2, R4, R174 ;  /* 0x0000000402ae7224 */ /* 0x000fe200078e02ae */
[----:B------:R-:W4:Y:S01]  /*20010*/  LDL.LU R223, [R1+0x760] ;  /* 0x0007600001df7983 */ /* 0x000f220000300800 */
[----:B------:R-:W-:-:S03]  /*20020*/  @!P2 IMAD.IADD R172, R172, 0x1, -R2 ;  /* 0x00000001acaca824 */ /* 0x000fc600078e0a02 */
[C---:B------:R-:W-:Y:S01]  /*20030*/  ISETP.GT.U32.AND P2, PT, R2.reuse, R174, PT ;  /* 0x000000ae0200720c */ /* 0x040fe20003f44070 */
[----:B------:R-:W-:Y:S01]  /*20040*/  @!P6 IMAD.MOV R170, RZ, RZ, -R170 ;  /* 0x000000ffffaae224 */ /* 0x000fe200078e0aaa */
[C---:B------:R-:W-:Y:S01]  /*20050*/  ISETP.GT.U32.AND P6, PT, R2.reuse, R172, PT ;  /* 0x000000ac0200720c */ /* 0x040fe20003fc4070 */
[----:B------:R-:W-:Y:S01]  /*20060*/  IMAD.MOV.U32 R212, RZ, RZ, R202 ;  /* 0x000000ffffd47224 */ /* 0x000fe200078e00ca */
[----:B------:R-:W4:Y:S01]  /*20070*/  LDL.LU R226, [R1+0x764] ;  /* 0x0007640001e27983 */ /* 0x000f220000300800 */
[----:B------:R-:W-:Y:S01]  /*20080*/  @!P5 IMAD.IADD R171, R171, 0x1, -R2 ;  /* 0x00000001ababd824 */ /* 0x000fe200078e0a02 */
[----:B------:R-:W-:Y:S01]  /*20090*/  ISETP.GT.U32.AND P5, PT, R2, R173, PT ;  /* 0x000000ad0200720c */ /* 0x000fe20003fa4070 */
[----:B------:R-:W-:Y:S01]  /*200a0*/  IMAD.MOV.U32 R202, RZ, RZ, R200 ;  /* 0x000000ffffca7224 */ /* 0x000fe200078e00c8 */
[----:B------:R-:W4:Y:S01]  /*200b0*/  LDL.LU R222, [R1+0x768] ;  /* 0x0007680001de7983 */ /* 0x000f220000300800 */
[----:B------:R-:W-:Y:S02]  /*200c0*/  IMAD.MOV.U32 R200, RZ, RZ, R198 ;  /* 0x000000ffffc87224 */ /* 0x000fe400078e00c6 */
[----:B------:R-:W-:Y:S01]  /*200d0*/  IMAD.MOV.U32 R198, RZ, RZ, R181 ;  /* 0x000000ffffc67224 */ /* 0x000fe200078e00b5 */
[----:B------:R-:W4:Y:S01]  /*200e0*/  LDL.LU R221, [R1+0x76c] ;  /* 0x00076c0001dd7983 */ /* 0x000f220000300800 */
[----:B------:R-:W-:Y:S01]  /*200f0*/  IMAD.MOV.U32 R181, RZ, RZ, R178 ;  /* 0x000000ffffb57224 */ /* 0x000fe200078e00b2 */
[----:B------:R-:W-:Y:S01]  /*20100*/  IABS R178, R206 ;  /* 0x000000ce00b27213 */ /* 0x000fe20000000000 */
[----:B------:R-:W-:-:S02]  /*20110*/  @!P2 IMAD.IADD R174, R174, 0x1, -R2 ;  /* 0x00000001aeaea824 */ /* 0x000fc400078e0a02 */
[----:B------:R-:W-:Y:S02]  /*20120*/  IMAD.MOV.U32 R211, RZ, RZ, R203 ;  /* 0x000000ffffd37224 */ /* 0x000fe400078e00cb */
[----:B------:R-:W-:Y:S01]  /*20130*/  IMAD.HI.U32 R4, R3, R178, RZ ;  /* 0x000000b203047227 */ /* 0x000fe200078e00ff */
[----:B------:R-:W-:-:S03]  /*20140*/  ISETP.GT.U32.AND P2, PT, R2, R174, PT ;  /* 0x000000ae0200720c */ /* 0x000fc60003f44070 */
[----:B------:R-:W-:Y:S02]  /*20150*/  IMAD.MOV.U32 R203, RZ, RZ, R176 ;  /* 0x000000ffffcb7224 */ /* 0x000fe400078e00b0 */
[----:B------:R-:W-:Y:S01]  /*20160*/  @!P4 IMAD.MOV R171, RZ, RZ, -R171 ;  /* 0x000000ffffabc224 */ /* 0x000fe200078e0aab */
[----:B------:R-:W-:Y:S01]  /*20170*/  ISETP.GE.AND P4, PT, R209, RZ, PT ;  /* 0x000000ffd100720c */ /* 0x000fe20003f86270 */
[--C-:B------:R-:W-:Y:S01]  /*20180*/  @!P6 IMAD.IADD R172, R172, 0x1, -R2.reuse ;  /* 0x00000001acace824 */ /* 0x100fe200078e0a02 */
[----:B------:R-:W-:Y:S01]  /*20190*/  IABS R176, R205 ;  /* 0x000000cd00b07213 */ /* 0x000fe20000000000 */
[----:B------:R-:W-:Y:S02]  /*201a0*/  @!P5 IMAD.IADD R173, R173, 0x1, -R2 ;  /* 0x00000001adadd824 */ /* 0x000fe400078e0a02 */
[----:B------:R-:W-:Y:S02]  /*201b0*/  IMAD.MOV R4, RZ, RZ, -R4 ;  /* 0x000000ffff047224 */ /* 0x000fe400078e0a04 */
[----:B------:R-:W-:Y:S01]  /*201c0*/  @!P1 IMAD.MOV R172, RZ, RZ, -R172 ;  /* 0x000000ffffac9224 */ /* 0x000fe200078e0aac */
[C---:B------:R-:W-:Y:S01]  /*201d0*/  ISETP.GT.U32.AND P5, PT, R2.reuse, R173, PT ;  /* 0x000000ad0200720c */ /* 0x040fe20003fa4070 */
[----:B------:R-:W-:-:S02]  /*201e0*/  IMAD R178, R2, R4, R178 ;  /* 0x0000000402b27224 */ /* 0x000fc400078e02b2 */
[----:B------:R-:W-:-:S04]  /*201f0*/  IMAD.HI.U32 R9, R3, R176, RZ ;  /* 0x000000b003097227 */ /* 0x000fc800078e00ff */
[----:B------:R-:W-:Y:S01]  /*20200*/  @!P2 IMAD.IADD R174, R174, 0x1, -R2 ;  /* 0x00000001aeaea824 */ /* 0x000fe200078e0a02 */
[----:B------:R-:W-:Y:S01]  /*20210*/  ISETP.GT.U32.AND P2, PT, R2, R178, PT ;  /* 0x000000b20200720c */ /* 0x000fe20003f44070 */
[----:B------:R-:W-:Y:S02]  /*20220*/  IMAD.MOV R9, RZ, RZ, -R9 ;  /* 0x000000ffff097224 */ /* 0x000fe400078e0a09 */
[----:B--2---:R-:W-:Y:S01]  /*20230*/  IMAD.MOV.U32 R208, RZ, RZ, R175 ;  /* 0x000000ffffd07224 */ /* 0x004fe200078e00af */
[----:B------:R-:W-:-:S05]  /*20240*/  IABS R175, R209 ;  /* 0x000000d100af7213 */ /* 0x000fca0000000000 */
[----:B------:R-:W-:-:S04]  /*20250*/  IMAD.HI.U32 R10, R3, R175, RZ ;  /* 0x000000af030a7227 */ /* 0x000fc800078e00ff */
[----:B------:R-:W-:-:S04]  /*20260*/  IMAD.MOV R10, RZ, RZ, -R10 ;  /* 0x000000ffff0a7224 */ /* 0x000fc800078e0a0a */
[----:B------:R-:W-:Y:S02]  /*20270*/  IMAD R175, R2, R10, R175 ;  /* 0x0000000a02af7224 */ /* 0x000fe400078e02af */
[----:B------:R-:W-:-:S03]  /*20280*/  IMAD.MOV.U32 R209, RZ, RZ, R203 ;  /* 0x000000ffffd17224 */ /* 0x000fc600078e00cb */
[C---:B------:R-:W-:Y:S01]  /*20290*/  ISETP.GT.U32.AND P6, PT, R2.reuse, R175, PT ;  /* 0x000000af0200720c */ /* 0x040fe20003fc4070 */
[----:B------:R-:W-:Y:S02]  /*202a0*/  IMAD.MOV.U32 R203, RZ, RZ, R202 ;  /* 0x000000ffffcb7224 */ /* 0x000fe400078e00ca */
[----:B------:R-:W-:Y:S02]  /*202b0*/  IMAD.MOV.U32 R202, RZ, RZ, R197 ;  /* 0x000000ffffca7224 */ /* 0x000fe400078e00c5 */
[----:B------:R-:W-:Y:S02]  /*202c0*/  IMAD.MOV.U32 R197, RZ, RZ, R196 ;  /* 0x000000ffffc57224 */ /* 0x000fe400078e00c4 */
[----:B------:R-:W-:Y:S02]  /*202d0*/  IMAD.MOV.U32 R196, RZ, RZ, R194 ;  /* 0x000000ffffc47224 */ /* 0x000fe400078e00c2 */
[----:B------:R-:W-:Y:S02]  /*202e0*/  IMAD.MOV.U32 R194, RZ, RZ, R193 ;  /* 0x000000ffffc27224 */ /* 0x000fe400078e00c1 */
[----:B------:R-:W-:-:S02]  /*202f0*/  IMAD R176, R2, R9, R176 ;  /* 0x0000000902b07224 */ /* 0x000fc400078e02b0 */
[--C-:B------:R-:W-:Y:S01]  /*20300*/  @!P6 IMAD.IADD R175, R175, 0x1, -R2.reuse ;  /* 0x00000001afafe824 */ /* 0x100fe200078e0a02 */
[----:B------:R-:W-:Y:S01]  /*20310*/  ISETP.GE.AND P6, PT, R204, RZ, PT ;  /* 0x000000ffcc00720c */ /* 0x000fe20003fc6270 */
[--C-:B------:R-:W-:Y:S01]  /*20320*/  @!P5 IMAD.IADD R173, R173, 0x1, -R2.reuse ;  /* 0x00000001adadd824 */ /* 0x100fe200078e0a02 */
[----:B------:R-:W-:Y:S01]  /*20330*/  ISETP.GT.U32.AND P5, PT, R2, R176, PT ;  /* 0x000000b00200720c */ /* 0x000fe20003fa4070 */
[----:B------:R-:W-:Y:S02]  /*20340*/  @!P2 IMAD.IADD R178, R178, 0x1, -R2 ;  /* 0x00000001b2b2a824 */ /* 0x000fe400078e0a02 */
[----:B------:R-:W-:Y:S01]  /*20350*/  @!P0 IMAD.MOV R173, RZ, RZ, -R173 ;  /* 0x000000ffffad8224 */ /* 0x000fe200078e0aad */
[----:B------:R-:W-:Y:S01]  /*20360*/  ISETP.GE.AND P0, PT, R205, RZ, PT ;  /* 0x000000ffcd00720c */ /* 0x000fe20003f06270 */
[----:B------:R-:W-:-:S08]  /*20370*/  IMAD.MOV.U32 R205, RZ, RZ, R200 ;  /* 0x000000ffffcd7224 */ /* 0x000fd000078e00c8 */
[----:B------:R-:W-:Y:S02]  /*20380*/  @!P5 IMAD.IADD R176, R176, 0x1, -R2 ;  /* 0x00000001b0b0d824 */ /* 0x000fe400078e0a02 */
[----:B------:R-:W-:Y:S01]  /*20390*/  IMAD.MOV.U32 R200, RZ, RZ, R198 ;  /* 0x000000ffffc87224 */ /* 0x000fe200078e00c6 */
[----:B------:R-:W-:Y:S01]  /*203a0*/  ISETP.GT.U32.AND P5, PT, R2, R175, PT ;  /* 0x000000af0200720c */ /* 0x000fe20003fa4070 */
[----:B------:R-:W-:-:S04]  /*203b0*/  IMAD.MOV.U32 R198, RZ, RZ, R181 ;  /* 0x000000ffffc67224 */ /* 0x000fc800078e00b5 */
[----:B------:R-:W-:Y:S02]  /*203c0*/  IMAD.MOV.U32 R210, RZ, RZ, R198 ;  /* 0x000000ffffd27224 */ /* 0x000fe400078e00c6 */
[----:B------:R-:W-:Y:S01]  /*203d0*/  IMAD.MOV.U32 R198, RZ, RZ, R196 ;  /* 0x000000ffffc67224 */ /* 0x000fe200078e00c4 */
[----:B------:R-:W-:Y:S01]  /*203e0*/  IABS R181, R209 ;  /* 0x000000d100b57213 */ /* 0x000fe20000000000 */
[----:B---3--:R-:W-:Y:S02]  /*203f0*/  IMAD.MOV.U32 R201, RZ, RZ, R199 ;  /* 0x000000ffffc97224 */ /* 0x008fe400078e00c7 */
[----:B------:R-:W-:Y:S02]  /*20400*/  IMAD.MOV.U32 R199, RZ, RZ, R188 ;  /* 0x000000ffffc77224 */ /* 0x000fe400078e00bc */
[----:B------:R-:W-:Y:S02]  /*20410*/  IMAD.MOV.U32 R188, RZ, RZ, R180 ;  /* 0x000000ffffbc7224 */ /* 0x000fe400078e00b4 */
[----:B------:R-:W-:Y:S01]  /*20420*/  IMAD.MOV.U32 R180, RZ, RZ, R177 ;  /* 0x000000ffffb47224 */ /* 0x000fe200078e00b1 */
[----:B------:R-:W-:-:S05]  /*20430*/  IABS R177, R204 ;  /* 0x000000cc00b17213 */ /* 0x000fca0000000000 */
[----:B------:R-:W-:-:S04]  /*20440*/  IMAD.HI.U32 R8, R3, R177, RZ ;  /* 0x000000b103087227 */ /* 0x000fc800078e00ff */
[----:B------:R-:W-:-:S04]  /*20450*/  IMAD.MOV R8, RZ, RZ, -R8 ;  /* 0x000000ffff087224 */ /* 0x000fc800078e0a08 */
[----:B------:R-:W-:Y:S02]  /*20460*/  IMAD R177, R2, R8, R177 ;  /* 0x0000000802b17224 */ /* 0x000fe400078e02b1 */
[----:B----4-:R-:W-:-:S03]  /*20470*/  IMAD.MOV.U32 R193, RZ, RZ, R192 ;  /* 0x000000ffffc17224 */ /* 0x010fc600078e00c0 */
[----:B------:R-:W-:Y:S01]  /*20480*/  ISETP.GT.U32.AND P1, PT, R2, R177, PT ;  /* 0x000000b10200720c */ /* 0x000fe20003f24070 */
[----:B------:R-:W-:Y:S02]  /*20490*/  IMAD.MOV.U32 R192, RZ, RZ, R191 ;  /* 0x000000ffffc07224 */ /* 0x000fe400078e00bf */
[----:B------:R-:W-:Y:S01]  /*204a0*/  IMAD.MOV.U32 R191, RZ, RZ, R179 ;  /* 0x000000ffffbf7224 */ /* 0x000fe200078e00b3 */
[----:B------:R-:W-:Y:S01]  /*204b0*/  IABS R179, R212 ;  /* 0x000000d400b37213 */ /* 0x000fe20000000000 */
[----:B------:R-:W-:Y:S02]  /*204c0*/  IMAD.MOV.U32 R204, RZ, RZ, R201 ;  /* 0x000000ffffcc7224 */ /* 0x000fe400078e00c9 */
[----:B------:R-:W-:Y:S02]  /*204d0*/  IMAD.MOV.U32 R201, RZ, RZ, R199 ;  /* 0x000000ffffc97224 */ /* 0x000fe400078e00c7 */
[----:B------:R-:W-:-:S04]  /*204e0*/  IMAD.HI.U32 R4, R3, R179, RZ ;  /* 0x000000b303047227 */ /* 0x000fc800078e00ff */
[----:B------:R-:W-:Y:S02]  /*204f0*/  IMAD.MOV.U32 R199, RZ, RZ, R188 ;  /* 0x000000ffffc77224 */ /* 0x000fe400078e00bc */
[----:B------:R-:W-:Y:S01]  /*20500*/  IMAD.MOV.U32 R188, RZ, RZ, R180 ;  /* 0x000000ffffbc7224 */ /* 0x000fe200078e00b4 */
[----:B------:R-:W-:Y:S01]  /*20510*/  IABS R180, R211 ;  /* 0x000000d300b47213 */ /* 0x000fe20000000000 */
[----:B------:R-:W-:Y:S02]  /*20520*/  @!P1 IMAD.IADD R177, R177, 0x1, -R2 ;  /* 0x00000001b1b19824 */ /* 0x000fe400078e0a02 */
[----:B------:R-:W-:-:S03]  /*20530*/  IMAD.MOV R4, RZ, RZ, -R4 ;  /* 0x000000ffff047224 */ /* 0x000fc600078e0a04 */
[C---:B------:R-:W-:Y:S01]  /*20540*/  ISETP.GT.U32.AND P2, PT, R2.reuse, R177, PT ;  /* 0x000000b10200720c */ /* 0x040fe20003f44070 */
[----:B------:R-:W-:Y:S02]  /*20550*/  IMAD R179, R2, R4, R179 ;  /* 0x0000000402b37224 */ /* 0x000fe400078e02b3 */
[----:B------:R-:W-:-:S04]  /*20560*/  IMAD.HI.U32 R4, R3, R180, RZ ;  /* 0x000000b403047227 */ /* 0x000fc800078e00ff */
[----:B------:R-:W-:-:S04]  /*20570*/  IMAD.MOV R4, RZ, RZ, -R4 ;  /* 0x000000ffff047224 */ /* 0x000fc800078e0a04 */
[C---:B------:R-:W-:Y:S01]  /*20580*/  IMAD R180, R2.reuse, R4, R180 ;  /* 0x0000000402b47224 */ /* 0x040fe200078e02b4 */
[----:B------:R-:W-:Y:S01]  /*20590*/  ISETP.GT.U32.AND P1, PT, R2, R176, PT ;  /* 0x000000b00200720c */ /* 0x000fe20003f24070 */
[----:B------:R-:W-:-:S03]  /*205a0*/  @!P2 IMAD.IADD R177, R177, 0x1, -R2 ;  /* 0x00000001b1b1a824 */ /* 0x000fc600078e0a02 */
[----:B------:R-:W-:Y:S01]  /*205b0*/  ISETP.GT.U32.AND P2, PT, R2, R180, PT ;  /* 0x000000b40200720c */ /* 0x000fe20003f44070 */
[----:B------:R-:W-:Y:S02]  /*205c0*/  IMAD.MOV.U32 R196, RZ, RZ, R193 ;  /* 0x000000ffffc47224 */ /* 0x000fe400078e00c1 */
[----:B------:R-:W-:Y:S02]  /*205d0*/  IMAD.MOV.U32 R193, RZ, RZ, R191 ;  /* 0x000000ffffc17224 */ /* 0x000fe400078e00bf */
[----:B------:R-:W-:Y:S02]  /*205e0*/  IMAD.MOV.U32 R191, RZ, RZ, R189 ;  /* 0x000000ffffbf7224 */ /* 0x000fe400078e00bd */
[----:B------:R-:W-:Y:S01]  /*205f0*/  IMAD.MOV.U32 R189, RZ, RZ, R182 ;  /* 0x000000ffffbd7224 */ /* 0x000fe200078e00b6 */
[----:B------:R-:W-:Y:S01]  /*20600*/  IABS R182, R208 ;  /* 0x000000d000b67213 */ /* 0x000fe20000000000 */
[----:B------:R-:W-:Y:S01]  /*20610*/  @!P1 IMAD.IADD R176, R176, 0x1, -R2 ;  /* 0x00000001b0b09824 */ /* 0x000fe200078e0a02 */
[----:B------:R-:W-:-:S03]  /*20620*/  ISETP.GT.U32.AND P1, PT, R2, R179, PT ;  /* 0x000000b30200720c */ /* 0x000fc60003f24070 */
[--C-:B------:R-:W-:Y:S02]  /*20630*/  @!P2 IMAD.IADD R180, R180, 0x1, -R2.reuse ;  /* 0x00000001b4b4a824 */ /* 0x100fe400078e0a02 */
[----:B------:R-:W-:Y:S01]  /*20640*/  @!P5 IMAD.IADD R175, R175, 0x1, -R2 ;  /* 0x00000001afafd824 */ /* 0x000fe200078e0a02 */
[----:B------:R-:W-:Y:S01]  /*20650*/  ISETP.GE.AND P5, PT, R206, RZ, PT ;  /* 0x000000ffce00720c */ /* 0x000fe20003fa6270 */
[----:B------:R-:W-:Y:S01]  /*20660*/  IMAD.HI.U32 R4, R3, R181, RZ ;  /* 0x000000b503047227 */ /* 0x000fe200078e00ff */
[----:B------:R-:W-:-:S03]  /*20670*/  ISETP.GT.U32.AND P2, PT, R2, R180, PT ;  /* 0x000000b40200720c */ /* 0x000fc60003f44070 */
[----:B------:R-:W-:-:S04]  /*20680*/  IMAD.HI.U32 R8, R3, R182, RZ ;  /* 0x000000b603087227 */ /* 0x000fc800078e00ff */
[----:B------:R-:W-:Y:S02]  /*20690*/  IMAD.MOV.U32 R206, RZ, RZ, R201 ;  /* 0x000000ffffce7224 */ /* 0x000fe400078e00c9 */
[----:B------:R-:W-:Y:S01]  /*206a0*/  @!P3 IMAD.MOV R174, RZ, RZ, -R174 ;  /* 0x000000ffffaeb224 */ /* 0x000fe200078e0aae */
[----:B------:R-:W-:Y:S01]  /*206b0*/  ISETP.GT.U32.AND P3, PT, R2, R178, PT ;  /* 0x000000b20200720c */ /* 0x000fe20003f64070 */
[----:B------:R-:W-:Y:S02]  /*206c0*/  IMAD.MOV.U32 R201, RZ, RZ, R200 ;  /* 0x000000ffffc97224 */ /* 0x000fe400078e00c8 */
[----:B------:R-:W-:Y:S02]  /*206d0*/  IMAD.MOV.U32 R200, RZ, RZ, R199 ;  /* 0x000000ffffc87224 */ /* 0x000fe400078e00c7 */
[----:B------:R-:W-:Y:S02]  /*206e0*/  IMAD.MOV.U32 R199, RZ, RZ, R197 ;  /* 0x000000ffffc77224 */ /* 0x000fe400078e00c5 */
[----:B------:R-:W-:-:S02]  /*206f0*/  IMAD.MOV R4, RZ, RZ, -R4 ;  /* 0x000000ffff047224 */ /* 0x000fc400078e0a04 */
[----:B------:R-:W-:Y:S02]  /*20700*/  IMAD.MOV R8, RZ, RZ, -R8 ;  /* 0x000000ffff087224 */ /* 0x000fe400078e0a08 */
[----:B------:R-:W-:Y:S02]  /*20710*/  IMAD.MOV.U32 R197, RZ, RZ, R194 ;  /* 0x000000ffffc57224 */ /* 0x000fe400078e00c2 */
[----:B------:R-:W-:Y:S02]  /*20720*/  IMAD.MOV.U32 R194, RZ, RZ, R192 ;  /* 0x000000ffffc27224 */ /* 0x000fe400078e00c0 */
[----:B------:R-:W-:Y:S02]  /*20730*/  IMAD.MOV.U32 R192, RZ, RZ, R190 ;  /* 0x000000ffffc07224 */ /* 0x000fe400078e00be */
[----:B------:R-:W-:Y:S01]  /*20740*/  IMAD.MOV.U32 R190, RZ, RZ, R183 ;  /* 0x000000ffffbe7224 */ /* 0x000fe200078e00b7 */
[----:B------:R-:W-:Y:S01]  /*20750*/  IABS R183, R207 ;  /* 0x000000cf00b77213 */ /* 0x000fe20000000000 */
[----:B------:R-:W-:-:S02]  /*20760*/  @!P1 IMAD.IADD R179, R179, 0x1, -R2 ;  /* 0x00000001b3b39824 */ /* 0x000fc400078e0a02 */
[C---:B------:R-:W-:Y:S02]  /*20770*/  IMAD R181, R2.reuse, R4, R181 ;  /* 0x0000000402b57224 */ /* 0x040fe400078e02b5 */
[C---:B------:R-:W-:Y:S02]  /*20780*/  IMAD R182, R2.reuse, R8, R182 ;  /* 0x0000000802b67224 */ /* 0x040fe400078e02b6 */
[----:B------:R-:W-:Y:S01]  /*20790*/  @!P4 IMAD.MOV R175, RZ, RZ, -R175 ;  /* 0x000000ffffafc224 */ /* 0x000fe200078e0aaf */
[C---:B------:R-:W-:Y:S01]  /*207a0*/  ISETP.GT.U32.AND P4, PT, R2.reuse, R179, PT ;  /* 0x000000b30200720c */ /* 0x040fe20003f84070 */
[----:B------:R-:W-:Y:S01]  /*207b0*/  @!P0 IMAD.MOV R176, RZ, RZ, -R176 ;  /* 0x000000ffffb08224 */ /* 0x000fe200078e0ab0 */
[----:B------:R-:W-:Y:S01]  /*207c0*/  ISETP.GT.U32.AND P0, PT, R2, R181, PT ;  /* 0x000000b50200720c */ /* 0x000fe20003f04070 */
[----:B------:R-:W-:Y:S01]  /*207d0*/  @!P2 IMAD.IADD R180, R180, 0x1, -R2 ;  /* 0x00000001b4b4a824 */ /* 0x000fe200078e0a02 */
[----:B------:R-:W-:Y:S01]  /*207e0*/  ISETP.GT.U32.AND P2, PT, R2, R182, PT ;  /* 0x000000b60200720c */ /* 0x000fe20003f44070 */
[----:B------:R-:W-:-:S04]  /*207f0*/  IMAD.HI.U32 R4, R3, R183, RZ ;  /* 0x000000b703047227 */ /* 0x000fc800078e00ff */
[----:B------:R-:W-:Y:S01]  /*20800*/  @!P3 IMAD.IADD R178, R178, 0x1, -R2 ;  /* 0x00000001b2b2b824 */ /* 0x000fe200078e0a02 */
[----:B------:R-:W-:Y:S01]  /*20810*/  ISETP.GE.AND P3, PT, R212, RZ, PT ;  /* 0x000000ffd400720c */ /* 0x000fe20003f66270 */
[----:B------:R-:W-:-:S04]  /*20820*/  IMAD.MOV R4, RZ, RZ, -R4 ;  /* 0x000000ffff047224 */ /* 0x000fc800078e0a04 */
[----:B------:R-:W-:Y:S01]  /*20830*/  IMAD R183, R2, R4, R183 ;  /* 0x0000000402b77224 */ /* 0x000fe200078e02b7 */
[----:B------:R-:W-:Y:S01]  /*20840*/  IABS R4, R206 ;  /* 0x000000ce00047213 */ /* 0x000fe20000000000 */
[--C-:B------:R-:W-:Y:S02]  /*20850*/  @!P4 IMAD.IADD R179, R179, 0x1, -R2.reuse ;  /* 0x00000001b3b3c824 */ /* 0x100fe400078e0a02 */
[--C-:B------:R-:W-:Y:S02]  /*20860*/  @!P0 IMAD.IADD R181, R181, 0x1, -R2.reuse ;  /* 0x00000001b5b58824 */ /* 0x100fe400078e0a02 */
[----:B------:R-:W-:Y:S02]  /*20870*/  @!P2 IMAD.IADD R182, R182, 0x1, -R2 ;  /* 0x00000001b6b6a824 */ /* 0x000fe400078e0a02 */
[----:B------:R-:W-:Y:S02]  /*20880*/  IMAD.MOV.U32 R8, RZ, RZ, R4 ;  /* 0x000000ffff087224 */ /* 0x000fe400078e0004 */
[----:B------:R-:W-:Y:S01]  /*20890*/  @!P3 IMAD.MOV R179, RZ, RZ, -R179 ;  /* 0x000000ffffb3b224 */ /* 0x000fe200078e0ab3 */
[C---:B------:R-:W-:Y:S01]  /*208a0*/  ISETP.GT.U32.AND P3, PT, R2.reuse, R181, PT ;  /* 0x000000b50200720c */ /* 0x040fe20003f64070 */
[----:B------:R-:W-:Y:S01]  /*208b0*/  IMAD.MOV.U32 R214, RZ, RZ, R200 ;  /* 0x000000ffffd67224 */ /* 0x000fe200078e00c8 */
[----:B------:R-:W-:Y:S01]  /*208c0*/  ISETP.GT.U32.AND P2, PT, R2, R182, PT ;  /* 0x000000b60200720c */ /* 0x000fe20003f44070 */
[----:B------:R-:W-:-:S02]  /*208d0*/  IMAD.MOV.U32 R200, RZ, RZ, R184 ;  /* 0x000000ffffc87224 */ /* 0x000fc400078e00b8 */
[----:B------:R-:W-:-:S04]  /*208e0*/  IMAD.HI.U32 R184, R3, R8, RZ ;  /* 0x0000000803b87227 */ /* 0x000fc800078e00ff */
[----:B------:R-:W-:Y:S01]  /*208f0*/  IMAD.MOV R184, RZ, RZ, -R184 ;  /* 0x000000ffffb87224 */ /* 0x000fe200078e0ab8 */
[----:B------:R-:W-:-:S03]  /*20900*/  IABS R4, R204 ;  /* 0x000000cc00047213 */ /* 0x000fc60000000000 */
[C---:B------:R-:W-:Y:S01]  /*20910*/  IMAD R184, R2.reuse, R184, R8 ;  /* 0x000000b802b87224 */ /* 0x040fe200078e0208 */
[----:B------:R-:W-:Y:S01]  /*20920*/  ISETP.GE.AND P1, PT, R211, RZ, PT ;  /* 0x000000ffd300720c */ /* 0x000fe20003f26270 */
[--C-:B------:R-:W-:Y:S01]  /*20930*/  @!P3 IMAD.IADD R181, R181, 0x1, -R2.reuse ;  /* 0x00000001b5b5b824 */ /* 0x100fe200078e0a02 */
[----:B------:R-:W-:Y:S01]  /*20940*/  ISETP.GT.U32.AND P3, PT, R2, R183, PT ;  /* 0x000000b70200720c */ /* 0x000fe20003f64070 */
[----:B------:R-:W-:Y:S01]  /*20950*/  @!P2 IMAD.IADD R182, R182, 0x1, -R2 ;  /* 0x00000001b6b6a824 */ /* 0x000fe200078e0a02 */
[----:B------:R-:W-:Y:S01]  /*20960*/  ISETP.GT.U32.AND P2, PT, R2, R184, PT ;  /* 0x000000b80200720c */ /* 0x000fe20003f44070 */
[----:B------:R-:W-:Y:S01]  /*20970*/  @!P6 IMAD.MOV R177, RZ, RZ, -R177 ;  /* 0x000000ffffb1e224 */ /* 0x000fe200078e0ab1 */
[----:B------:R-:W-:Y:S01]  /*20980*/  ISETP.GE.AND P6, PT, R209, RZ, PT ;  /* 0x000000ffd100720c */ /* 0x000fe20003fc6270 */
[----:B------:R-:W-:Y:S02]  /*20990*/  IMAD.MOV.U32 R10, RZ, RZ, R4 ;  /* 0x000000ffff0a7224 */ /* 0x000fe400078e0004 */
[----:B------:R-:W-:Y:S01]  /*209a0*/  @!P5 IMAD.MOV R178, RZ, RZ, -R178 ;  /* 0x000000ffffb2d224 */ /* 0x000fe200078e0ab2 */
[----:B------:R-:W-:Y:S01]  /*209b0*/  ISETP.GE.AND P5, PT, R208, RZ, PT ;  /* 0x000000ffd000720c */ /* 0x000fe20003fa6270 */
[----:B------:R-:W-:-:S02]  /*209c0*/  IMAD.MOV.U32 R209, RZ, RZ, R201 ;  /* 0x000000ffffd17224 */ /* 0x000fc400078e00c9 */
[----:B------:R-:W-:Y:S02]  /*209d0*/  IMAD.MOV.U32 R201, RZ, RZ, R185 ;  /* 0x000000ffffc97224 */ /* 0x000fe400078e00b9 */
[----:B------:R-:W-:-:S04]  /*209e0*/  IMAD.HI.U32 R185, R3, R10, RZ ;  /* 0x0000000a03b97227 */ /* 0x000fc800078e00ff */
[----:B------:R-:W-:Y:S02]  /*209f0*/  IMAD.MOV.U32 R215, RZ, RZ, R210 ;  /* 0x000000ffffd77224 */ /* 0x000fe400078e00d2 */
[----:B------:R-:W-:Y:S02]  /*20a00*/  IMAD.MOV R185, RZ, RZ, -R185 ;  /* 0x000000ffffb97224 */ /* 0x000fe400078e0ab9 */
[----:B------:R-:W-:Y:S01]  /*20a10*/  @!P1 IMAD.MOV R180, RZ, RZ, -R180 ;  /* 0x000000ffffb49224 */ /* 0x000fe200078e0ab4 */
[----:B------:R-:W-:Y:S01]  /*20a20*/  ISETP.GE.AND P1, PT, R204, RZ, PT ;  /* 0x000000ffcc00720c */ /* 0x000fe20003f26270 */
[----:B------:R-:W-:Y:S02]  /*20a30*/  IMAD.MOV.U32 R212, RZ, RZ, R203 ;  /* 0x000000ffffd47224 */ /* 0x000fe400078e00cb */
[----:B------:R-:W-:Y:S02]  /*20a40*/  IMAD.MOV.U32 R213, RZ, RZ, R202 ;  /* 0x000000ffffd57224 */ /* 0x000fe400078e00ca */
[----:B------:R-:W-:-:S02]  /*20a50*/  IMAD.MOV.U32 R204, RZ, RZ, R195 ;  /* 0x000000ffffcc7224 */ /* 0x000fc400078e00c3 */
[----:B------:R-:W-:Y:S01]  /*20a60*/  IMAD.MOV.U32 R203, RZ, RZ, R188 ;  /* 0x000000ffffcb7224 */ /* 0x000fe200078e00bc */
[----:B------:R-:W-:Y:S01]  /*20a70*/  IABS R188, R215 ;  /* 0x000000d700bc7213 */ /* 0x000fe20000000000 */
[----:B------:R-:W-:Y:S01]  /*20a80*/  IMAD.MOV.U32 R202, RZ, RZ, R187 ;  /* 0x000000ffffca7224 */ /* 0x000fe200078e00bb */
[----:B------:R-:W-:Y:S01]  /*20a90*/  IABS R187, R216 ;  /* 0x000000d800bb7213 */ /* 0x000fe20000000000 */
[----:B------:R-:W-:Y:S01]  /*20aa0*/  IMAD.MOV.U32 R195, RZ, RZ, R186 ;  /* 0x000000ffffc37224 */ /* 0x000fe200078e00ba */
[----:B------:R-:W-:Y:S01]  /*20ab0*/  IABS R186, R205 ;  /* 0x000000cd00ba7213 */ /* 0x000fe20000000000 */
[----:B------:R-:W-:Y:S02]  /*20ac0*/  @!P3 IMAD.IADD R183, R183, 0x1, -R2 ;  /* 0x00000001b7b7b824 */ /* 0x000fe400078e0a02 */
[----:B------:R-:W-:Y:S02]  /*20ad0*/  IMAD R185, R2, R185, R10 ;  /* 0x000000b902b97224 */ /* 0x000fe400078e020a */
[----:B------:R-:W-:-:S02]  /*20ae0*/  @!P2 IMAD.IADD R184, R184, 0x1, -R2 ;  /* 0x00000001b8b8a824 */ /* 0x000fc400078e0a02 */
[----:B------:R-:W-:Y:S01]  /*20af0*/  @!P6 IMAD.MOV R181, RZ, RZ, -R181 ;  /* 0x000000ffffb5e224 */ /* 0x000fe200078e0ab5 */
[C---:B------:R-:W-:Y:S01]  /*20b00*/  ISETP.GT.U32.AND P6, PT, R2.reuse, R183, PT ;  /* 0x000000b70200720c */ /* 0x040fe20003fc4070 */
[----:B------:R-:W-:Y:S01]  /*20b10*/  @!P5 IMAD.MOV R182, RZ, RZ, -R182 ;  /* 0x000000ffffb6d224 */ /* 0x000fe200078e0ab6 */
[C---:B------:R-:W-:Y:S01]  /*20b20*/  ISETP.GT.U32.AND P2, PT, R2.reuse, R184, PT ;  /* 0x000000b80200720c */ /* 0x040fe20003f44070 */
[----:B------:R-:W-:Y:S01]  /*20b30*/  IMAD.HI.U32 R9, R3, R186, RZ ;  /* 0x000000ba03097227 */ /* 0x000fe200078e00ff */
[----:B------:R-:W-:-:S03]  /*20b40*/  ISETP.GT.U32.AND P5, PT, R2, R185, PT ;  /* 0x000000b90200720c */ /* 0x000fc60003fa4070 */
[----:B------:R-:W-:-:S04]  /*20b50*/  IMAD.HI.U32 R8, R3, R187, RZ ;  /* 0x000000bb03087227 */ /* 0x000fc800078e00ff */
[----:B------:R-:W-:-:S04]  /*20b60*/  IMAD.HI.U32 R4, R3, R188, RZ ;  /* 0x000000bc03047227 */ /* 0x000fc800078e00ff */
[----:B------:R-:W-:Y:S02]  /*20b70*/  IMAD.MOV R9, RZ, RZ, -R9 ;  /* 0x000000ffff097224 */ /* 0x000fe400078e0a09 */
[----:B------:R-:W-:Y:S02]  /*20b80*/  IMAD.MOV R8, RZ, RZ, -R8 ;  /* 0x000000ffff087224 */ /* 0x000fe400078e0a08 */
[----:B------:R-:W-:Y:S02]  /*20b90*/  IMAD.MOV R4, RZ, RZ, -R4 ;  /* 0x000000ffff047224 */ /* 0x000fe400078e0a04 */
[----:B------:R-:W-:Y:S02]  /*20ba0*/  IMAD.MOV.U32 R208, RZ, RZ, R204 ;  /* 0x000000ffffd07224 */ /* 0x000fe400078e00cc */
[----:B------:R-:W-:Y:S02]  /*20bb0*/  IMAD.MOV.U32 R204, RZ, RZ, R200 ;  /* 0x000000ffffcc7224 */ /* 0x000fe400078e00c8 */
[----:B------:R-:W-:-:S02]  /*20bc0*/  IMAD.MOV.U32 R200, RZ, RZ, R198 ;  /* 0x000000ffffc87224 */ /* 0x000fc400078e00c6 */
[----:B------:R-:W-:Y:S01]  /*20bd0*/  IMAD.MOV.U32 R198, RZ, RZ, R189 ;  /* 0x000000ffffc67224 */ /* 0x000fe200078e00bd */
[----:B------:R-:W-:Y:S01]  /*20be0*/  IABS R189, R214 ;  /* 0x000000d600bd7213 */ /* 0x000fe20000000000 */
[C---:B------:R-:W-:Y:S02]  /*20bf0*/  IMAD R186, R2.reuse, R9, R186 ;  /* 0x0000000902ba7224 */ /* 0x040fe400078e02ba */
[C---:B------:R-:W-:Y:S02]  /*20c00*/  IMAD R187, R2.reuse, R8, R187 ;  /* 0x0000000802bb7224 */ /* 0x040fe400078e02bb */
[C---:B------:R-:W-:Y:S02]  /*20c10*/  IMAD R188, R2.reuse, R4, R188 ;  /* 0x0000000402bc7224 */ /* 0x040fe400078e02bc */
[--C-:B------:R-:W-:Y:S01]  /*20c20*/  @!P6 IMAD.IADD R183, R183, 0x1, -R2.reuse ;  /* 0x00000001b7b7e824 */ /* 0x100fe200078e0a02 */
[----:B------:R-:W-:Y:S01]  /*20c30*/  ISETP.GT.U32.AND P6, PT, R2, R186, PT ;  /* 0x000000ba0200720c */ /* 0x000fe20003fc4070 */
[--C-:B------:R-:W-:Y:S01]  /*20c40*/  @!P2 IMAD.IADD R184, R184, 0x1, -R2.reuse ;  /* 0x00000001b8b8a824 */ /* 0x100fe200078e0a02 */
[C---:B------:R-:W-:Y:S01]  /*20c50*/  ISETP.GT.U32.AND P2, PT, R2.reuse, R187, PT ;  /* 0x000000bb0200720c */ /* 0x040fe20003f44070 */
[----:B------:R-:W-:Y:S01]  /*20c60*/  @!P5 IMAD.IADD R185, R185, 0x1, -R2 ;  /* 0x00000001b9b9d824 */ /* 0x000fe200078e0a02 */
[----:B------:R-:W-:Y:S01]  /*20c70*/  ISETP.GT.U32.AND P5, PT, R2, R188, PT ;  /* 0x000000bc0200720c */ /* 0x000fe20003fa4070 */
[----:B------:R-:W-:Y:S01]  /*20c80*/  IMAD.HI.U32 R4, R3, R189, RZ ;  /* 0x000000bd03047227 */ /* 0x000fe200078e00ff */
[----:B------:R-:W-:-:S03]  /*20c90*/  ISETP.GE.AND P0, PT, R206, RZ, PT ;  /* 0x000000ffce00720c */ /* 0x000fc60003f06270 */
[----:B------:R-:W-:Y:S02]  /*20ca0*/  IMAD.MOV R4, RZ, RZ, -R4 ;  /* 0x000000ffff047224 */ /* 0x000fe400078e0a04 */
[----:B------:R-:W-:Y:S01]  /*20cb0*/  IMAD.MOV.U32 R211, RZ, RZ, R202 ;  /* 0x000000ffffd37224 */ /* 0x000fe200078e00ca */
[----:B------:R-:W-:Y:S01]  /*20cc0*/  ISETP.GE.AND P4, PT, R207, RZ, PT ;  /* 0x000000ffcf00720c */ /* 0x000fe20003f86270 */
[----:B------:R-:W-:Y:S01]  /*20cd0*/  IMAD.MOV.U32 R202, RZ, RZ, R190 ;  /* 0x000000ffffca7224 */ /* 0x000fe200078e00be */
[----:B------:R-:W-:Y:S01]  /*20ce0*/  IABS R190, R209 ;  /* 0x000000d100be7213 */ /* 0x000fe20000000000 */
[----:B------:R-:W-:Y:S02]  /*20cf0*/  IMAD R189, R2, R4, R189 ;  /* 0x0000000402bd7224 */ /* 0x000fe400078e02bd */
[----:B------:R-:W-:Y:S01]  /*20d00*/  IMAD.MOV.U32 R207, RZ, RZ, R192 ;  /* 0x000000ffffcf7224 */ /* 0x000fe200078e00c0 */
[----:B------:R-:W-:Y:S01]  /*20d10*/  IABS R192, R212 ;  /* 0x000000d400c07213 */ /* 0x000fe20000000000 */
[--C-:B------:R-:W-:Y:S01]  /*20d20*/  @!P6 IMAD.IADD R186, R186, 0x1, -R2.reuse ;  /* 0x00000001babae824 */ /* 0x100fe200078e0a02 */
[C---:B------:R-:W-:Y:S01]  /*20d30*/  ISETP.GT.U32.AND P6, PT, R2.reuse, R189, PT ;  /* 0x000000bd0200720c */ /* 0x040fe20003fc4070 */
[--C-:B------:R-:W-:Y:S01]  /*20d40*/  @!P2 IMAD.IADD R187, R187, 0x1, -R2.reuse ;  /* 0x00000001bbbba824 */ /* 0x100fe200078e0a02 */
[----:B------:R-:W-:Y:S01]  /*20d50*/  ISETP.GT.U32.AND P2, PT, R2, R185, PT ;  /* 0x000000b90200720c */ /* 0x000fe20003f44070 */
[----:B------:R-:W-:-:S02]  /*20d60*/  @!P5 IMAD.IADD R188, R188, 0x1, -R2 ;  /* 0x00000001bcbcd824 */ /* 0x000fc400078e0a02 */
[----:B------:R-:W-:-:S04]  /*20d70*/  IMAD.HI.U32 R9, R3, R190, RZ ;  /* 0x000000be03097227 */ /* 0x000fc800078e00ff */
[----:B------:R-:W-:Y:S01]  /*20d80*/  @!P0 IMAD.MOV R184, RZ, RZ, -R184 ;  /* 0x000000ffffb88224 */ /* 0x000fe200078e0ab8 */
[----:B------:R-:W-:Y:S01]  /*20d90*/  ISETP.GT.U32.AND P0, PT, R2, R188, PT ;  /* 0x000000bc0200720c */ /* 0x000fe20003f04070 */
[----:B------:R-:W-:Y:S01]  /*20da0*/  IMAD.MOV.U32 R206, RZ, RZ, R191 ;  /* 0x000000ffffce7224 */ /* 0x000fe200078e00bf */
[----:B------:R-:W-:Y:S01]  /*20db0*/  IABS R191, R213 ;  /* 0x000000d500bf7213 */ /* 0x000fe20000000000 */
[----:B------:R-:W-:Y:S02]  /*20dc0*/  IMAD.MOV R9, RZ, RZ, -R9 ;  /* 0x000000ffff097224 */ /* 0x000fe400078e0a09 */
[----:B------:R-:W-:-:S04]  /*20dd0*/  IMAD.HI.U32 R4, R3, R192, RZ ;  /* 0x000000c003047227 */ /* 0x000fc800078e00ff */
[C---:B------:R-:W-:Y:S02]  /*20de0*/  IMAD R190, R2.reuse, R9, R190 ;  /* 0x0000000902be7224 */ /* 0x040fe400078e02be */
[----:B------:R-:W-:Y:S02]  /*20df0*/  IMAD.MOV R4, RZ, RZ, -R4 ;  /* 0x000000ffff047224 */ /* 0x000fe400078e0a04 */
[----:B------:R-:W-:Y:S01]  /*20e00*/  @!P4 IMAD.MOV R183, RZ, RZ, -R183 ;  /* 0x000000ffffb7c224 */ /* 0x000fe200078e0ab7 */
[C---:B------:R-:W-:Y:S01]  /*20e10*/  ISETP.GT.U32.AND P4, PT, R2.reuse, R186, PT ;  /* 0x000000ba0200720c */ /* 0x040fe20003f84070 */
[----:B------:R-:W-:Y:S01]  /*20e20*/  IMAD.HI.U32 R8, R3, R191, RZ ;  /* 0x000000bf03087227 */ /* 0x000fe200078e00ff */
[----:B------:R-:W-:-:S03]  /*20e30*/  ISETP.GT.U32.AND P5, PT, R2, R187, PT ;  /* 0x000000bb0200720c */ /* 0x000fc60003fa4070 */
[C---:B------:R-:W-:Y:S02]  /*20e40*/  IMAD R192, R2.reuse, R4, R192 ;  /* 0x0000000402c07224 */ /* 0x040fe400078e02c0 */
[--C-:B------:R-:W-:Y:S02]  /*20e50*/  @!P6 IMAD.IADD R189, R189, 0x1, -R2.reuse ;  /* 0x00000001bdbde824 */ /* 0x100fe400078e0a02 */
[----:B------:R-:W-:Y:S01]  /*20e60*/  @!P2 IMAD.IADD R185, R185, 0x1, -R2 ;  /* 0x00000001b9b9a824 */ /* 0x000fe200078e0a02 */
[----:B------:R-:W-:Y:S01]  /*20e70*/  ISETP.GT.U32.AND P2, PT, R2, R190, PT ;  /* 0x000000be0200720c */ /* 0x000fe20003f44070 */
[----:B------:R-:W-:Y:S01]  /*20e80*/  IMAD.MOV R8, RZ, RZ, -R8 ;  /* 0x000000ffff087224 */ /* 0x000fe200078e0a08 */
[----:B------:R-:W-:Y:S01]  /*20e90*/  ISETP.GE.AND P3, PT, R205, RZ, PT ;  /* 0x000000ffcd00720c */ /* 0x000fe20003f66270 */
[----:B------:R-:W-:Y:S01]  /*20ea0*/  @!P0 IMAD.IADD R188, R188, 0x1, -R2 ;  /* 0x00000001bcbc8824 */ /* 0x000fe200078e0a02 */
[C---:B------:R-:W-:Y:S01]  /*20eb0*/  ISETP.GT.U32.AND P6, PT, R2.reuse, R189, PT ;  /* 0x000000bd0200720c */ /* 0x040fe20003fc4070 */
[----:B------:R-:W-:Y:S01]  /*20ec0*/  IMAD.MOV.U32 R205, RZ, RZ, R201 ;  /* 0x000000ffffcd7224 */ /* 0x000fe200078e00c9 */
[C---:B------:R-:W-:Y:S01]  /*20ed0*/  ISETP.GT.U32.AND P0, PT, R2.reuse, R192, PT ;  /* 0x000000c00200720c */ /* 0x040fe20003f04070 */
[----:B------:R-:W-:-:S02]  /*20ee0*/  IMAD R191, R2, R8, R191 ;  /* 0x0000000802bf7224 */ /* 0x000fc400078e02bf */
[----:B------:R-:W-:Y:S02]  /*20ef0*/  IMAD.MOV.U32 R210, RZ, RZ, R203 ;  /* 0x000000ffffd27224 */ /* 0x000fe400078e00cb */
[----:B------:R-:W-:Y:S02]  /*20f00*/  IMAD.MOV.U32 R201, RZ, RZ, R197 ;  /* 0x000000ffffc97224 */ /* 0x000fe400078e00c5 */
[----:B------:R-:W-:Y:S01]  /*20f10*/  IMAD.MOV.U32 R197, RZ, RZ, R193 ;  /* 0x000000ffffc57224 */ /* 0x000fe200078e00c1 */
[----:B------:R-:W-:Y:S01]  /*20f20*/  IABS R193, R211 ;  /* 0x000000d300c17213 */ /* 0x000fe20000000000 */
[----:B------:R-:W-:Y:S02]  /*20f30*/  IMAD.MOV.U32 R203, RZ, RZ, R196 ;  /* 0x000000ffffcb7224 */ /* 0x000fe400078e00c4 */
[----:B------:R-:W-:Y:S01]  /*20f40*/  @!P4 IMAD.IADD R186, R186, 0x1, -R2 ;  /* 0x00000001babac824 */ /* 0x000fe200078e0a02 */
[----:B------:R-:W-:Y:S01]  /*20f50*/  ISETP.GT.U32.AND P4, PT, R2, R191, PT ;  /* 0x000000bf0200720c */ /* 0x000fe20003f84070 */
[----:B------:R-:W-:Y:S01]  /*20f60*/  IMAD.MOV.U32 R196, RZ, RZ, R194 ;  /* 0x000000ffffc47224 */ /* 0x000fe200078e00c2 */
[----:B------:R-:W-:Y:S01]  /*20f70*/  IABS R194, R210 ;  /* 0x000000d200c27213 */ /* 0x000fe20000000000 */
[----:B------:R-:W-:Y:S01]  /*20f80*/  @!P5 IMAD.IADD R187, R187, 0x1, -R2 ;  /* 0x00000001bbbbd824 */ /* 0x000fe200078e0a02 */
[----:B------:R-:W-:Y:S01]  /*20f90*/  ISETP.GE.AND P5, PT, R216, RZ, PT ;  /* 0x000000ffd800720c */ /* 0x000fe20003fa6270 */
[----:B------:R-:W-:-:S04]  /*20fa0*/  IMAD.HI.U32 R8, R3, R193, RZ ;  /* 0x000000c103087227 */ /* 0x000fc800078e00ff */
[----:B------:R-:W-:Y:S01]  /*20fb0*/  @!P2 IMAD.IADD R190, R190, 0x1, -R2 ;  /* 0x00000001bebea824 */ /* 0x000fe200078e0a02 */
[----:B------:R-:W-:Y:S01]  /*20fc0*/  ISETP.GE.AND P2, PT, R214, RZ, PT ;  /* 0x000000ffd600720c */ /* 0x000fe20003f46270 */
[----:B------:R-:W-:-:S04]  /*20fd0*/  IMAD.HI.U32 R4, R3, R194, RZ ;  /* 0x000000c203047227 */ /* 0x000fc800078e00ff */
[----:B------:R-:W-:Y:S01]  /*20fe0*/  @!P6 IMAD.IADD R189, R189, 0x1, -R2 ;  /* 0x00000001bdbde824 */ /* 0x000fe200078e0a02 */
[----:B------:R-:W-:Y:S01]  /*20ff0*/  ISETP.GE.AND P6, PT, R215, RZ, PT ;  /* 0x000000ffd700720c */ /* 0x000fe20003fc6270 */
[----:B------:R-:W-:Y:S02]  /*21000*/  IMAD.MOV R8, RZ, RZ, -R8 ;  /* 0x000000ffff087224 */ /* 0x000fe400078e0a08 */
[----:B------:R-:W-:Y:S01]  /*21010*/  @!P0 IMAD.IADD R192, R192, 0x1, -R2 ;  /* 0x00000001c0c08824 */ /* 0x000fe200078e0a02 */
[C---:B------:R-:W-:Y:S01]  /*21020*/  ISETP.GT.U32.AND P0, PT, R2.reuse, R190, PT ;  /* 0x000000be0200720c */ /* 0x040fe20003f04070 */
[----:B------:R-:W-:Y:S02]  /*21030*/  IMAD.MOV R4, RZ, RZ, -R4 ;  /* 0x000000ffff047224 */ /* 0x000fe400078e0a04 */
[C---:B------:R-:W-:Y:S02]  /*21040*/  IMAD R193, R2.reuse, R8, R193 ;  /* 0x0000000802c17224 */ /* 0x040fe400078e02c1 */
[----:B------:R-:W-:Y:S01]  /*21050*/  @!P4 IMAD.IADD R191, R191, 0x1, -R2 ;  /* 0x00000001bfbfc824 */ /* 0x000fe200078e0a02 */
[----:B------:R-:W-:Y:S01]  /*21060*/  ISETP.GE.AND P4, PT, R209, RZ, PT ;  /* 0x000000ffd100720c */ /* 0x000fe20003f86270 */
[----:B------:R-:W-:-:S02]  /*21070*/  IMAD R194, R2, R4, R194 ;  /* 0x0000000402c27224 */ /* 0x000fc400078e02c2 */
[----:B------:R-:W-:Y:S01]  /*21080*/  @!P3 IMAD.MOV R186, RZ, RZ, -R186 ;  /* 0x000000ffffbab224 */ /* 0x000fe200078e0aba */
[C---:B------:R-:W-:Y:S01]  /*21090*/  ISETP.GT.U32.AND P3, PT, R2.reuse, R193, PT ;  /* 0x000000c10200720c */ /* 0x040fe20003f64070 */
[----:B------:R-:W-:Y:S02]  /*210a0*/  IMAD.MOV.U32 R209, RZ, RZ, R207 ;  /* 0x000000ffffd17224 */ /* 0x000fe400078e00cf */
        /* <DEDUP_REMOVED lines=8> */
[----:B------:R-:W-:Y:S01]  /*21130*/  @!P6 IMAD.MOV R188, RZ, RZ, -R188 ;  /* 0x000000ffffbce224 */ /* 0x000fe200078e0abc */
[----:B------:R-:W-:Y:S01]  /*21140*/  ISETP.GE.AND P6, PT, R213, RZ, PT ;  /* 0x000000ffd500720c */ /* 0x000fe20003fc6270 */
[----:B------:R-:W-:Y:S01]  /*21150*/  @!P0 IMAD.IADD R190, R190, 0x1, -R2 ;  /* 0x00000001bebe8824 */ /* 0x000fe200078e0a02 */
[----:B------:R-:W-:Y:S01]  /*21160*/  ISETP.GE.AND P0, PT, R212, RZ, PT ;  /* 0x000000ffd400720c */ /* 0x000fe20003f06270 */
[----:B------:R-:W-:-:S04]  /*21170*/  IMAD.HI.U32 R4, R3, R195, RZ ;  /* 0x000000c303047227 */ /* 0x000fc800078e00ff */
[----:B------:R-:W-:Y:S02]  /*21180*/  IMAD.MOV R4, RZ, RZ, -R4 ;  /* 0x000000ffff047224 */ /* 0x000fe400078e0a04 */
[--C-:B------:R-:W-:Y:S02]  /*21190*/  @!P3 IMAD.IADD R193, R193, 0x1, -R2.reuse ;  /* 0x00000001c1c1b824 */ /* 0x100fe400078e0a02 */
[--C-:B------:R-:W-:Y:S02]  /*211a0*/  @!P1 IMAD.IADD R191, R191, 0x1, -R2.reuse ;  /* 0x00000001bfbf9824 */ /* 0x100fe400078e0a02 */
[--C-:B------:R-:W-:Y:S02]  /*211b0*/  @!P5 IMAD.IADD R192, R192, 0x1, -R2.reuse ;  /* 0x00000001c0c0d824 */ /* 0x100fe400078e0a02 */
[----:B------:R-:W-:Y:S01]  /*211c0*/  IMAD R195, R2, R4, R195 ;  /* 0x0000000402c37224 */ /* 0x000fe200078e02c3 */
[----:B------:R-:W-:Y:S01]  /*211d0*/  IABS R4, R197 ;  /* 0x000000c500047213 */ /* 0x000fe20000000000 */
[----:B------:R-:W-:Y:S01]  /*211e0*/  @!P2 IMAD.IADD R194, R194, 0x1, -R2 ;  /* 0x00000001c2c2a824 */ /* 0x000fe200078e0a02 */
[----:B------:R-:W-:Y:S01]  /*211f0*/  ISETP.GT.U32.AND P2, PT, R2, R193, PT ;  /* 0x000000c10200720c */ /* 0x000fe20003f44070 */
[----:B------:R-:W-:Y:S01]  /*21200*/  @!P6 IMAD.MOV R191, RZ, RZ, -R191 ;  /* 0x000000ffffbfe224 */ /* 0x000fe200078e0abf */
[----:B------:R-:W-:Y:S01]  /*21210*/  ISETP.GE.AND P3, PT, R208, RZ, PT ;  /* 0x000000ffd000720c */ /* 0x000fe20003f66270 */
[----:B------:R-:W-:Y:S01]  /*21220*/  @!P0 IMAD.MOV R192, RZ, RZ, -R192 ;  /* 0x000000ffffc08224 */ /* 0x000fe200078e0ac0 */
[----:B------:R-:W-:Y:S01]  /*21230*/  ISETP.GE.AND P6, PT, R197, RZ, PT ;  /* 0x000000ffc500720c */ /* 0x000fe20003fc6270 */
[----:B------:R-:W-:Y:S01]  /*21240*/  IMAD.MOV.U32 R208, RZ, RZ, R207 ;  /* 0x000000ffffd07224 */ /* 0x000fe200078e00cf */
[C---:B------:R-:W-:Y:S01]  /*21250*/  ISETP.GT.U32.AND P0, PT, R2.reuse, R195, PT ;  /* 0x000000c30200720c */ /* 0x040fe20003f04070 */
[----:B------:R-:W-:Y:S01]  /*21260*/  @!P4 IMAD.MOV R190, RZ, RZ, -R190 ;  /* 0x000000ffffbec224 */ /* 0x000fe200078e0abe */
[----:B------:R-:W-:Y:S01]  /*21270*/  IABS R197, R209 ;  /* 0x000000d100c57213 */ /* 0x000fe20000000000 */
[----:B------:R-:W-:Y:S01]  /*21280*/  IMAD.MOV.U32 R207, RZ, RZ, R205 ;  /* 0x000000ffffcf7224 */ /* 0x000fe200078e00cd */
[----:B------:R-:W-:Y:S01]  /*21290*/  ISETP.GT.U32.AND P4, PT, R2, R194, PT ;  /* 0x000000c20200720c */ /* 0x000fe20003f84070 */
[----:B------:R-:W-:-:S02]  /*212a0*/  IMAD.MOV.U32 R9, RZ, RZ, R4 ;  /* 0x000000ffff097224 */ /* 0x000fc400078e0004 */
[----:B------:R-:W-:Y:S01]  /*212b0*/  IMAD.MOV.U32 R205, RZ, RZ, R203 ;  /* 0x000000ffffcd7224 */ /* 0x000fe200078e00cb */
[----:B------:R-:W-:Y:S01]  /*212c0*/  ISETP.GE.AND P1, PT, R211, RZ, PT ;  /* 0x000000ffd300720c */ /* 0x000fe20003f26270 */
[----:B------:R-:W-:Y:S01]  /*212d0*/  IMAD.MOV.U32 R203, RZ, RZ, R202 ;  /* 0x000000ffffcb7224 */ /* 0x000fe200078e00ca */
[----:B------:R-:W-:Y:S01]  /*212e0*/  ISETP.GE.AND P5, PT, R210, RZ, PT ;  /* 0x000000ffd200720c */ /* 0x000fe20003fa6270 */
[----:B------:R-:W-:Y:S01]  /*212f0*/  IMAD.MOV.U32 R202, RZ, RZ, R198 ;  /* 0x000000ffffca7224 */ /* 0x000fe200078e00c6 */
[----:B------:R-:W-:Y:S01]  /*21300*/  IABS R198, R206 ;  /* 0x000000ce00c67213 */ /* 0x000fe20000000000 */
[----:B------:R-:W-:Y:S02]  /*21310*/  IMAD.MOV.U32 R214, RZ, RZ, R196 ;  /* 0x000000ffffd67224 */ /* 0x000fe400078e00c4 */
[----:B------:R-:W-:-:S04]  /*21320*/  IMAD.HI.U32 R196, R3, R9, RZ ;  /* 0x0000000903c47227 */ /* 0x000fc800078e00ff */
[----:B------:R-:W-:-:S04]  /*21330*/  IMAD.HI.U32 R8, R3, R197, RZ ;  /* 0x000000c503087227 */ /* 0x000fc800078e00ff */
[----:B------:R-:W-:Y:S02]  /*21340*/  IMAD.MOV R196, RZ, RZ, -R196 ;  /* 0x000000ffffc47224 */ /* 0x000fe400078e0ac4 */
[----:B------:R-:W-:-:S04]  /*21350*/  IMAD.HI.U32 R4, R3, R198, RZ ;  /* 0x000000c603047227 */ /* 0x000fc800078e00ff */
[----:B------:R-:W-:Y:S02]  /*21360*/  IMAD.MOV R8, RZ, RZ, -R8 ;  /* 0x000000ffff087224 */ /* 0x000fe400078e0a08 */
[--C-:B------:R-:W-:Y:S01]  /*21370*/  @!P2 IMAD.IADD R193, R193, 0x1, -R2.reuse ;  /* 0x00000001c1c1a824 */ /* 0x100fe200078e0a02 */
[----:B------:R-:W-:Y:S01]  /*21380*/  ISETP.GE.AND P2, PT, R209, RZ, PT ;  /* 0x000000ffd100720c */ /* 0x000fe20003f46270 */
[----:B------:R-:W-:Y:S01]  /*21390*/  IMAD.MOV.U32 R209, RZ, RZ, R199 ;  /* 0x000000ffffd17224 */ /* 0x000fe200078e00c7 */
[----:B------:R-:W-:Y:S01]  /*213a0*/  IABS R199, R204 ;  /* 0x000000cc00c77213 */ /* 0x000fe20000000000 */
[----:B------:R-:W-:Y:S02]  /*213b0*/  IMAD R196, R2, R196, R9 ;  /* 0x000000c402c47224 */ /* 0x000fe400078e0209 */
[--C-:B------:R-:W-:Y:S02]  /*213c0*/  @!P0 IMAD.IADD R195, R195, 0x1, -R2.reuse ;  /* 0x00000001c3c38824 */ /* 0x100fe400078e0a02 */
[----:B------:R-:W-:-:S02]  /*213d0*/  @!P4 IMAD.IADD R194, R194, 0x1, -R2 ;  /* 0x00000001c2c2c824 */ /* 0x000fc400078e0a02 */
[----:B------:R-:W-:Y:S02]  /*213e0*/  IMAD.MOV R4, RZ, RZ, -R4 ;  /* 0x000000ffff047224 */ /* 0x000fe400078e0a04 */
[C---:B------:R-:W-:Y:S01]  /*213f0*/  IMAD R197, R2.reuse, R8, R197 ;  /* 0x0000000802c57224 */ /* 0x040fe200078e02c5 */
[C---:B------:R-:W-:Y:S01]  /*21400*/  ISETP.GT.U32.AND P0, PT, R2.reuse, R195, PT ;  /* 0x000000c30200720c */ /* 0x040fe20003f04070 */
[----:B------:R-:W-:Y:S01]  /*21410*/  @!P1 IMAD.MOV R193, RZ, RZ, -R193 ;  /* 0x000000ffffc19224 */ /* 0x000fe200078e0ac1 */
[C---:B------:R-:W-:Y:S01]  /*21420*/  ISETP.GT.U32.AND P1, PT, R2.reuse, R196, PT ;  /* 0x000000c40200720c */ /* 0x040fe20003f24070 */
[C---:B------:R-:W-:Y:S02]  /*21430*/  IMAD R198, R2.reuse, R4, R198 ;  /* 0x0000000402c67224 */ /* 0x040fe400078e02c6 */
[----:B------:R-:W-:Y:S01]  /*21440*/  @!P5 IMAD.MOV R194, RZ, RZ, -R194 ;  /* 0x000000ffffc2d224 */ /* 0x000fe200078e0ac2 */
[----:B------:R-:W-:Y:S01]  /*21450*/  ISETP.GT.U32.AND P5, PT, R2, R197, PT ;  /* 0x000000c50200720c */ /* 0x000fe20003fa4070 */
[----:B------:R-:W-:-:S04]  /*21460*/  IMAD.HI.U32 R4, R3, R199, RZ ;  /* 0x000000c703047227 */ /* 0x000fc800078e00ff */
[----:B------:R-:W-:Y:S02]  /*21470*/  IMAD.MOV R4, RZ, RZ, -R4 ;  /* 0x000000ffff047224 */ /* 0x000fe400078e0a04 */
[----:B------:R-:W-:Y:S02]  /*21480*/  IMAD.MOV.U32 R213, RZ, RZ, R208 ;  /* 0x000000ffffd57224 */ /* 0x000fe400078e00d0 */
[C---:B------:R-:W-:Y:S02]  /*21490*/  IMAD R199, R2.reuse, R4, R199 ;  /* 0x0000000402c77224 */ /* 0x040fe400078e02c7 */
[--C-:B------:R-:W-:Y:S01]  /*214a0*/  @!P0 IMAD.IADD R195, R195, 0x1, -R2.reuse ;  /* 0x00000001c3c38824 */ /* 0x100fe200078e0a02 */
[----:B------:R-:W-:Y:S01]  /*214b0*/  ISETP.GT.U32.AND P0, PT, R2, R198, PT ;  /* 0x000000c60200720c */ /* 0x000fe20003f04070 */
[--C-:B------:R-:W-:Y:S01]  /*214c0*/  @!P1 IMAD.IADD R196, R196, 0x1, -R2.reuse ;  /* 0x00000001c4c49824 */ /* 0x100fe200078e0a02 */
[----:B------:R-:W-:Y:S01]  /*214d0*/  ISETP.GT.U32.AND P1, PT, R2, R199, PT ;  /* 0x000000c70200720c */ /* 0x000fe20003f24070 */
[----:B------:R-:W-:Y:S01]  /*214e0*/  IMAD.MOV.U32 R210, RZ, RZ, R201 ;  /* 0x000000ffffd27224 */ /* 0x000fe200078e00c9 */
[----:B------:R-:W-:Y:S01]  /*214f0*/  IABS R201, R213 ;  /* 0x000000d500c97213 */ /* 0x000fe20000000000 */
[----:B------:R-:W-:-:S02]  /*21500*/  @!P5 IMAD.IADD R197, R197, 0x1, -R2 ;  /* 0x00000001c5c5d824 */ /* 0x000fc400078e0a02 */
[----:B------:R-:W-:Y:S02]  /*21510*/  @!P3 IMAD.MOV R195, RZ, RZ, -R195 ;  /* 0x000000ffffc3b224 */ /* 0x000fe400078e0ac3 */
[----:B------:R-:W-:Y:S01]  /*21520*/  IMAD.HI.U32 R4, R3, R201, RZ ;  /* 0x000000c903047227 */ /* 0x000fe200078e00ff */
[----:B------:R-:W-:-:S03]  /*21530*/  ISETP.GT.U32.AND P3, PT, R2, R197, PT ;  /* 0x000000c50200720c */ /* 0x000fc60003f64070 */
[----:B------:R-:W-:Y:S01]  /*21540*/  IMAD.MOV.U32 R211, RZ, RZ, R200 ;  /* 0x000000ffffd37224 */ /* 0x000fe200078e00c8 */
[----:B------:R-:W-:Y:S01]  /*21550*/  IABS R200, R214 ;  /* 0x000000d600c87213 */ /* 0x000fe20000000000 */
[----:B------:R-:W-:Y:S01]  /*21560*/  IMAD.MOV R4, RZ, RZ, -R4 ;  /* 0x000000ffff047224 */ /* 0x000fe200078e0a04 */
[----:B------:R-:W-:Y:S01]  /*21570*/  ISETP.GE.AND P4, PT, R206, RZ, PT ;  /* 0x000000ffce00720c */ /* 0x000fe20003f86270 */
[----:B------:R-:W-:Y:S01]  /*21580*/  IMAD.MOV.U32 R206, RZ, RZ, R202 ;  /* 0x000000ffffce7224 */ /* 0x000fe200078e00ca */
[----:B------:R-:W-:Y:S01]  /*21590*/  IABS R202, R207 ;  /* 0x000000cf00ca7213 */ /* 0x000fe20000000000 */
[--C-:B------:R-:W-:Y:S01]  /*215a0*/  @!P0 IMAD.IADD R198, R198, 0x1, -R2.reuse ;  /* 0x00000001c6c68824 */ /* 0x100fe200078e0a02 */
[C---:B------:R-:W-:Y:S01]  /*215b0*/  ISETP.GT.U32.AND P5, PT, R2.reuse, R196, PT ;  /* 0x000000c40200720c */ /* 0x040fe20003fa4070 */
[----:B------:R-:W-:Y:S02]  /*215c0*/  @!P1 IMAD.IADD R199, R199, 0x1, -R2 ;  /* 0x00000001c7c79824 */ /* 0x000fe400078e0a02 */
[----:B------:R-:W-:-:S02]  /*215d0*/  IMAD R201, R2, R4, R201 ;  /* 0x0000000402c97224 */ /* 0x000fc400078e02c9 */
[----:B------:R-:W-:Y:S01]  /*215e0*/  IMAD.HI.U32 R8, R3, R200, RZ ;  /* 0x000000c803087227 */ /* 0x000fe200078e00ff */
[C---:B------:R-:W-:Y:S02]  /*215f0*/  ISETP.GT.U32.AND P0, PT, R2.reuse, R198, PT ;  /* 0x000000c60200720c */ /* 0x040fe40003f04070 */
[C---:B------:R-:W-:Y:S01]  /*21600*/  ISETP.GT.U32.AND P1, PT, R2.reuse, R199, PT ;  /* 0x000000c70200720c */ /* 0x040fe20003f24070 */
[----:B------:R-:W-:Y:S01]  /*21610*/  @!P3 IMAD.IADD R197, R197, 0x1, -R2 ;  /* 0x00000001c5c5b824 */ /* 0x000fe200078e0a02 */
[----:B------:R-:W-:Y:S01]  /*21620*/  ISETP.GT.U32.AND P3, PT, R2, R201, PT ;  /* 0x000000c90200720c */ /* 0x000fe20003f64070 */
[----:B------:R-:W-:Y:S02]  /*21630*/  IMAD.MOV R8, RZ, RZ, -R8 ;  /* 0x000000ffff087224 */ /* 0x000fe400078e0a08 */
[----:B------:R-:W-:-:S04]  /*21640*/  IMAD.HI.U32 R4, R3, R202, RZ ;  /* 0x000000ca03047227 */ /* 0x000fc800078e00ff */
[----:B------:R-:W-:Y:S02]  /*21650*/  IMAD R200, R2, R8, R200 ;  /* 0x0000000802c87224 */ /* 0x000fe400078e02c8 */
[----:B------:R-:W-:Y:S02]  /*21660*/  IMAD.MOV R4, RZ, RZ, -R4 ;  /* 0x000000ffff047224 */ /* 0x000fe400078e0a04 */
[----:B------:R-:W-:Y:S01]  /*21670*/  @!P5 IMAD.IADD R196, R196, 0x1, -R2 ;  /* 0x00000001c4c4d824 */ /* 0x000fe200078e0a02 */
[C---:B------:R-:W-:Y:S01]  /*21680*/  ISETP.GT.U32.AND P5, PT, R2.reuse, R200, PT ;  /* 0x000000c80200720c */ /* 0x040fe20003fa4070 */
[----:B------:R-:W-:Y:S02]  /*21690*/  IMAD R202, R2, R4, R202 ;  /* 0x0000000402ca7224 */ /* 0x000fe400078e02ca */
[----:B------:R-:W-:Y:S01]  /*216a0*/  IMAD.MOV.U32 R208, RZ, RZ, R203 ;  /* 0x000000ffffd07224 */ /* 0x000fe200078e00cb */
[----:B------:R-:W-:Y:S01]  /*216b0*/  IABS R203, R206 ;  /* 0x000000ce00cb7213 */ /* 0x000fe20000000000 */
[--C-:B------:R-:W-:Y:S01]  /*216c0*/  @!P0 IMAD.IADD R198, R198, 0x1, -R2.reuse ;  /* 0x00000001c6c68824 */ /* 0x100fe200078e0a02 */
[----:B------:R-:W-:Y:S01]  /*216d0*/  ISETP.GE.AND P0, PT, R204, RZ, PT ;  /* 0x000000ffcc00720c */ /* 0x000fe20003f06270 */
[--C-:B------:R-:W-:Y:S01]  /*216e0*/  @!P1 IMAD.IADD R199, R199, 0x1, -R2.reuse ;  /* 0x00000001c7c79824 */ /* 0x100fe200078e0a02 */
[----:B------:R-:W-:Y:S01]  /*216f0*/  ISETP.GT.U32.AND P1, PT, R2, R202, PT ;  /* 0x000000ca0200720c */ /* 0x000fe20003f24070 */
[----:B------:R-:W-:Y:S01]  /*21700*/  @!P3 IMAD.IADD R201, R201, 0x1, -R2 ;  /* 0x00000001c9c9b824 */ /* 0x000fe200078e0a02 */
[----:B------:R-:W-:Y:S01]  /*21710*/  IABS R204, R208 ;  /* 0x000000d000cc7213 */ /* 0x000fe20000000000 */
[----:B------:R-:W-:-:S04]  /*21720*/  IMAD.HI.U32 R4, R3, R203, RZ ;  /* 0x000000cb03047227 */ /* 0x000fc800078e00ff */
[----:B------:R-:W-:Y:S01]  /*21730*/  @!P6 IMAD.MOV R196, RZ, RZ, -R196 ;  /* 0x000000ffffc4e224 */ /* 0x000fe200078e0ac4 */
[----:B------:R-:W-:Y:S01]  /*21740*/  ISETP.GT.U32.AND P6, PT, R2, R201, PT ;  /* 0x000000c90200720c */ /* 0x000fe20003fc4070 */
[----:B------:R-:W-:Y:S02]  /*21750*/  IMAD.MOV R4, RZ, RZ, -R4 ;  /* 0x000000ffff047224 */ /* 0x000fe400078e0a04 */
[----:B------:R-:W-:-:S04]  /*21760*/  IMAD.HI.U32 R8, R3, R204, RZ ;  /* 0x000000cc03087227 */ /* 0x000fc800078e00ff */
[----:B------:R-:W-:Y:S02]  /*21770*/  @!P5 IMAD.IADD R200, R200, 0x1, -R2 ;  /* 0x00000001c8c8d824 */ /* 0x000fe400078e0a02 */
[----:B------:R-:W-:Y:S02]  /*21780*/  IMAD R203, R2, R4, R203 ;  /* 0x0000000402cb7224 */ /* 0x000fe400078e02cb */
[----:B------:R-:W-:Y:S02]  /*21790*/  IMAD.MOV R8, RZ, RZ, -R8 ;  /* 0x000000ffff087224 */ /* 0x000fe400078e0a08 */
[----:B------:R-:W-:Y:S01]  /*217a0*/  @!P1 IMAD.IADD R202, R202, 0x1, -R2 ;  /* 0x00000001caca9824 */ /* 0x000fe200078e0a02 */
[C---:B------:R-:W-:Y:S01]  /*217b0*/  ISETP.GT.U32.AND P1, PT, R2.reuse, R200, PT ;  /* 0x000000c80200720c */ /* 0x040fe20003f24070 */
[----:B------:R-:W-:Y:S01]  /*217c0*/  @!P0 IMAD.MOV R199, RZ, RZ, -R199 ;  /* 0x000000ffffc78224 */ /* 0x000fe200078e0ac7 */
[C---:B------:R-:W-:Y:S01]  /*217d0*/  ISETP.GT.U32.AND P0, PT, R2.reuse, R203, PT ;  /* 0x000000cb0200720c */ /* 0x040fe20003f04070 */
[----:B------:R-:W-:-:S02]  /*217e0*/  IMAD R204, R2, R8, R204 ;  /* 0x0000000802cc7224 */ /* 0x000fc400078e02cc */
[----:B------:R-:W-:Y:S02]  /*217f0*/  IMAD.MOV.U32 R212, RZ, RZ, R205 ;  /* 0x000000ffffd47224 */ /* 0x000fe400078e00cd */
[----:B------:R-:W-:Y:S01]  /*21800*/  @!P6 IMAD.IADD R201, R201, 0x1, -R2 ;  /* 0x00000001c9c9e824 */ /* 0x000fe200078e0a02 */
[----:B------:R-:W-:Y:S02]  /*21810*/  ISETP.GT.U32.AND P6, PT, R2, R204, PT ;  /* 0x000000cc0200720c */ /* 0x000fe40003fc4070 */
[----:B------:R-:W-:-:S03]  /*21820*/  IABS R205, R212 ;  /* 0x000000d400cd7213 */ /* 0x000fc60000000000 */
[--C-:B------:R-:W-:Y:S02]  /*21830*/  @!P1 IMAD.IADD R200, R200, 0x1, -R2.reuse ;  /* 0x00000001c8c89824 */ /* 0x100fe400078e0a02 */
[----:B------:R-:W-:Y:S01]  /*21840*/  IMAD.HI.U32 R4, R3, R205, RZ ;  /* 0x000000cd03047227 */ /* 0x000fe200078e00ff */
[----:B------:R-:W-:Y:S02]  /*21850*/  ISETP.GE.AND P1, PT, R206, RZ, PT ;  /* 0x000000ffce00720c */ /* 0x000fe40003f26270 */
[----:B------:R-:W-:Y:S01]  /*21860*/  IABS R206, R211 ;  /* 0x000000d300ce7213 */ /* 0x000fe20000000000 */
[----:B------:R-:W-:Y:S02]  /*21870*/  @!P0 IMAD.IADD R203, R203, 0x1, -R2 ;  /* 0x00000001cbcb8824 */ /* 0x000fe400078e0a02 */
[----:B------:R-:W-:Y:S02]  /*21880*/  IMAD.MOV R4, RZ, RZ, -R4 ;  /* 0x000000ffff047224 */ /* 0x000fe400078e0a04 */
[----:B------:R-:W-:Y:S01]  /*21890*/  @!P6 IMAD.IADD R204, R204, 0x1, -R2 ;  /* 0x00000001cccce824 */ /* 0x000fe200078e0a02 */
[C---:B------:R-:W-:Y:S01]  /*218a0*/  ISETP.GT.U32.AND P6, PT, R2.reuse, R203, PT ;  /* 0x000000cb0200720c */ /* 0x040fe20003fc4070 */
[----:B------:R-:W-:-:S02]  /*218b0*/  IMAD R205, R2, R4, R205 ;  /* 0x0000000402cd7224 */ /* 0x000fc400078e02cd */
[----:B------:R-:W-:-:S04]  /*218c0*/  IMAD.HI.U32 R4, R3, R206, RZ ;  /* 0x000000ce03047227 */ /* 0x000fc800078e00ff */
[----:B------:R-:W-:-:S04]  /*218d0*/  IMAD.MOV R4, RZ, RZ, -R4 ;  /* 0x000000ffff047224 */ /* 0x000fc800078e0a04 */
[----:B------:R-:W-:Y:S02]  /*218e0*/  IMAD R206, R2, R4, R206 ;  /* 0x0000000402ce7224 */ /* 0x000fe400078e02ce */
[----:B------:R-:W-:-:S03]  /*218f0*/  @!P6 IMAD.IADD R203, R203, 0x1, -R2 ;  /* 0x00000001cbcbe824 */ /* 0x000fc600078e0a02 */
[----:B------:R-:W-:-:S13]  /*21900*/  ISETP.GT.U32.AND P6, PT, R2, R206, PT ;  /* 0x000000ce0200720c */ /* 0x000fda0003fc4070 */
[----:B------:R-:W-:-:S05]  /*21910*/  @!P6 IMAD.IADD R206, R206, 0x1, -R2 ;  /* 0x00000001cecee824 */ /* 0x000fca00078e0a02 */
[----:B------:R-:W-:Y:S01]  /*21920*/  ISETP.GT.U32.AND P6, PT, R2, R206, PT ;  /* 0x000000ce0200720c */ /* 0x000fe20003fc4070 */
[----:B------:R-:W-:Y:S01]  /*21930*/  @!P4 IMAD.MOV R198, RZ, RZ, -R198 ;  /* 0x000000ffffc6c224 */ /* 0x000fe200078e0ac6 */
[----:B------:R-:W-:Y:S01]  /*21940*/  ISETP.GE.AND P4, PT, R207, RZ, PT ;  /* 0x000000ffcf00720c */ /* 0x000fe20003f86270 */
[----:B------:R-:W-:Y:S01]  /*21950*/  @!P1 IMAD.MOV R203, RZ, RZ, -R203 ;  /* 0x000000ffffcb9224 */ /* 0x000fe200078e0acb */
[----:B------:R-:W-:Y:S02]  /*21960*/  IABS R207, R209 ;  /* 0x000000d100cf7213 */ /* 0x000fe40000000000 */
[----:B------:R-:W-:Y:S02]  /*21970*/  ISETP.GE.AND P1, PT, R209, RZ, PT ;  /* 0x000000ffd100720c */ /* 0x000fe40003f26270 */
[----:B------:R-:W-:-:S05]  /*21980*/  IABS R209, R250 ;  /* 0x000000fa00d17213 */ /* 0x000fca0000000000 */
[----:B------:R-:W-:Y:S01]  /*21990*/  @!P6 IMAD.IADD R206, R206, 0x1, -R2 ;  /* 0x00000001cecee824 */ /* 0x000fe200078e0a02 */
[----:B------:R-:W-:Y:S02]  /*219a0*/  ISETP.GE.AND P6, PT, R250, RZ, PT ;  /* 0x000000fffa00720c */ /* 0x000fe40003fc6270 */
[----:B------:R-:W2:Y:S01]  /*219b0*/  LDL.LU R250, [R1+0x770] ;  /* 0x0007700001fa7983 */ /* 0x000ea20000300800 */
[----:B------:R-:W-:Y:S01]  /*219c0*/  ISETP.GT.U32.AND P0, PT, R2, R205, PT ;  /* 0x000000cd0200720c */ /* 0x000fe20003f04070 */
[----:B------:R-:W-:-:S04]  /*219d0*/  IMAD.HI.U32 R8, R3, R207, RZ ;  /* 0x000000cf03087227 */ /* 0x000fc800078e00ff */
[----:B------:R-:W-:Y:S01]  /*219e0*/  @!P2 IMAD.MOV R197, RZ, RZ, -R197 ;  /* 0x000000ffffc5a224 */ /* 0x000fe200078e0ac5 */
[C---:B------:R-:W-:Y:S01]  /*219f0*/  ISETP.GT.U32.AND P2, PT, R2.reuse, R202, PT ;  /* 0x000000ca0200720c */ /* 0x040fe20003f44070 */
[----:B------:R-:W-:Y:S01]  /*21a00*/  IMAD.MOV R8, RZ, RZ, -R8 ;  /* 0x000000ffff087224 */ /* 0x000fe200078e0a08 */
[----:B------:R-:W-:Y:S01]  /*21a10*/  ISETP.GE.AND P3, PT, R213, RZ, PT ;  /* 0x000000ffd500720c */ /* 0x000fe20003f66270 */
[----:B------:R-:W3:Y:S04]  /*21a20*/  LDL.LU R225, [R1+0x774] ;  /* 0x0007740001e17983 */ /* 0x000ee80000300800 */
[----:B------:R-:W-:Y:S01]  /*21a30*/  @!P0 IMAD.IADD R205, R205, 0x1, -R2 ;  /* 0x00000001cdcd8824 */ /* 0x000fe200078e0a02 */
[C---:B------:R-:W-:Y:S01]  /*21a40*/  ISETP.GT.U32.AND P0, PT, R2.reuse, R204, PT ;  /* 0x000000cc0200720c */ /* 0x040fe20003f04070 */
[----:B------:R-:W-:-:S04]  /*21a50*/  IMAD R207, R2, R8, R207 ;  /* 0x0000000802cf7224 */ /* 0x000fc800078e02cf */
[----:B------:R-:W-:Y:S01]  /*21a60*/  @!P2 IMAD.IADD R202, R202, 0x1, -R2 ;  /* 0x00000001cacaa824 */ /* 0x000fe200078e0a02 */
[----:B------:R-:W-:-:S07]  /*21a70*/  ISETP.GE.AND P2, PT, R208, RZ, PT ;  /* 0x000000ffd000720c */ /* 0x000fce0003f46270 */
[----:B------:R-:W-:Y:S01]  /*21a80*/  @!P0 IMAD.IADD R204, R204, 0x1, -R2 ;  /* 0x00000001cccc8824 */ /* 0x000fe200078e0a02 */
[----:B------:R-:W-:Y:S02]  /*21a90*/  ISETP.GT.U32.AND P0, PT, R2, R207, PT ;  /* 0x000000cf0200720c */ /* 0x000fe40003f04070 */
[----:B------:R-:W-:-:S05]  /*21aa0*/  IABS R208, R210 ;  /* 0x000000d200d07213 */ /* 0x000fca0000000000 */
[----:B------:R-:W-:-:S04]  /*21ab0*/  IMAD.HI.U32 R4, R3, R208, RZ ;  /* 0x000000d003047227 */ /* 0x000fc800078e00ff */
[----:B------:R-:W-:Y:S02]  /*21ac0*/  IMAD.MOV R4, RZ, RZ, -R4 ;  /* 0x000000ffff047224 */ /* 0x000fe400078e0a04 */
[----:B------:R-:W-:Y:S02]  /*21ad0*/  @!P0 IMAD.IADD R207, R207, 0x1, -R2 ;  /* 0x00000001cfcf8824 */ /* 0x000fe400078e0a02 */
[----:B------:R-:W-:Y:S01]  /*21ae0*/  @!P3 IMAD.MOV R201, RZ, RZ, -R201 ;  /* 0x000000ffffc9b224 */ /* 0x000fe200078e0ac9 */
[C---:B------:R-:W-:Y:S01]  /*21af0*/  ISETP.GT.U32.AND P3, PT, R2.reuse, R205, PT ;  /* 0x000000cd0200720c */ /* 0x040fe20003f64070 */
[C---:B------:R-:W-:Y:S01]  /*21b00*/  IMAD R208, R2.reuse, R4, R208 ;  /* 0x0000000402d07224 */ /* 0x040fe200078e02d0 */
[----:B------:R-:W-:Y:S01]  /*21b10*/  ISETP.GT.U32.AND P0, PT, R2, R207, PT ;  /* 0x000000cf0200720c */ /* 0x000fe20003f04070 */
[----:B------:R-:W-:-:S04]  /*21b20*/  IMAD.HI.U32 R4, R3, R209, RZ ;  /* 0x000000d103047227 */ /* 0x000fc800078e00ff */
[----:B------:R-:W-:Y:S01]  /*21b30*/  @!P2 IMAD.MOV R204, RZ, RZ, -R204 ;  /* 0x000000ffffcca224 */ /* 0x000fe200078e0acc */
[----:B------:R-:W-:Y:S01]  /*21b40*/  ISETP.GE.AND P2, PT, R210, RZ, PT ;  /* 0x000000ffd200720c */ /* 0x000fe20003f46270 */
[----:B------:R-:W-:Y:S01]  /*21b50*/  IMAD.MOV R4, RZ, RZ, -R4 ;  /* 0x000000ffff047224 */ /* 0x000fe200078e0a04 */
[----:B------:R-:W-:Y:S01]  /*21b60*/  IABS R210, R218 ;  /* 0x000000da00d27213 */ /* 0x000fe20000000000 */
[----:B------:R-:W-:Y:S01]  /*21b70*/  @!P4 IMAD.MOV R202, RZ, RZ, -R202 ;  /* 0x000000ffffcac224 */ /* 0x000fe200078e0aca */
[----:B------:R-:W-:Y:S01]  /*21b80*/  ISETP.GE.AND P4, PT, R211, RZ, PT ;  /* 0x000000ffd300720c */ /* 0x000fe20003f86270 */
[----:B------:R-:W-:Y:S01]  /*21b90*/  IMAD R209, R2, R4, R209 ;  /* 0x0000000402d17224 */ /* 0x000fe200078e02d1 */
[----:B------:R-:W-:Y:S01]  /*21ba0*/  IABS R211, R228 ;  /* 0x000000e400d37213 */ /* 0x000fe20000000000 */
[----:B------:R-:W-:-:S04]  /*21bb0*/  IMAD.HI.U32 R8, R3, R210, RZ ;  /* 0x000000d203087227 */ /* 0x000fc800078e00ff */
[--C-:B------:R-:W-:Y:S01]  /*21bc0*/  @!P3 IMAD.IADD R205, R205, 0x1, -R2.reuse ;  /* 0x00000001cdcdb824 */ /* 0x100fe200078e0a02 */
[C---:B------:R-:W-:Y:S01]  /*21bd0*/  ISETP.GT.U32.AND P3, PT, R2.reuse, R208, PT ;  /* 0x000000d00200720c */ /* 0x040fe20003f64070 */
[----:B------:R-:W-:Y:S01]  /*21be0*/  @!P0 IMAD.IADD R207, R207, 0x1, -R2 ;  /* 0x00000001cfcf8824 */ /* 0x000fe200078e0a02 */
[----:B------:R-:W-:Y:S01]  /*21bf0*/  ISETP.GT.U32.AND P0, PT, R2, R209, PT ;  /* 0x000000d10200720c */ /* 0x000fe20003f04070 */
[----:B------:R-:W-:Y:S02]  /*21c00*/  IMAD.MOV R4, RZ, RZ, -R8 ;  /* 0x000000ffff047224 */ /* 0x000fe400078e0a08 */
[----:B------:R-:W-:-:S04]  /*21c10*/  IMAD.HI.U32 R8, R3, R211, RZ ;  /* 0x000000d303087227 */ /* 0x000fc800078e00ff */
[----:B------:R-:W-:Y:S02]  /*21c20*/  IMAD R210, R2, R4, R210 ;  /* 0x0000000402d27224 */ /* 0x000fe400078e02d2 */
[----:B------:R-:W-:Y:S01]  /*21c30*/  IMAD.MOV R4, RZ, RZ, -R8 ;  /* 0x000000ffff047224 */ /* 0x000fe200078e0a08 */
[----:B------:R-:W-:-:S03]  /*21c40*/  IABS R213, R224 ;  /* 0x000000e000d57213 */ /* 0x000fc60000000000 */
[----:B------:R-:W-:Y:S02]  /*21c50*/  IMAD R211, R2, R4, R211 ;  /* 0x0000000402d37224 */ /* 0x000fe400078e02d3 */
[--C-:B------:R-:W-:Y:S02]  /*21c60*/  @!P3 IMAD.IADD R208, R208, 0x1, -R2.reuse ;  /* 0x00000001d0d0b824 */ /* 0x100fe400078e0a02 */
[----:B------:R-:W-:Y:S01]  /*21c70*/  @!P0 IMAD.IADD R209, R209, 0x1, -R2 ;  /* 0x00000001d1d18824 */ /* 0x000fe200078e0a02 */
[----:B------:R-:W-:Y:S01]  /*21c80*/  ISETP.GT.U32.AND P0, PT, R2, R211, PT ;  /* 0x000000d30200720c */ /* 0x000fe20003f04070 */
[----:B------:R-:W-:Y:S01]  /*21c90*/  IMAD.HI.U32 R4, R3, R213, RZ ;  /* 0x000000d503047227 */ /* 0x000fe200078e00ff */
[----:B------:R-:W-:Y:S02]  /*21ca0*/  ISETP.GE.AND P5, PT, R214, RZ, PT ;  /* 0x000000ffd600720c */ /* 0x000fe40003fa6270 */
[----:B------:R-:W-:Y:S01]  /*21cb0*/  ISETP.GT.U32.AND P3, PT, R2, R208, PT ;  /* 0x000000d00200720c */ /* 0x000fe20003f64070 */
[----:B------:R-:W-:-:S04]  /*21cc0*/  IMAD.MOV R4, RZ, RZ, -R4 ;  /* 0x000000ffff047224 */ /* 0x000fc800078e0a04 */
[----:B------:R-:W-:-:S04]  /*21cd0*/  IMAD R213, R2, R4, R213 ;  /* 0x0000000402d57224 */ /* 0x000fc800078e02d5 */
[----:B------:R-:W-:Y:S01]  /*21ce0*/  @!P0 IMAD.IADD R211, R211, 0x1, -R2 ;  /* 0x00000001d3d38824 */ /* 0x000fe200078e0a02 */
[----:B------:R-:W-:Y:S01]  /*21cf0*/  ISETP.GT.U32.AND P0, PT, R2, R213, PT ;  /* 0x000000d50200720c */ /* 0x000fe20003f04070 */
[----:B------:R-:W-:Y:S01]  /*21d00*/  @!P5 IMAD.MOV R200, RZ, RZ, -R200 ;  /* 0x000000ffffc8d224 */ /* 0x000fe200078e0ac8 */
[----:B------:R-:W-:Y:S01]  /*21d10*/  ISETP.GE.AND P5, PT, R212, RZ, PT ;  /* 0x000000ffd400720c */ /* 0x000fe20003fa6270 */
[----:B------:R-:W-:Y:S01]  /*21d20*/  @!P3 IMAD.IADD R208, R208, 0x1, -R2 ;  /* 0x00000001d0d0b824 */ /* 0x000fe200078e0a02 */
[----:B------:R-:W-:Y:S02]  /*21d30*/  IABS R212, R227 ;  /* 0x000000e300d47213 */ /* 0x000fe40000000000 */
[----:B------:R-:W-:-:S03]  /*21d40*/  ISETP.GT.U32.AND P3, PT, R2, R210, PT ;  /* 0x000000d20200720c */ /* 0x000fc60003f64070 */
[----:B------:R-:W-:Y:S01]  /*21d50*/  IMAD.HI.U32 R9, R3, R212, RZ ;  /* 0x000000d403097227 */ /* 0x000fe200078e00ff */
[----:B------:R-:W-:-:S03]  /*21d60*/  IABS R214, R220 ;  /* 0x000000dc00d67213 */ /* 0x000fc60000000000 */
[----:B------:R-:W-:Y:S02]  /*21d70*/  IMAD.MOV R8, RZ, RZ, -R9 ;  /* 0x000000ffff087224 */ /* 0x000fe400078e0a09 */
[----:B------:R-:W-:Y:S01]  /*21d80*/  @!P0 IMAD.IADD R213, R213, 0x1, -R2 ;  /* 0x00000001d5d58824 */ /* 0x000fe200078e0a02 */
[C---:B------:R-:W-:Y:S01]  /*21d90*/  ISETP.GT.U32.AND P0, PT, R2.reuse, R209, PT ;  /* 0x000000d10200720c */ /* 0x040fe20003f04070 */
[----:B------:R-:W-:Y:S02]  /*21da0*/  IMAD R212, R2, R8, R212 ;  /* 0x0000000802d47224 */ /* 0x000fe400078e02d4 */
[----:B------:R-:W-:Y:S01]  /*21db0*/  IMAD.HI.U32 R4, R3, R214, RZ ;  /* 0x000000d603047227 */ /* 0x000fe200078e00ff */
[----:B------:R-:W-:-:S03]  /*21dc0*/  IABS R215, R223 ;  /* 0x000000df00d77213 */ /* 0x000fc60000000000 */
[----:B------:R-:W-:Y:S01]  /*21dd0*/  @!P3 IMAD.IADD R210, R210, 0x1, -R2 ;  /* 0x00000001d2d2b824 */ /* 0x000fe200078e0a02 */
[----:B------:R-:W-:Y:S01]  /*21de0*/  IABS R216, R226 ;  /* 0x000000e200d87213 */ /* 0x000fe20000000000 */
[----:B------:R-:W-:Y:S01]  /*21df0*/  IMAD.MOV R4, RZ, RZ, -R4 ;  /* 0x000000ffff047224 */ /* 0x000fe200078e0a04 */
[C---:B------:R-:W-:Y:S01]  /*21e00*/  ISETP.GT.U32.AND P3, PT, R2.reuse, R212, PT ;  /* 0x000000d40200720c */ /* 0x040fe20003f64070 */
[----:B------:R-:W-:Y:S01]  /*21e10*/  @!P4 IMAD.MOV R206, RZ, RZ, -R206 ;  /* 0x000000ffffcec224 */ /* 0x000fe200078e0ace */
[C---:B------:R-:W-:Y:S01]  /*21e20*/  ISETP.GT.U32.AND P4, PT, R2.reuse, R210, PT ;  /* 0x000000d20200720c */ /* 0x040fe20003f84070 */
[----:B------:R-:W-:Y:S01]  /*21e30*/  @!P1 IMAD.MOV R207, RZ, RZ, -R207 ;  /* 0x000000ffffcf9224 */ /* 0x000fe200078e0acf */
[----:B------:R-:W-:Y:S01]  /*21e40*/  ISETP.GT.U32.AND P1, PT, R2, R211, PT ;  /* 0x000000d30200720c */ /* 0x000fe20003f24070 */
[----:B------:R-:W-:-:S04]  /*21e50*/  IMAD.HI.U32 R8, R3, R215, RZ ;  /* 0x000000d703087227 */ /* 0x000fc800078e00ff */
[----:B------:R-:W-:Y:S02]  /*21e60*/  IMAD R214, R2, R4, R214 ;  /* 0x0000000402d67224 */ /* 0x000fe400078e02d6 */
[----:B------:R-:W-:Y:S01]  /*21e70*/  IMAD.HI.U32 R9, R3, R216, RZ ;  /* 0x000000d803097227 */ /* 0x000fe200078e00ff */
[----:B------:R-:W-:-:S03]  /*21e80*/  IABS R217, R222 ;  /* 0x000000de00d97213 */ /* 0x000fc60000000000 */
[----:B------:R-:W-:Y:S02]  /*21e90*/  IMAD.MOV R8, RZ, RZ, -R8 ;  /* 0x000000ffff087224 */ /* 0x000fe400078e0a08 */
[----:B------:R-:W-:Y:S01]  /*21ea0*/  @!P0 IMAD.IADD R209, R209, 0x1, -R2 ;  /* 0x00000001d1d18824 */ /* 0x000fe200078e0a02 */
[C---:B------:R-:W-:Y:S01]  /*21eb0*/  ISETP.GT.U32.AND P0, PT, R2.reuse, R214, PT ;  /* 0x000000d60200720c */ /* 0x040fe20003f04070 */
[----:B------:R-:W-:Y:S02]  /*21ec0*/  IMAD.MOV R9, RZ, RZ, -R9 ;  /* 0x000000ffff097224 */ /* 0x000fe400078e0a09 */
[C---:B------:R-:W-:Y:S02]  /*21ed0*/  IMAD R215, R2.reuse, R8, R215 ;  /* 0x0000000802d77224 */ /* 0x040fe400078e02d7 */
[----:B------:R-:W-:Y:S02]  /*21ee0*/  IMAD R216, R2, R9, R216 ;  /* 0x0000000902d87224 */ /* 0x000fe400078e02d8 */
[----:B------:R-:W-:-:S02]  /*21ef0*/  @!P3 IMAD.IADD R212, R212, 0x1, -R2 ;  /* 0x00000001d4d4b824 */ /* 0x000fc400078e0a02 */
[----:B------:R-:W-:Y:S01]  /*21f00*/  IMAD.HI.U32 R10, R3, R217, RZ ;  /* 0x000000d9030a7227 */ /* 0x000fe200078e00ff */
[----:B------:R-:W-:-:S03]  /*21f10*/  ISETP.GE.AND P3, PT, R218, RZ, PT ;  /* 0x000000ffda00720c */ /* 0x000fc60003f66270 */
[--C-:B------:R-:W-:Y:S01]  /*21f20*/  @!P4 IMAD.IADD R210, R210, 0x1, -R2.reuse ;  /* 0x00000001d2d2c824 */ /* 0x100fe200078e0a02 */
[C---:B------:R-:W-:Y:S01]  /*21f30*/  ISETP.GT.U32.AND P4, PT, R2.reuse, R215, PT ;  /* 0x000000d70200720c */ /* 0x040fe20003f84070 */
[----:B------:R-:W-:Y:S01]  /*21f40*/  @!P1 IMAD.IADD R211, R211, 0x1, -R2 ;  /* 0x00000001d3d39824 */ /* 0x000fe200078e0a02 */
[C---:B------:R-:W-:Y:S01]  /*21f50*/  ISETP.GT.U32.AND P1, PT, R2.reuse, R216, PT ;  /* 0x000000d80200720c */ /* 0x040fe20003f24070 */
[----:B------:R-:W-:Y:S01]  /*21f60*/  @!P2 IMAD.MOV R208, RZ, RZ, -R208 ;  /* 0x000000ffffd0a224 */ /* 0x000fe200078e0ad0 */
[----:B------:R-:W-:Y:S01]  /*21f70*/  ISETP.GT.U32.AND P2, PT, R2, R212, PT ;  /* 0x000000d40200720c */ /* 0x000fe20003f44070 */
[----:B------:R-:W-:Y:S01]  /*21f80*/  IMAD.MOV R4, RZ, RZ, -R10 ;  /* 0x000000ffff047224 */ /* 0x000fe200078e0a0a */
[----:B------:R-:W-:Y:S01]  /*21f90*/  IABS R218, R221 ;  /* 0x000000dd00da7213 */ /* 0x000fe20000000000 */
[----:B------:R-:W-:Y:S01]  /*21fa0*/  @!P0 IMAD.IADD R214, R214, 0x1, -R2 ;  /* 0x00000001d6d68824 */ /* 0x000fe200078e0a02 */
[----:B------:R-:W-:Y:S01]  /*21fb0*/  ISETP.GE.AND P0, PT, R227, RZ, PT ;  /* 0x000000ffe300720c */ /* 0x000fe20003f06270 */
[----:B------:R-:W-:-:S02]  /*21fc0*/  IMAD R217, R2, R4, R217 ;  /* 0x0000000402d97224 */ /* 0x000fc400078e02d9 */
[----:B------:R-:W-:-:S04]  /*21fd0*/  IMAD.HI.U32 R4, R3, R218, RZ ;  /* 0x000000da03047227 */ /* 0x000fc800078e00ff */
[----:B------:R-:W-:Y:S01]  /*21fe0*/  @!P5 IMAD.MOV R205, RZ, RZ, -R205 ;  /* 0x000000ffffcdd224 */ /* 0x000fe200078e0acd */
[----:B------:R-:W-:Y:S01]  /*21ff0*/  ISETP.GT.U32.AND P5, PT, R2, R213, PT ;  /* 0x000000d50200720c */ /* 0x000fe20003fa4070 */
[----:B------:R-:W-:Y:S02]  /*22000*/  IMAD.MOV R4, RZ, RZ, -R4 ;  /* 0x000000ffff047224 */ /* 0x000fe400078e0a04 */
[--C-:B------:R-:W-:Y:S01]  /*22010*/  @!P4 IMAD.IADD R215, R215, 0x1, -R2.reuse ;  /* 0x00000001d7d7c824 */ /* 0x100fe200078e0a02 */
[----:B------:R-:W-:Y:S01]  /*22020*/  ISETP.GE.AND P4, PT, R224, RZ, PT ;  /* 0x000000ffe000720c */ /* 0x000fe20003f86270 */
[--C-:B------:R-:W-:Y:S01]  /*22030*/  @!P1 IMAD.IADD R216, R216, 0x1, -R2.reuse ;  /* 0x00000001d8d89824 */ /* 0x100fe200078e0a02 */
[----:B------:R-:W4:Y:S01]  /*22040*/  LDL.LU R224, [R1+0x778] ;  /* 0x0007780001e07983 */ /* 0x000f220000300800 */
[----:B------:R-:W-:Y:S02]  /*22050*/  @!P2 IMAD.IADD R212, R212, 0x1, -R2 ;  /* 0x00000001d4d4a824 */ /* 0x000fe400078e0a02 */
[----:B------:R-:W-:-:S02]  /*22060*/  IMAD R218, R2, R4, R218 ;  /* 0x0000000402da7224 */ /* 0x000fc400078e02da */
[----:B------:R-:W-:Y:S01]  /*22070*/  @!P6 IMAD.MOV R209, RZ, RZ, -R209 ;  /* 0x000000ffffd1e224 */ /* 0x000fe200078e0ad1 */
[C---:B------:R-:W-:Y:S01]  /*22080*/  ISETP.GT.U32.AND P6, PT, R2.reuse, R216, PT ;  /* 0x000000d80200720c */ /* 0x040fe20003fc4070 */
[----:B------:R-:W-:Y:S01]  /*22090*/  @!P0 IMAD.MOV R212, RZ, RZ, -R212 ;  /* 0x000000ffffd48224 */ /* 0x000fe200078e0ad4 */
[----:B------:R-:W-:Y:S01]  /*220a0*/  ISETP.GT.U32.AND P0, PT, R2, R218, PT ;  /* 0x000000da0200720c */ /* 0x000fe20003f04070 */
[----:B------:R-:W-:-:S04]  /*220b0*/  @!P5 IMAD.IADD R213, R213, 0x1, -R2 ;  /* 0x00000001d5d5d824 */ /* 0x000fc800078e0a02 */
[----:B------:R-:W-:Y:S01]  /*220c0*/  @!P4 IMAD.MOV R213, RZ, RZ, -R213 ;  /* 0x000000ffffd5c224 */ /* 0x000fe200078e0ad5 */
[----:B------:R-:W-:Y:S02]  /*220d0*/  ISETP.GE.AND P4, PT, R223, RZ, PT ;  /* 0x000000ffdf00720c */ /* 0x000fe40003f86270 */
[----:B------:R-:W3:Y:S03]  /*220e0*/  LDL.LU R223, [R1+0x79c] ;  /* 0x00079c0001df7983 */ /* 0x000ee60000300800 */
[--C-:B------:R-:W-:Y:S01]  /*220f0*/  @!P6 IMAD.IADD R216, R216, 0x1, -R2.reuse ;  /* 0x00000001d8d8e824 */ /* 0x100fe200078e0a02 */
[----:B------:R-:W-:Y:S01]  /*22100*/  ISETP.GE.AND P6, PT, R222, RZ, PT ;  /* 0x000000ffde00720c */ /* 0x000fe20003fc6270 */
[----:B------:R-:W-:Y:S01]  /*22110*/  @!P0 IMAD.IADD R218, R218, 0x1, -R2 ;  /* 0x00000001dada8824 */ /* 0x000fe200078e0a02 */
[----:B------:R-:W4:Y:S01]  /*22120*/  LDL.LU R222, [R1+0x7a4] ;  /* 0x0007a40001de7983 */ /* 0x000f220000300800 */
[----:B--2---:R-:W-:-:S02]  /*22130*/  IABS R219, R250 ;  /* 0x000000fa00db7213 */ /* 0x004fc40000000000 */
[----:B------:R-:W-:Y:S02]  /*22140*/  ISETP.GE.AND P0, PT, R250, RZ, PT ;  /* 0x000000fffa00720c */ /* 0x000fe40003f06270 */
[----:B------:R-:W2:Y:S01]  /*22150*/  LDL.LU R250, [R1+0x7ac] ;  /* 0x0007ac0001fa7983 */ /* 0x000ea20000300800 */
[----:B------:R-:W-:-:S03]  /*22160*/  ISETP.GE.AND P2, PT, R228, RZ, PT ;  /* 0x000000ffe400720c */ /* 0x000fc60003f46270 */
[----:B------:R-:W4:Y:S01]  /*22170*/  LDL.LU R228, [R1+0x77c] ;  /* 0x00077c0001e47983 */ /* 0x000f220000300800 */
[----:B------:R-:W-:-:S03]  /*22180*/  ISETP.GT.U32.AND P5, PT, R2, R217, PT ;  /* 0x000000d90200720c */ /* 0x000fc60003fa4070 */
[----:B------:R-:W4:Y:S01]  /*22190*/  LDL.LU R234, [R1+0x780] ;  /* 0x0007800001ea7983 */ /* 0x000f220000300800 */
[----:B------:R-:W-:-:S03]  /*221a0*/  IMAD.HI.U32 R8, R3, R219, RZ ;  /* 0x000000db03087227 */ /* 0x000fc600078e00ff */
[----:B------:R-:W4:Y:S06]  /*221b0*/  LDL.LU R233, [R1+0x784] ;  /* 0x0007840001e97983 */ /* 0x000f2c0000300800 */
[----:B------:R-:W-:Y:S01]  /*221c0*/  @!P5 IMAD.IADD R217, R217, 0x1, -R2 ;  /* 0x00000001d9d9d824 */ /* 0x000fe200078e0a02 */
[C---:B------:R-:W-:Y:S01]  /*221d0*/  ISETP.GT.U32.AND P5, PT, R2.reuse, R214, PT ;  /* 0x000000d60200720c */ /* 0x040fe20003fa4070 */
[----:B------:R-:W-:Y:S01]  /*221e0*/  IMAD.MOV R8, RZ, RZ, -R8 ;  /* 0x000000ffff087224 */ /* 0x000fe200078e0a08 */
[----:B------:R-:W4:Y:S03]  /*221f0*/  LDL.LU R232, [R1+0x788] ;  /* 0x0007880001e87983 */ /* 0x000f260000300800 */
[----:B------:R-:W-:-:S02]  /*22200*/  IMAD R219, R2, R8, R219 ;  /* 0x0000000802db7224 */ /* 0x000fc400078e02db */
[----:B------:R-:W-:Y:S01]  /*22210*/  @!P3 IMAD.MOV R210, RZ, RZ, -R210 ;  /* 0x000000ffffd2b224 */ /* 0x000fe200078e0ad2 */
[----:B------:R-:W-:-:S05]  /*22220*/  ISETP.GT.U32.AND P3, PT, R2, R215, PT ;  /* 0x000000d70200720c */ /* 0x000fca0003f64070 */
[----:B------:R-:W-:Y:S01]  /*22230*/  @!P5 IMAD.IADD R214, R214, 0x1, -R2 ;  /* 0x00000001d6d6d824 */ /* 0x000fe200078e0a02 */
[----:B------:R-:W-:-:S07]  /*22240*/  ISETP.GT.U32.AND P5, PT, R2, R219, PT ;  /* 0x000000db0200720c */ /* 0x000fce0003fa4070 */
[----:B------:R-:W-:-:S06]  /*22250*/  @!P3 IMAD.IADD R215, R215, 0x1, -R2 ;  /* 0x00000001d7d7b824 */ /* 0x000fcc00078e0a02 */
[----:B------:R-:W-:Y:S02]  /*22260*/  @!P5 IMAD.IADD R219, R219, 0x1, -R2 ;  /* 0x00000001dbdbd824 */ /* 0x000fe400078e0a02 */
[----:B------:R-:W-:-:S03]  /*22270*/  @!P4 IMAD.MOV R215, RZ, RZ, -R215 ;  /* 0x000000ffffd7c224 */ /* 0x000fc600078e0ad7 */
[----:B------:R-:W-:-:S13]  /*22280*/  ISETP.GT.U32.AND P4, PT, R2, R219, PT ;  /* 0x000000db0200720c */ /* 0x000fda0003f84070 */
[----:B------:R-:W-:-:S04]  /*22290*/  @!P4 IMAD.IADD R219, R219, 0x1, -R2 ;  /* 0x00000001dbdbc824 */ /* 0x000fc800078e0a02 */
[----:B------:R-:W-:Y:S01]  /*222a0*/  @!P0 IMAD.MOV R219, RZ, RZ, -R219 ;  /* 0x000000ffffdb8224 */ /* 0x000fe200078e0adb */
[----:B---3--:R-:W-:-:S05]  /*222b0*/  IABS R8, R223 ;  /* 0x000000df00087213 */ /* 0x008fca0000000000 */
[----:B------:R-:W-:Y:S01]  /*222c0*/  IMAD.MOV.U32 R9, RZ, RZ, R8 ;  /* 0x000000ffff097224 */ /* 0x000fe200078e0008 */
[----:B--2---:R-:W-:Y:S02]  /*222d0*/  IABS R8, R250 ;  /* 0x000000fa00087213 */ /* 0x004fe40000000000 */
[----:B------:R-:W-:Y:S02]  /*222e0*/  ISETP.GE.AND P0, PT, R250, RZ, PT ;  /* 0x000000fffa00720c */ /* 0x000fe40003f06270 */
[----:B------:R-:W2:Y:S01]  /*222f0*/  LDL.LU R250, [R1+0x78c] ;  /* 0x00078c0001fa7983 */ /* 0x000ea20000300800 */
[----:B------:R-:W-:Y:S01]  /*22300*/  @!P2 IMAD.MOV R211, RZ, RZ, -R211 ;  /* 0x000000ffffd3a224 */ /* 0x000fe200078e0ad3 */
[----:B------:R-:W-:Y:S02]  /*22310*/  ISETP.GT.U32.AND P2, PT, R2, R217, PT ;  /* 0x000000d90200720c */ /* 0x000fe40003f44070 */
[----:B------:R-:W-:Y:S01]  /*22320*/  ISETP.GE.AND P1, PT, R220, RZ, PT ;  /* 0x000000ffdc00720c */ /* 0x000fe20003f26270 */
[----:B------:R-:W3:Y:S01]  /*22330*/  LDL.LU R236, [R1+0x790] ;  /* 0x0007900001ec7983 */ /* 0x000ee20000300800 */
[----:B------:R-:W-:-:S02]  /*22340*/  IABS R220, R225 ;  /* 0x000000e100dc7213 */ /* 0x000fc40000000000 */
[----:B------:R-:W-:Y:S01]  /*22350*/  ISETP.GE.AND P3, PT, R226, RZ, PT ;  /* 0x000000ffe200720c */ /* 0x000fe20003f66270 */
[----:B------:R-:W3:Y:S02]  /*22360*/  LDL.LU R235, [R1+0x794] ;  /* 0x0007940001eb7983 */ /* 0x000ee40000300800 */
[----:B------:R-:W-:-:S04]  /*22370*/  IMAD.HI.U32 R4, R3, R220, RZ ;  /* 0x000000dc03047227 */ /* 0x000fc800078e00ff */
[----:B------:R-:W-:Y:S01]  /*22380*/  @!P2 IMAD.IADD R217, R217, 0x1, -R2 ;  /* 0x00000001d9d9a824 */ /* 0x000fe200078e0a02 */
[----:B------:R-:W-:Y:S01]  /*22390*/  ISETP.GE.AND P2, PT, R221, RZ, PT ;  /* 0x000000ffdd00720c */ /* 0x000fe20003f46270 */
[----:B------:R-:W-:Y:S01]  /*223a0*/  @!P1 IMAD.MOV R214, RZ, RZ, -R214 ;  /* 0x000000ffffd69224 */ /* 0x000fe200078e0ad6 */
[----:B----4-:R-:W-:Y:S01]  /*223b0*/  IABS R221, R224 ;  /* 0x000000e000dd7213 */ /* 0x010fe20000000000 */
[----:B------:R-:W-:Y:S01]  /*223c0*/  IMAD.MOV R4, RZ, RZ, -R4 ;  /* 0x000000ffff047224 */ /* 0x000fe200078e0a04 */
[----:B------:R-:W-:-:S03]  /*223d0*/  ISETP.GT.U32.AND P1, PT, R2, R218, PT ;  /* 0x000000da0200720c */ /* 0x000fc60003f24070 */
[----:B------:R-:W-:Y:S02]  /*223e0*/  IMAD R220, R2, R4, R220 ;  /* 0x0000000402dc7224 */ /* 0x000fe400078e02dc */
[----:B------:R-:W-:-:S04]  /*223f0*/  IMAD.HI.U32 R4, R3, R221, RZ ;  /* 0x000000dd03047227 */ /* 0x000fc800078e00ff */
[----:B------:R-:W-:Y:S01]  /*22400*/  IMAD.MOV R4, RZ, RZ, -R4 ;  /* 0x000000ffff047224 */ /* 0x000fe200078e0a04 */
[----:B------:R-:W-:-:S03]  /*22410*/  ISETP.GT.U32.AND P5, PT, R2, R220, PT ;  /* 0x000000dc0200720c */ /* 0x000fc60003fa4070 */
[----:B------:R-:W-:Y:S02]  /*22420*/  @!P1 IMAD.IADD R218, R218, 0x1, -R2 ;  /* 0x00000001dada9824 */ /* 0x000fe400078e0a02 */
[----:B------:R-:W-:Y:S02]  /*22430*/  IMAD R221, R2, R4, R221 ;  /* 0x0000000402dd7224 */ /* 0x000fe400078e02dd */
[----:B------:R-:W-:-:S03]  /*22440*/  @!P2 IMAD.MOV R218, RZ, RZ, -R218 ;  /* 0x000000ffffdaa224 */ /* 0x000fc600078e0ada */
[----:B------:R-:W-:-:S03]  /*22450*/  ISETP.GT.U32.AND P2, PT, R2, R221, PT ;  /* 0x000000dd0200720c */ /* 0x000fc60003f44070 */
[----:B------:R-:W-:Y:S01]  /*22460*/  @!P5 IMAD.IADD R220, R220, 0x1, -R2 ;  /* 0x00000001dcdcd824 */ /* 0x000fe200078e0a02 */
[----:B------:R-:W-:Y:S01]  /*22470*/  IABS R4, R222 ;  /* 0x000000de00047213 */ /* 0x000fe20000000000 */
[----:B------:R-:W-:-:S03]  /*22480*/  @!P3 IMAD.MOV R216, RZ, RZ, -R216 ;  /* 0x000000ffffd8b224 */ /* 0x000fc600078e0ad8 */
[----:B------:R-:W-:Y:S01]  /*22490*/  ISETP.GT.U32.AND P5, PT, R2, R220, PT ;  /* 0x000000dc0200720c */ /* 0x000fe20003fa4070 */
[----:B------:R-:W-:-:S04]  /*224a0*/  @!P6 IMAD.MOV R217, RZ, RZ, -R217 ;  /* 0x000000ffffd9e224 */ /* 0x000fc800078e0ad9 */
[----:B------:R-:W-:Y:S01]  /*224b0*/  @!P2 IMAD.IADD R221, R221, 0x1, -R2 ;  /* 0x00000001dddda824 */ /* 0x000fe200078e0a02 */
[----:B------:R-:W-:Y:S02]  /*224c0*/  ISETP.GE.AND P3, PT, R225, RZ, PT ;  /* 0x000000ffe100720c */ /* 0x000fe40003f66270 */
[----:B------:R-:W-:Y:S01]  /*224d0*/  ISETP.GE.AND P6, PT, R224, RZ, PT ;  /* 0x000000ffe000720c */ /* 0x000fe20003fc6270 */
[C---:B------:R-:W-:Y:S01]  /*224e0*/  IMAD.HI.U32 R224, R3.reuse, R8, RZ ;  /* 0x0000000803e07227 */ /* 0x040fe200078e00ff */
[----:B------:R-:W-:Y:S02]  /*224f0*/  IABS R225, R228 ;  /* 0x000000e400e17213 */ /* 0x000fe40000000000 */
[----:B------:R-:W-:Y:S01]  /*22500*/  ISETP.GT.U32.AND P2, PT, R2, R221, PT ;  /* 0x000000dd0200720c */ /* 0x000fe20003f44070 */
[----:B------:R-:W-:Y:S02]  /*22510*/  IMAD.MOV.U32 R10, RZ, RZ, R4 ;  /* 0x000000ffff0a7224 */ /* 0x000fe400078e0004 */
[----:B------:R-:W-:-:S04]  /*22520*/  IMAD.HI.U32 R4, R3, R225, RZ ;  /* 0x000000e103047227 */ /* 0x000fc800078e00ff */
[----:B------:R-:W-:Y:S02]  /*22530*/  IMAD.MOV R224, RZ, RZ, -R224 ;  /* 0x000000ffffe07224 */ /* 0x000fe400078e0ae0 */
[----:B------:R-:W-:Y:S02]  /*22540*/  @!P5 IMAD.IADD R220, R220, 0x1, -R2 ;  /* 0x00000001dcdcd824 */ /* 0x000fe400078e0a02 */
[----:B------:R-:W-:Y:S02]  /*22550*/  IMAD.MOV R4, RZ, RZ, -R4 ;  /* 0x000000ffff047224 */ /* 0x000fe400078e0a04 */
[C---:B------:R-:W-:Y:S02]  /*22560*/  IMAD R224, R2.reuse, R224, R8 ;  /* 0x000000e002e07224 */ /* 0x040fe400078e0208 */
[----:B------:R-:W-:Y:S02]  /*22570*/  IMAD R225, R2, R4, R225 ;  /* 0x0000000402e17224 */ /* 0x000fe400078e02e1 */
[----:B------:R-:W-:-:S02]  /*22580*/  @!P2 IMAD.IADD R221, R221, 0x1, -R2 ;  /* 0x00000001dddda824 */ /* 0x000fc400078e0a02 */
[----:B------:R-:W-:Y:S01]  /*22590*/  @!P3 IMAD.MOV R220, RZ, RZ, -R220 ;  /* 0x000000ffffdcb224 */ /* 0x000fe200078e0adc */
[C---:B------:R-:W-:Y:S01]  /*225a0*/  ISETP.GT.U32.AND P3, PT, R2.reuse, R224, PT ;  /* 0x000000e00200720c */ /* 0x040fe20003f64070 */
[----:B------:R-:W-:Y:S01]  /*225b0*/  @!P6 IMAD.MOV R221, RZ, RZ, -R221 ;  /* 0x000000ffffdde224 */ /* 0x000fe200078e0add */
[----:B------:R-:W-:Y:S02]  /*225c0*/  ISETP.GT.U32.AND P6, PT, R2, R225, PT ;  /* 0x000000e10200720c */ /* 0x000fe40003fc4070 */
[----:B------:R-:W-:Y:S01]  /*225d0*/  ISETP.GE.AND P4, PT, R222, RZ, PT ;  /* 0x000000ffde00720c */ /* 0x000fe20003f86270 */
[----:B------:R-:W-:Y:S01]  /*225e0*/  IMAD.HI.U32 R222, R3, R9, RZ ;  /* 0x0000000903de7227 */ /* 0x000fe200078e00ff */
[----:B------:R-:W-:-:S03]  /*225f0*/  ISETP.GE.AND P1, PT, R223, RZ, PT ;  /* 0x000000ffdf00720c */ /* 0x000fc60003f26270 */
[----:B------:R-:W-:Y:S02]  /*22600*/  IMAD.MOV R222, RZ, RZ, -R222 ;  /* 0x000000ffffde7224 */ /* 0x000fe400078e0ade */
[----:B------:R-:W-:-:S04]  /*22610*/  IMAD.HI.U32 R223, R3, R10, RZ ;  /* 0x0000000a03df7227 */ /* 0x000fc800078e00ff */
[--C-:B------:R-:W-:Y:S02]  /*22620*/  @!P3 IMAD.IADD R224, R224, 0x1, -R2.reuse ;  /* 0x00000001e0e0b824 */ /* 0x100fe400078e0a02 */
[----:B------:R-:W-:Y:S02]  /*22630*/  @!P6 IMAD.IADD R225, R225, 0x1, -R2 ;  /* 0x00000001e1e1e824 */ /* 0x000fe400078e0a02 */
[C---:B------:R-:W-:Y:S01]  /*22640*/  IMAD R222, R2.reuse, R222, R9 ;  /* 0x000000de02de7224 */ /* 0x040fe200078e0209 */
[C---:B------:R-:W-:Y:S01]  /*22650*/  ISETP.GT.U32.AND P6, PT, R2.reuse, R224, PT ;  /* 0x000000e00200720c */ /* 0x040fe20003fc4070 */
[----:B------:R-:W-:Y:S01]  /*22660*/  IMAD.MOV R223, RZ, RZ, -R223 ;  /* 0x000000ffffdf7224 */ /* 0x000fe200078e0adf */
[----:B------:R-:W-:Y:S02]  /*22670*/  IABS R226, R234 ;  /* 0x000000ea00e27213 */ /* 0x000fe40000000000 */
[C---:B------:R-:W-:Y:S01]  /*22680*/  ISETP.GT.U32.AND P5, PT, R2.reuse, R222, PT ;  /* 0x000000de0200720c */ /* 0x040fe20003fa4070 */
[----:B------:R-:W-:-:S02]  /*22690*/  IMAD R223, R2, R223, R10 ;  /* 0x000000df02df7224 */ /* 0x000fc400078e020a */
[----:B------:R-:W-:-:S03]  /*226a0*/  IMAD.HI.U32 R4, R3, R226, RZ ;  /* 0x000000e203047227 */ /* 0x000fc600078e00ff */
[----:B------:R-:W-:Y:S01]  /*226b0*/  ISETP.GT.U32.AND P2, PT, R2, R223, PT ;  /* 0x000000df0200720c */ /* 0x000fe20003f44070 */
[----:B------:R-:W-:Y:S02]  /*226c0*/  IMAD.MOV R4, RZ, RZ, -R4 ;  /* 0x000000ffff047224 */ /* 0x000fe400078e0a04 */
[--C-:B------:R-:W-:Y:S01]  /*226d0*/  @!P6 IMAD.IADD R224, R224, 0x1, -R2.reuse ;  /* 0x00000001e0e0e824 */ /* 0x100fe200078e0a02 */
[----:B------:R-:W-:Y:S02]  /*226e0*/  ISETP.GE.AND P6, PT, R234, RZ, PT ;  /* 0x000000ffea00720c */ /* 0x000fe40003fc6270 */
[----:B------:R-:W4:Y:S01]  /*226f0*/  LDL.LU R234, [R1+0x798] ;  /* 0x0007980001ea7983 */ /* 0x000f220000300800 */
[----:B------:R-:W-:Y:S02]  /*22700*/  @!P5 IMAD.IADD R222, R222, 0x1, -R2 ;  /* 0x00000001deded824 */ /* 0x000fe400078e0a02 */
[C---:B------:R-:W-:Y:S01]  /*22710*/  IMAD R226, R2.reuse, R4, R226 ;  /* 0x0000000402e27224 */ /* 0x040fe200078e02e2 */
[----:B------:R-:W4:Y:S02]  /*22720*/  LDL.LU R239, [R1+0x7a0] ;  /* 0x0007a00001ef7983 */ /* 0x000f240000300800 */
[C---:B------:R-:W-:Y:S01]  /*22730*/  ISETP.GT.U32.AND P5, PT, R2.reuse, R222, PT ;  /* 0x000000de0200720c */ /* 0x040fe20003fa4070 */
[--C-:B------:R-:W-:Y:S01]  /*22740*/  @!P2 IMAD.IADD R223, R223, 0x1, -R2.reuse ;  /* 0x00000001dfdfa824 */ /* 0x100fe200078e0a02 */
[----:B------:R-:W-:Y:S01]  /*22750*/  ISETP.GT.U32.AND P2, PT, R2, R226, PT ;  /* 0x000000e20200720c */ /* 0x000fe20003f44070 */
[----:B------:R-:W4:Y:S04]  /*22760*/  LDL.LU R237, [R1+0x7a8] ;  /* 0x0007a80001ed7983 */ /* 0x000f280000300800 */
[----:B------:R-:W4:Y:S06]  /*22770*/  LDL.LU R238, [R1+0x7b0] ;  /* 0x0007b00001ee7983 */ /* 0x000f2c0000300800 */
[----:B------:R-:W-:-:S02]  /*22780*/  @!P5 IMAD.IADD R222, R222, 0x1, -R2 ;  /* 0x00000001deded824 */ /* 0x000fc400078e0a02 */
[----:B------:R-:W-:Y:S02]  /*22790*/  @!P2 IMAD.IADD R226, R226, 0x1, -R2 ;  /* 0x00000001e2e2a824 */ /* 0x000fe400078e0a02 */
[----:B------:R-:W-:-:S03]  /*227a0*/  @!P1 IMAD.MOV R222, RZ, RZ, -R222 ;  /* 0x000000ffffde9224 */ /* 0x000fc600078e0ade */
[----:B------:R-:W-:-:S13]  /*227b0*/  ISETP.GT.U32.AND P1, PT, R2, R226, PT ;  /* 0x000000e20200720c */ /* 0x000fda0003f24070 */
[----:B------:R-:W-:-:S04]  /*227c0*/  @!P1 IMAD.IADD R226, R226, 0x1, -R2 ;  /* 0x00000001e2e29824 */ /* 0x000fc800078e0a02 */
[----:B------:R-:W-:Y:S01]  /*227d0*/  @!P6 IMAD.MOV R226, RZ, RZ, -R226 ;  /* 0x000000ffffe2e224 */ /* 0x000fe200078e0ae2 */
[----:B--2---:R-:W-:Y:S02]  /*227e0*/  IABS R229, R250 ;  /* 0x000000fa00e57213 */ /* 0x004fe40000000000 */
[----:B------:R-:W-:Y:S02]  /*227f0*/  ISETP.GE.AND P6, PT, R250, RZ, PT ;  /* 0x000000fffa00720c */ /* 0x000fe40003fc6270 */
[----:B------:R-:W2:Y:S01]  /*22800*/  LDL.LU R250, [R1+0x7b4] ;  /* 0x0007b40001fa7983 */ /* 0x000ea20000300800 */
[----:B------:R-:W-:Y:S02]  /*22810*/  IABS R227, R233 ;  /* 0x000000e900e37213 */ /* 0x000fe40000000000 */
[----:B------:R-:W-:Y:S01]  /*22820*/  ISETP.GE.AND P5, PT, R228, RZ, PT ;  /* 0x000000ffe400720c */ /* 0x000fe20003fa6270 */
[----:B------:R-:W2:Y:S02]  /*22830*/  LDL.LU R240, [R1+0x7b8] ;  /* 0x0007b80001f07983 */ /* 0x000ea40000300800 */
[----:B------:R-:W-:Y:S01]  /*22840*/  IMAD.HI.U32 R8, R3, R227, RZ ;  /* 0x000000e303087227 */ /* 0x000fe200078e00ff */
[----:B------:R-:W-:Y:S01]  /*22850*/  IABS R228, R232 ;  /* 0x000000e800e47213 */ /* 0x000fe20000000000 */
[----:B------:R-:W2:Y:S02]  /*22860*/  LDL.LU R241, [R1+0x7bc] ;  /* 0x0007bc0001f17983 */ /* 0x000ea40000300800 */
[----:B------:R-:W-:Y:S01]  /*22870*/  IMAD.MOV R4, RZ, RZ, -R8 ;  /* 0x000000ffff047224 */ /* 0x000fe200078e0a08 */
[C---:B------:R-:W-:Y:S01]  /*22880*/  ISETP.GT.U32.AND P2, PT, R2.reuse, R225, PT ;  /* 0x000000e10200720c */ /* 0x040fe20003f44070 */
[----:B------:R-:W2:Y:S01]  /*22890*/  LDL.LU R245, [R1+0x7c0] ;  /* 0x0007c00001f57983 */ /* 0x000ea20000300800 */
[C---:B------:R-:W-:Y:S01]  /*228a0*/  ISETP.GT.U32.AND P3, PT, R2.reuse, R223, PT ;  /* 0x000000df0200720c */ /* 0x040fe20003f64070 */
[----:B------:R-:W-:-:S02]  /*228b0*/  IMAD R227, R2, R4, R227 ;  /* 0x0000000402e37224 */ /* 0x000fc400078e02e3 */
[----:B------:R-:W-:Y:S01]  /*228c0*/  IMAD.HI.U32 R4, R3, R228, RZ ;  /* 0x000000e403047227 */ /* 0x000fe200078e00ff */
[----:B---3--:R-:W-:Y:S01]  /*228d0*/  IABS R230, R236 ;  /* 0x000000ec00e67213 */ /* 0x008fe20000000000 */
[----:B------:R-:W3:Y:S02]  /*228e0*/  LDL.LU R244, [R1+0x7c4] ;  /* 0x0007c40001f47983 */ /* 0x000ee40000300800 */
[----:B------:R-:W-:-:S04]  /*228f0*/  IMAD.MOV R4, RZ, RZ, -R4 ;  /* 0x000000ffff047224 */ /* 0x000fc800078e0a04 */
[C---:B------:R-:W-:Y:S02]  /*22900*/  IMAD R228, R2.reuse, R4, R228 ;  /* 0x0000000402e47224 */ /* 0x040fe400078e02e4 */
[--C-:B------:R-:W-:Y:S02]  /*22910*/  @!P2 IMAD.IADD R225, R225, 0x1, -R2.reuse ;  /* 0x00000001e1e1a824 */ /* 0x100fe400078e0a02 */
[----:B------:R-:W-:Y:S01]  /*22920*/  @!P3 IMAD.IADD R223, R223, 0x1, -R2 ;  /* 0x00000001dfdfb824 */ /* 0x000fe200078e0a02 */
[C---:B------:R-:W-:Y:S02]  /*22930*/  ISETP.GT.U32.AND P2, PT, R2.reuse, R228, PT ;  /* 0x000000e40200720c */ /* 0x040fe40003f44070 */
[----:B------:R-:W-:Y:S01]  /*22940*/  ISETP.GT.U32.AND P3, PT, R2, R227, PT ;  /* 0x000000e30200720c */ /* 0x000fe20003f64070 */
[----:B------:R-:W-:-:S04]  /*22950*/  IMAD.HI.U32 R8, R3, R230, RZ ;  /* 0x000000e603087227 */ /* 0x000fc800078e00ff */
[----:B------:R-:W-:Y:S01]  /*22960*/  IMAD.MOV R8, RZ, RZ, -R8 ;  /* 0x000000ffff087224 */ /* 0x000fe200078e0a08 */
[----:B------:R-:W-:Y:S01]  /*22970*/  IABS R231, R235 ;  /* 0x000000eb00e77213 */ /* 0x000fe20000000000 */
[----:B------:R-:W-:-:S04]  /*22980*/  IMAD.HI.U32 R4, R3, R229, RZ ;  /* 0x000000e503047227 */ /* 0x000fc800078e00ff */
[--C-:B------:R-:W-:Y:S02]  /*22990*/  @!P2 IMAD.IADD R228, R228, 0x1, -R2.reuse ;  /* 0x00000001e4e4a824 */ /* 0x100fe400078e0a02 */
[----:B------:R-:W-:Y:S02]  /*229a0*/  @!P3 IMAD.IADD R227, R227, 0x1, -R2 ;  /* 0x00000001e3e3b824 */ /* 0x000fe400078e0a02 */
[C---:B------:R-:W-:Y:S02]  /*229b0*/  IMAD R230, R2.reuse, R8, R230 ;  /* 0x0000000802e67224 */ /* 0x040fe400078e02e6 */
[----:B------:R-:W-:Y:S01]  /*229c0*/  @!P4 IMAD.MOV R223, RZ, RZ, -R223 ;  /* 0x000000ffffdfc224 */ /* 0x000fe200078e0adf */
[C---:B------:R-:W-:Y:S01]  /*229d0*/  ISETP.GT.U32.AND P4, PT, R2.reuse, R228, PT ;  /* 0x000000e40200720c */ /* 0x040fe20003f84070 */
[----:B------:R-:W-:Y:S01]  /*229e0*/  IMAD.MOV R4, RZ, RZ, -R4 ;  /* 0x000000ffff047224 */ /* 0x000fe200078e0a04 */
[C---:B------:R-:W-:Y:S01]  /*229f0*/  ISETP.GT.U32.AND P2, PT, R2.reuse, R227, PT ;  /* 0x000000e30200720c */ /* 0x040fe20003f44070 */
[----:B------:R-:W-:Y:S01]  /*22a00*/  @!P5 IMAD.MOV R225, RZ, RZ, -R225 ;  /* 0x000000ffffe1d224 */ /* 0x000fe200078e0ae1 */
[----:B------:R-:W-:Y:S01]  /*22a10*/  ISETP.GT.U32.AND P5, PT, R2, R230, PT ;  /* 0x000000e60200720c */ /* 0x000fe20003fa4070 */
[----:B------:R-:W-:Y:S01]  /*22a20*/  IMAD.HI.U32 R9, R3, R231, RZ ;  /* 0x000000e703097227 */ /* 0x000fe200078e00ff */
[----:B------:R-:W-:-:S02]  /*22a30*/  ISETP.GE.AND P3, PT, R232, RZ, PT ;  /* 0x000000ffe800720c */ /* 0x000fc40003f66270 */
[----:B------:R-:W-:Y:S01]  /*22a40*/  ISETP.GE.AND P1, PT, R233, RZ, PT ;  /* 0x000000ffe900720c */ /* 0x000fe20003f26270 */
[----:B------:R-:W-:Y:S02]  /*22a50*/  IMAD R229, R2, R4, R229 ;  /* 0x0000000402e57224 */ /* 0x000fe400078e02e5 */
[----:B------:R-:W-:-:S04]  /*22a60*/  IMAD.MOV R4, RZ, RZ, -R9 ;  /* 0x000000ffff047224 */ /* 0x000fc800078e0a09 */
[----:B------:R-:W-:Y:S02]  /*22a70*/  IMAD R231, R2, R4, R231 ;  /* 0x0000000402e77224 */ /* 0x000fe400078e02e7 */
[--C-:B------:R-:W-:Y:S02]  /*22a80*/  @!P4 IMAD.IADD R228, R228, 0x1, -R2.reuse ;  /* 0x00000001e4e4c824 */ /* 0x100fe400078e0a02 */
[--C-:B------:R-:W-:Y:S02]  /*22a90*/  @!P2 IMAD.IADD R227, R227, 0x1, -R2.reuse ;  /* 0x00000001e3e3a824 */ /* 0x100fe400078e0a02 */
[----:B------:R-:W-:Y:S02]  /*22aa0*/  @!P5 IMAD.IADD R230, R230, 0x1, -R2 ;  /* 0x00000001e6e6d824 */ /* 0x000fe400078e0a02 */
[----:B------:R-:W-:Y:S02]  /*22ab0*/  @!P3 IMAD.MOV R228, RZ, RZ, -R228 ;  /* 0x000000ffffe4b224 */ /* 0x000fe400078e0ae4 */
[----:B------:R-:W-:Y:S01]  /*22ac0*/  @!P1 IMAD.MOV R227, RZ, RZ, -R227 ;  /* 0x000000ffffe39224 */ /* 0x000fe200078e0ae3 */
[----:B------:R-:W-:-:S02]  /*22ad0*/  ISETP.GT.U32.AND P1, PT, R2, R230, PT ;  /* 0x000000e60200720c */ /* 0x000fc40003f24070 */
[----:B------:R-:W-:Y:S02]  /*22ae0*/  ISETP.GE.AND P4, PT, R236, RZ, PT ;  /* 0x000000ffec00720c */ /* 0x000fe40003f86270 */
[----:B----4-:R-:W-:Y:S02]  /*22af0*/  IABS R232, R234 ;  /* 0x000000ea00e87213 */ /* 0x010fe40000000000 */
[----:B------:R-:W-:-:S03]  /*22b00*/  IABS R233, R239 ;  /* 0x000000ef00e97213 */ /* 0x000fc60000000000 */
[----:B------:R-:W-:-:S04]  /*22b10*/  IMAD.HI.U32 R4, R3, R232, RZ ;  /* 0x000000e803047227 */ /* 0x000fc800078e00ff */
[----:B------:R-:W-:Y:S02]  /*22b20*/  IMAD.MOV R4, RZ, RZ, -R4 ;  /* 0x000000ffff047224 */ /* 0x000fe400078e0a04 */
[----:B------:R-:W-:Y:S01]  /*22b30*/  IMAD.HI.U32 R8, R3, R233, RZ ;  /* 0x000000e903087227 */ /* 0x000fe200078e00ff */
[----:B------:R-:W-:Y:S02]  /*22b40*/  ISETP.GE.AND P3, PT, R234, RZ, PT ;  /* 0x000000ffea00720c */ /* 0x000fe40003f66270 */
[----:B------:R-:W-:Y:S01]  /*22b50*/  IABS R234, R237 ;  /* 0x000000ed00ea7213 */ /* 0x000fe20000000000 */
[----:B------:R-:W-:Y:S02]  /*22b60*/  IMAD R232, R2, R4, R232 ;  /* 0x0000000402e87224 */ /* 0x000fe400078e02e8 */
[----:B------:R-:W-:-:S04]  /*22b70*/  IMAD.MOV R4, RZ, RZ, -R8 ;  /* 0x000000ffff047224 */ /* 0x000fc800078e0a08 */
[----:B------:R-:W-:Y:S02]  /*22b80*/  IMAD R233, R2, R4, R233 ;  /* 0x0000000402e97224 */ /* 0x000fe400078e02e9 */
[----:B------:R-:W-:-:S04]  /*22b90*/  IMAD.HI.U32 R4, R3, R234, RZ ;  /* 0x000000ea03047227 */ /* 0x000fc800078e00ff */
[----:B------:R-:W-:Y:S02]  /*22ba0*/  IMAD.MOV R4, RZ, RZ, -R4 ;  /* 0x000000ffff047224 */ /* 0x000fe400078e0a04 */
[----:B------:R-:W-:Y:S02]  /*22bb0*/  @!P1 IMAD.IADD R230, R230, 0x1, -R2 ;  /* 0x00000001e6e69824 */ /* 0x000fe400078e0a02 */
[----:B------:R-:W-:Y:S02]  /*22bc0*/  IMAD R234, R2, R4, R234 ;  /* 0x0000000402ea7224 */ /* 0x000fe400078e02ea */
[----:B------:R-:W-:-:S03]  /*22bd0*/  @!P4 IMAD.MOV R230, RZ, RZ, -R230 ;  /* 0x000000ffffe6c224 */ /* 0x000fc600078e0ae6 */
[----:B------:R-:W-:-:S13]  /*22be0*/  ISETP.GT.U32.AND P4, PT, R2, R234, PT ;  /* 0x000000ea0200720c */ /* 0x000fda0003f84070 */
[----:B------:R-:W-:Y:S01]  /*22bf0*/  @!P4 IMAD.IADD R234, R234, 0x1, -R2 ;  /* 0x00000001eaeac824 */ /* 0x000fe200078e0a02 */
[----:B--2---:R-:W-:Y:S02]  /*22c00*/  IABS R236, R250 ;  /* 0x000000fa00ec7213 */ /* 0x004fe40000000000 */
[----:B------:R-:W-:Y:S02]  /*22c10*/  ISETP.GE.AND P4, PT, R250, RZ, PT ;  /* 0x000000fffa00720c */ /* 0x000fe40003f86270 */
[----:B------:R-:W2:Y:S04]  /*22c20*/  LDL.LU R250, [R1+0x7c8] ;  /* 0x0007c80001fa7983 */ /* 0x000ea80000300800 */
[----:B------:R-:W4:Y:S04]  /*22c30*/  LDL.LU R21, [R1+0x7cc] ;  /* 0x0007cc0001157983 */ /* 0x000f280000300800 */
        /* <DEDUP_REMOVED lines=12> */
[----:B------:R-:W4:Y:S01]  /*22d00*/  LDL.LU R7, [R1+0x800] ;  /* 0x0008000001077983 */ /* 0x000f220000300800 */
[----:B------:R-:W-:Y:S01]  /*22d10*/  @!P0 IMAD.MOV R224, RZ, RZ, -R224 ;  /* 0x000000ffffe08224 */ /* 0x000fe200078e0ae0 */
[----:B------:R-:W-:-:S02]  /*22d20*/  ISETP.GT.U32.AND P0, PT, R2, R229, PT ;  /* 0x000000e50200720c */ /* 0x000fc40003f04070 */
[C---:B------:R-:W-:Y:S02]  /*22d30*/  ISETP.GT.U32.AND P2, PT, R2.reuse, R231, PT ;  /* 0x000000e70200720c */ /* 0x040fe40003f44070 */
[C---:B------:R-:W-:Y:S01]  /*22d40*/  ISETP.GT.U32.AND P1, PT, R2.reuse, R233, PT ;  /* 0x000000e90200720c */ /* 0x040fe20003f24070 */
[----:B------:R-:W-:Y:S01]  /*22d50*/  IMAD.HI.U32 R9, R3, R236, RZ ;  /* 0x000000ec03097227 */ /* 0x000fe200078e00ff */
[----:B------:R-:W4:Y:S07]  /*22d60*/  LDL.LU R34, [R1+0x5c8] ;  /* 0x0005c80001227983 */ /* 0x000f2e0000300800 */
[--C-:B------:R-:W-:Y:S01]  /*22d70*/  @!P0 IMAD.IADD R229, R229, 0x1, -R2.reuse ;  /* 0x00000001e5e58824 */ /* 0x100fe200078e0a02 */
[----:B------:R-:W4:Y:S04]  /*22d80*/  LDL.LU R33, [R1+0x5c4] ;  /* 0x0005c40001217983 */ /* 0x000f280000300800 */
[C---:B------:R-:W-:Y:S01]  /*22d90*/  ISETP.GT.U32.AND P5, PT, R2.reuse, R229, PT ;  /* 0x000000e50200720c */ /* 0x040fe20003fa4070 */
[--C-:B------:R-:W-:Y:S01]  /*22da0*/  @!P2 IMAD.IADD R231, R231, 0x1, -R2.reuse ;  /* 0x00000001e7e7a824 */ /* 0x100fe200078e0a02 */
[----:B------:R-:W-:Y:S01]  /*22db0*/  ISETP.GE.AND P0, PT, R235, RZ, PT ;  /* 0x000000ffeb00720c */ /* 0x000fe20003f06270 */
[--C-:B------:R-:W-:Y:S01]  /*22dc0*/  @!P1 IMAD.IADD R233, R233, 0x1, -R2.reuse ;  /* 0x00000001e9e99824 */ /* 0x100fe200078e0a02 */
[----:B------:R-:W-:Y:S01]  /*22dd0*/  IABS R235, R238 ;  /* 0x000000ee00eb7213 */ /* 0x000fe20000000000 */
[----:B------:R-:W-:Y:S01]  /*22de0*/  IMAD.MOV R4, RZ, RZ, -R9 ;  /* 0x000000ffff047224 */ /* 0x000fe200078e0a09 */
[C---:B------:R-:W-:Y:S01]  /*22df0*/  ISETP.GT.U32.AND P2, PT, R2.reuse, R231, PT ;  /* 0x000000e70200720c */ /* 0x040fe20003f44070 */
[----:B------:R-:W4:Y:S06]  /*22e00*/  LDL.LU R32, [R1+0x5b4] ;  /* 0x0005b40001207983 */ /* 0x000f2c0000300800 */
[----:B------:R-:W-:Y:S01]  /*22e10*/  @!P5 IMAD.IADD R229, R229, 0x1, -R2 ;  /* 0x00000001e5e5d824 */ /* 0x000fe200078e0a02 */
[C---:B------:R-:W-:Y:S01]  /*22e20*/  ISETP.GT.U32.AND P5, PT, R2.reuse, R232, PT ;  /* 0x000000e80200720c */ /* 0x040fe20003fa4070 */
[----:B------:R-:W-:Y:S01]  /*22e30*/  IMAD.HI.U32 R8, R3, R235, RZ ;  /* 0x000000eb03087227 */ /* 0x000fe200078e00ff */
[----:B------:R-:W-:Y:S01]  /*22e40*/  ISETP.GT.U32.AND P1, PT, R2, R233, PT ;  /* 0x000000e90200720c */ /* 0x000fe20003f24070 */
[----:B------:R-:W4:Y:S02]  /*22e50*/  LDL.LU R31, [R1+0x5ac] ;  /* 0x0005ac00011f7983 */ /* 0x000f240000300800 */
[----:B------:R-:W-:-:S02]  /*22e60*/  IMAD.MOV R8, RZ, RZ, -R8 ;  /* 0x000000ffff087224 */ /* 0x000fc400078e0a08 */
[----:B------:R-:W-:Y:S01]  /*22e70*/  @!P2 IMAD.IADD R231, R231, 0x1, -R2 ;  /* 0x00000001e7e7a824 */ /* 0x000fe200078e0a02 */
[----:B------:R-:W4:Y:S01]  /*22e80*/  LDL.LU R30, [R1+0x5a8] ;  /* 0x0005a800011e7983 */ /* 0x000f220000300800 */
[C---:B------:R-:W-:Y:S02]  /*22e90*/  IMAD R235, R2.reuse, R8, R235 ;  /* 0x0000000802eb7224 */ /* 0x040fe400078e02eb */
[----:B------:R-:W-:Y:S02]  /*22ea0*/  IMAD R236, R2, R4, R236 ;  /* 0x0000000402ec7224 */ /* 0x000fe400078e02ec */
[--C-:B------:R-:W-:Y:S02]  /*22eb0*/  @!P5 IMAD.IADD R232, R232, 0x1, -R2.reuse ;  /* 0x00000001e8e8d824 */ /* 0x100fe400078e0a02 */
[----:B------:R-:W-:Y:S02]  /*22ec0*/  @!P6 IMAD.MOV R229, RZ, RZ, -R229 ;  /* 0x000000ffffe5e224 */ /* 0x000fe400078e0ae5 */
[----:B------:R-:W-:Y:S01]  /*22ed0*/  @!P1 IMAD.IADD R233, R233, 0x1, -R2 ;  /* 0x00000001e9e99824 */ /* 0x000fe200078e0a02 */
[C---:B------:R-:W-:Y:S01]  /*22ee0*/  ISETP.GT.U32.AND P6, PT, R2.reuse, R232, PT ;  /* 0x000000e80200720c */ /* 0x040fe20003fc4070 */
[----:B------:R-:W-:Y:S01]  /*22ef0*/  @!P0 IMAD.MOV R231, RZ, RZ, -R231 ;  /* 0x000000ffffe78224 */ /* 0x000fe200078e0ae7 */
[C---:B------:R-:W-:Y:S01]  /*22f00*/  ISETP.GT.U32.AND P0, PT, R2.reuse, R235, PT ;  /* 0x000000eb0200720c */ /* 0x040fe20003f04070 */
[----:B------:R-:W4:Y:S01]  /*22f10*/  LDL.LU R29, [R1+0x5a4] ;  /* 0x0005a400011d7983 */ /* 0x000f220000300800 */
[----:B------:R-:W-:-:S02]  /*22f20*/  ISETP.GT.U32.AND P1, PT, R2, R236, PT ;  /* 0x000000ec0200720c */ /* 0x000fc40003f24070 */
[----:B------:R-:W-:Y:S01]  /*22f30*/  ISETP.GE.AND P5, PT, R237, RZ, PT ;  /* 0x000000ffed00720c */ /* 0x000fe20003fa6270 */
[----:B------:R-:W4:Y:S01]  /*22f40*/  LDL.LU R28, [R1+0x598] ;  /* 0x00059800011c7983 */ /* 0x000f220000300800 */
[----:B------:R-:W-:Y:S02]  /*22f50*/  IABS R237, R240 ;  /* 0x000000f000ed7213 */ /* 0x000fe40000000000 */
[----:B------:R-:W-:Y:S01]  /*22f60*/  ISETP.GE.AND P2, PT, R239, RZ, PT ;  /* 0x000000ffef00720c */ /* 0x000fe20003f46270 */
[----:B------:R-:W4:Y:S02]  /*22f70*/  LDL.LU R27, [R1+0x594] ;  /* 0x00059400011b7983 */ /* 0x000f240000300800 */
[--C-:B------:R-:W-:Y:S01]  /*22f80*/  @!P6 IMAD.IADD R232, R232, 0x1, -R2.reuse ;  /* 0x00000001e8e8e824 */ /* 0x100fe200078e0a02 */
[----:B------:R-:W-:Y:S01]  /*22f90*/  ISETP.GE.AND P6, PT, R238, RZ, PT ;  /* 0x000000ffee00720c */ /* 0x000fe20003fc6270 */
[--C-:B------:R-:W-:Y:S01]  /*22fa0*/  @!P0 IMAD.IADD R235, R235, 0x1, -R2.reuse ;  /* 0x00000001ebeb8824 */ /* 0x100fe200078e0a02 */
[----:B------:R-:W-:Y:S01]  /*22fb0*/  IABS R238, R241 ;  /* 0x000000f100ee7213 */ /* 0x000fe20000000000 */
[----:B------:R-:W-:Y:S01]  /*22fc0*/  @!P1 IMAD.IADD R236, R236, 0x1, -R2 ;  /* 0x00000001ecec9824 */ /* 0x000fe200078e0a02 */
[C---:B------:R-:W-:Y:S01]  /*22fd0*/  ISETP.GT.U32.AND P0, PT, R2.reuse, R234, PT ;  /* 0x000000ea0200720c */ /* 0x040fe20003f04070 */
[----:B------:R-:W-:Y:S01]  /*22fe0*/  IMAD.HI.U32 R4, R3, R237, RZ ;  /* 0x000000ed03047227 */ /* 0x000fe200078e00ff */
[----:B------:R-:W-:Y:S01]  /*22ff0*/  IABS R239, R245 ;  /* 0x000000f500ef7213 */ /* 0x000fe20000000000 */
[----:B------:R-:W4:Y:S02]  /*23000*/  LDL.LU R26, [R1+0x590] ;  /* 0x00059000011a7983 */ /* 0x000f240000300800 */
[----:B------:R-:W-:Y:S01]  /*23010*/  @!P3 IMAD.MOV R232, RZ, RZ, -R232 ;  /* 0x000000ffffe8b224 */ /* 0x000fe200078e0ae8 */
[----:B------:R-:W-:Y:S01]  /*23020*/  ISETP.GT.U32.AND P3, PT, R2, R236, PT ;  /* 0x000000ec0200720c */ /* 0x000fe20003f64070 */
[----:B------:R-:W-:-:S02]  /*23030*/  IMAD.MOV R4, RZ, RZ, -R4 ;  /* 0x000000ffff047224 */ /* 0x000fc400078e0a04 */
[----:B------:R-:W-:-:S04]  /*23040*/  IMAD.HI.U32 R8, R3, R238, RZ ;  /* 0x000000ee03087227 */ /* 0x000fc800078e00ff */
[----:B------:R-:W-:Y:S01]  /*23050*/  @!P2 IMAD.MOV R233, RZ, RZ, -R233 ;  /* 0x000000ffffe9a224 */ /* 0x000fe200078e0ae9 */
[C---:B------:R-:W-:Y:S01]  /*23060*/  ISETP.GT.U32.AND P1, PT, R2.reuse, R235, PT ;  /* 0x000000eb0200720c */ /* 0x040fe20003f24070 */
[----:B------:R-:W-:Y:S01]  /*23070*/  IMAD R237, R2, R4, R237 ;  /* 0x0000000402ed7224 */ /* 0x000fe200078e02ed */
[----:B------:R-:W4:Y:S01]  /*23080*/  LDL.LU R25, [R1+0x584] ;  /* 0x0005840001197983 */ /* 0x000f220000300800 */
[----:B------:R-:W-:Y:S01]  /*23090*/  IMAD.MOV R4, RZ, RZ, -R8 ;  /* 0x000000ffff047224 */ /* 0x000fe200078e0a08 */
[----:B------:R-:W-:Y:S01]  /*230a0*/  ISETP.GE.AND P2, PT, R240, RZ, PT ;  /* 0x000000fff000720c */ /* 0x000fe20003f46270 */
[----:B------:R-:W-:Y:S01]  /*230b0*/  @!P0 IMAD.IADD R234, R234, 0x1, -R2 ;  /* 0x00000001eaea8824 */ /* 0x000fe200078e0a02 */
[----:B---3--:R-:W-:Y:S01]  /*230c0*/  IABS R240, R244 ;  /* 0x000000f400f07213 */ /* 0x008fe20000000000 */
[C---:B------:R-:W-:Y:S01]  /*230d0*/  IMAD R238, R2.reuse, R4, R238 ;  /* 0x0000000402ee7224 */ /* 0x040fe200078e02ee */
[----:B------:R-:W-:Y:S01]  /*230e0*/  ISETP.GT.U32.AND P0, PT, R2, R237, PT ;  /* 0x000000ed0200720c */ /* 0x000fe20003f04070 */
[----:B------:R-:W-:-:S04]  /*230f0*/  IMAD.HI.U32 R9, R3, R239, RZ ;  /* 0x000000ef03097227 */ /* 0x000fc800078e00ff */
[----:B------:R-:W-:Y:S01]  /*23100*/  @!P3 IMAD.IADD R236, R236, 0x1, -R2 ;  /* 0x00000001ececb824 */ /* 0x000fe200078e0a02 */
[----:B------:R-:W-:Y:S01]  /*23110*/  ISETP.GT.U32.AND P3, PT, R2, R238, PT ;  /* 0x000000ee0200720c */ /* 0x000fe20003f64070 */
[----:B------:R-:W-:Y:S02]  /*23120*/  IMAD.MOV R8, RZ, RZ, -R9 ;  /* 0x000000ffff087224 */ /* 0x000fe400078e0a09 */
[----:B------:R-:W-:-:S04]  /*23130*/  IMAD.HI.U32 R4, R3, R240, RZ ;  /* 0x000000f003047227 */ /* 0x000fc800078e00ff */
[C---:B------:R-:W-:Y:S02]  /*23140*/  IMAD R239, R2.reuse, R8, R239 ;  /* 0x0000000802ef7224 */ /* 0x040fe400078e02ef */
[----:B------:R-:W-:Y:S02]  /*23150*/  IMAD.MOV R4, RZ, RZ, -R4 ;  /* 0x000000ffff047224 */ /* 0x000fe400078e0a04 */
[----:B------:R-:W-:Y:S01]  /*23160*/  @!P0 IMAD.IADD R237, R237, 0x1, -R2 ;  /* 0x00000001eded8824 */ /* 0x000fe200078e0a02 */
[C---:B------:R-:W-:Y:S01]  /*23170*/  ISETP.GT.U32.AND P0, PT, R2.reuse, R239, PT ;  /* 0x000000ef0200720c */ /* 0x040fe20003f04070 */
[----:B------:R-:W-:Y:S02]  /*23180*/  IMAD R240, R2, R4, R240 ;  /* 0x0000000402f07224 */ /* 0x000fe400078e02f0 */
[----:B------:R-:W-:-:S03]  /*23190*/  @!P3 IMAD.IADD R238, R238, 0x1, -R2 ;  /* 0x00000001eeeeb824 */ /* 0x000fc600078e0a02 */
[----:B------:R-:W-:Y:S01]  /*231a0*/  ISETP.GT.U32.AND P3, PT, R2, R240, PT ;  /* 0x000000f00200720c */ /* 0x000fe20003f64070 */
[----:B------:R-:W-:Y:S01]  /*231b0*/  @!P1 IMAD.IADD R235, R235, 0x1, -R2 ;  /* 0x00000001ebeb9824 */ /* 0x000fe200078e0a02 */
[----:B------:R-:W-:Y:S01]  /*231c0*/  ISETP.GE.AND P1, PT, R241, RZ, PT ;  /* 0x000000fff100720c */ /* 0x000fe20003f26270 */
[----:B------:R-:W-:-:S04]  /*231d0*/  @!P4 IMAD.MOV R236, RZ, RZ, -R236 ;  /* 0x000000ffffecc224 */ /* 0x000fc800078e0aec */
[----:B------:R-:W-:-:S05]  /*231e0*/  @!P0 IMAD.IADD R239, R239, 0x1, -R2 ;  /* 0x00000001efef8824 */ /* 0x000fca00078e0a02 */
[----:B------:R-:W-:Y:S01]  /*231f0*/  ISETP.GT.U32.AND P4, PT, R2, R239, PT ;  /* 0x000000ef0200720c */ /* 0x000fe20003f84070 */
[----:B------:R-:W-:-:S05]  /*23200*/  @!P3 IMAD.IADD R240, R240, 0x1, -R2 ;  /* 0x00000001f0f0b824 */ /* 0x000fca00078e0a02 */
[C---:B------:R-:W-:Y:S01]  /*23210*/  ISETP.GT.U32.AND P3, PT, R2.reuse, R240, PT ;  /* 0x000000f00200720c */ /* 0x040fe20003f64070 */
[----:B------:R-:W-:Y:S01]  /*23220*/  @!P5 IMAD.MOV R234, RZ, RZ, -R234 ;  /* 0x000000ffffead224 */ /* 0x000fe200078e0aea */
[----:B------:R-:W-:-:S05]  /*23230*/  ISETP.GT.U32.AND P5, PT, R2, R237, PT ;  /* 0x000000ed0200720c */ /* 0x000fca0003fa4070 */
[----:B------:R-:W-:-:S06]  /*23240*/  @!P4 IMAD.IADD R239, R239, 0x1, -R2 ;  /* 0x00000001efefc824 */ /* 0x000fcc00078e0a02 */
[--C-:B------:R-:W-:Y:S02]  /*23250*/  @!P3 IMAD.IADD R240, R240, 0x1, -R2.reuse ;  /* 0x00000001f0f0b824 */ /* 0x100fe400078e0a02 */
[----:B------:R-:W-:Y:S01]  /*23260*/  @!P5 IMAD.IADD R237, R237, 0x1, -R2 ;  /* 0x00000001ededd824 */ /* 0x000fe200078e0a02 */
[----:B------:R-:W-:Y:S01]  /*23270*/  ISETP.GE.AND P5, PT, R244, RZ, PT ;  /* 0x000000fff400720c */ /* 0x000fe20003fa6270 */
[----:B------:R-:W-:Y:S01]  /*23280*/  @!P6 IMAD.MOV R235, RZ, RZ, -R235 ;  /* 0x000000ffffebe224 */ /* 0x000fe200078e0aeb */
[----:B------:R-:W-:Y:S01]  /*23290*/  ISETP.GE.AND P6, PT, R245, RZ, PT ;  /* 0x000000fff500720c */ /* 0x000fe20003fc6270 */
[----:B------:R-:W-:Y:S01]  /*232a0*/  @!P2 IMAD.MOV R237, RZ, RZ, -R237 ;  /* 0x000000ffffeda224 */ /* 0x000fe200078e0aed */
[----:B------:R-:W-:Y:S02]  /*232b0*/  ISETP.GT.U32.AND P0, PT, R2, R238, PT ;  /* 0x000000ee0200720c */ /* 0x000fe40003f04070 */
[----:B--2---:R-:W-:Y:S02]  /*232c0*/  IABS R241, R250 ;  /* 0x000000fa00f17213 */ /* 0x004fe40000000000 */
[----:B----4-:R-:W-:-:S03]  /*232d0*/  IABS R242, R21 ;  /* 0x0000001500f27213 */ /* 0x010fc60000000000 */
[----:B------:R-:W-:-:S04]  /*232e0*/  IMAD.HI.U32 R4, R3, R241, RZ ;  /* 0x000000f103047227 */ /* 0x000fc800078e00ff */
[----:B------:R-:W-:Y:S02]  /*232f0*/  IMAD.MOV R4, RZ, RZ, -R4 ;  /* 0x000000ffff047224 */ /* 0x000fe400078e0a04 */
[----:B------:R-:W-:-:S04]  /*23300*/  IMAD.HI.U32 R9, R3, R242, RZ ;  /* 0x000000f203097227 */ /* 0x000fc800078e00ff */
[----:B------:R-:W-:Y:S02]  /*23310*/  IMAD R241, R2, R4, R241 ;  /* 0x0000000402f17224 */ /* 0x000fe400078e02f1 */
[----:B------:R-:W-:-:S03]  /*23320*/  IMAD.MOV R4, RZ, RZ, -R9 ;  /* 0x000000ffff047224 */ /* 0x000fc600078e0a09 */
[C---:B------:R-:W-:Y:S01]  /*23330*/  ISETP.GT.U32.AND P4, PT, R2.reuse, R241, PT ;  /* 0x000000f10200720c */ /* 0x040fe20003f84070 */
[----:B------:R-:W-:-:S05]  /*23340*/  IMAD R242, R2, R4, R242 ;  /* 0x0000000402f27224 */ /* 0x000fca00078e02f2 */
[----:B------:R-:W-:Y:S02]  /*23350*/  ISETP.GT.U32.AND P3, PT, R2, R242, PT ;  /* 0x000000f20200720c */ /* 0x000fe40003f64070 */
[----:B------:R-:W-:-:S05]  /*23360*/  IABS R244, R19 ;  /* 0x0000001300f47213 */ /* 0x000fca0000000000 */
[----:B------:R-:W-:Y:S01]  /*23370*/  @!P4 IMAD.IADD R241, R241, 0x1, -R2 ;  /* 0x00000001f1f1c824 */ /* 0x000fe200078e0a02 */
[----:B------:R-:W-:Y:S01]  /*23380*/  IABS R243, R20 ;  /* 0x0000001400f37213 */ /* 0x000fe20000000000 */
[----:B------:R-:W-:-:S04]  /*23390*/  IMAD.HI.U32 R4, R3, R244, RZ ;  /* 0x000000f403047227 */ /* 0x000fc800078e00ff */
[----:B------:R-:W-:Y:S01]  /*233a0*/  @!P3 IMAD.IADD R242, R242, 0x1, -R2 ;  /* 0x00000001f2f2b824 */ /* 0x000fe200078e0a02 */
[----:B------:R-:W-:Y:S01]  /*233b0*/  ISETP.GT.U32.AND P3, PT, R2, R241, PT ;  /* 0x000000f10200720c */ /* 0x000fe20003f64070 */
[----:B------:R-:W-:Y:S01]  /*233c0*/  IMAD.HI.U32 R8, R3, R243, RZ ;  /* 0x000000f303087227 */ /* 0x000fe200078e00ff */
[----:B------:R-:W-:-:S03]  /*233d0*/  IABS R245, R18 ;  /* 0x0000001200f57213 */ /* 0x000fc60000000000 */
[----:B------:R-:W-:Y:S01]  /*233e0*/  IMAD.MOV R10, RZ, RZ, -R4 ;  /* 0x000000ffff0a7224 */ /* 0x000fe200078e0a04 */
[----:B------:R-:W-:Y:S01]  /*233f0*/  IABS R246, R17 ;  /* 0x0000001100f67213 */ /* 0x000fe20000000000 */
[----:B------:R-:W-:Y:S01]  /*23400*/  IMAD.MOV R8, RZ, RZ, -R8 ;  /* 0x000000ffff087224 */ /* 0x000fe200078e0a08 */
[----:B------:R-:W-:Y:S01]  /*23410*/  IABS R247, R16 ;  /* 0x0000001000f77213 */ /* 0x000fe20000000000 */
[C---:B------:R-:W-:Y:S02]  /*23420*/  IMAD R244, R2.reuse, R10, R244 ;  /* 0x0000000a02f47224 */ /* 0x040fe400078e02f4 */
[----:B------:R-:W-:Y:S02]  /*23430*/  IMAD R243, R2, R8, R243 ;  /* 0x0000000802f37224 */ /* 0x000fe400078e02f3 */
[----:B------:R-:W-:-:S04]  /*23440*/  IMAD.HI.U32 R8, R3, R245, RZ ;  /* 0x000000f503087227 */ /* 0x000fc800078e00ff */
[----:B------:R-:W-:Y:S01]  /*23450*/  @!P3 IMAD.IADD R241, R241, 0x1, -R2 ;  /* 0x00000001f1f1b824 */ /* 0x000fe200078e0a02 */
[----:B------:R-:W-:Y:S01]  /*23460*/  ISETP.GT.U32.AND P3, PT, R2, R244, PT ;  /* 0x000000f40200720c */ /* 0x000fe20003f64070 */
[----:B------:R-:W-:-:S04]  /*23470*/  IMAD.HI.U32 R9, R3, R246, RZ ;  /* 0x000000f603097227 */ /* 0x000fc800078e00ff */
[----:B------:R-:W-:Y:S01]  /*23480*/  IMAD.HI.U32 R11, R3, R247, RZ ;  /* 0x000000f7030b7227 */ /* 0x000fe200078e00ff */
[----:B------:R-:W-:-:S03]  /*23490*/  ISETP.GT.U32.AND P4, PT, R2, R243, PT ;  /* 0x000000f30200720c */ /* 0x000fc60003f84070 */
[----:B------:R-:W-:Y:S02]  /*234a0*/  IMAD.MOV R4, RZ, RZ, -R8 ;  /* 0x000000ffff047224 */ /* 0x000fe400078e0a08 */
[----:B------:R-:W-:Y:S02]  /*234b0*/  IMAD.MOV R8, RZ, RZ, -R9 ;  /* 0x000000ffff087224 */ /* 0x000fe400078e0a09 */
[----:B------:R-:W-:Y:S01]  /*234c0*/  IMAD.MOV R9, RZ, RZ, -R11 ;  /* 0x000000ffff097224 */ /* 0x000fe200078e0a0b */
[----:B------:R-:W-:-:S03]  /*234d0*/  IABS R248, R15 ;  /* 0x0000000f00f87213 */ /* 0x000fc60000000000 */
[----:B------:R-:W-:Y:S02]  /*234e0*/  IMAD R247, R2, R9, R247 ;  /* 0x0000000902f77224 */ /* 0x000fe400078e02f7 */
[----:B------:R-:W-:Y:S02]  /*234f0*/  @!P3 IMAD.IADD R244, R244, 0x1, -R2 ;  /* 0x00000001f4f4b824 */ /* 0x000fe400078e0a02 */
[C---:B------:R-:W-:Y:S01]  /*23500*/  IMAD R245, R2.reuse, R4, R245 ;  /* 0x0000000402f57224 */ /* 0x040fe200078e02f5 */
[----:B------:R-:W-:Y:S01]  /*23510*/  ISETP.GT.U32.AND P3, PT, R2, R247, PT ;  /* 0x000000f70200720c */ /* 0x000fe20003f64070 */
[----:B------:R-:W-:-:S04]  /*23520*/  IMAD.HI.U32 R4, R3, R248, RZ ;  /* 0x000000f803047227 */ /* 0x000fc800078e00ff */
[----:B------:R-:W-:Y:S02]  /*23530*/  @!P4 IMAD.IADD R243, R243, 0x1, -R2 ;  /* 0x00000001f3f3c824 */ /* 0x000fe400078e0a02 */
[----:B------:R-:W-:Y:S01]  /*23540*/  IMAD.MOV R4, RZ, RZ, -R4 ;  /* 0x000000ffff047224 */ /* 0x000fe200078e0a04 */
[C---:B------:R-:W-:Y:S02]  /*23550*/  ISETP.GT.U32.AND P2, PT, R2.reuse, R242, PT ;  /* 0x000000f20200720c */ /* 0x040fe40003f44070 */
[C---:B------:R-:W-:Y:S01]  /*23560*/  ISETP.GT.U32.AND P4, PT, R2.reuse, R243, PT ;  /* 0x000000f30200720c */ /* 0x040fe20003f84070 */
[C---:B------:R-:W-:Y:S01]  /*23570*/  IMAD R248, R2.reuse, R4, R248 ;  /* 0x0000000402f87224 */ /* 0x040fe200078e02f8 */
[----:B------:R-:W-:Y:S01]  /*23580*/  IABS R249, R14 ;  /* 0x0000000e00f97213 */ /* 0x000fe20000000000 */
[----:B------:R-:W-:Y:S02]  /*23590*/  @!P3 IMAD.IADD R247, R247, 0x1, -R2 ;  /* 0x00000001f7f7b824 */ /* 0x000fe400078e0a02 */
[C---:B------:R-:W-:Y:S01]  /*235a0*/  IMAD R246, R2.reuse, R8, R246 ;  /* 0x0000000802f67224 */ /* 0x040fe200078e02f6 */
[----:B------:R-:W-:Y:S01]  /*235b0*/  ISETP.GT.U32.AND P3, PT, R2, R248, PT ;  /* 0x000000f80200720c */ /* 0x000fe20003f64070 */
[----:B------:R-:W-:-:S04]  /*235c0*/  IMAD.HI.U32 R8, R3, R249, RZ ;  /* 0x000000f903087227 */ /* 0x000fc800078e00ff */
[----:B------:R-:W-:Y:S02]  /*235d0*/  IMAD.MOV R8, RZ, RZ, -R8 ;  /* 0x000000ffff087224 */ /* 0x000fe400078e0a08 */
[--C-:B------:R-:W-:Y:S01]  /*235e0*/  @!P4 IMAD.IADD R243, R243, 0x1, -R2.reuse ;  /* 0x00000001f3f3c824 */ /* 0x100fe200078e0a02 */
[----:B------:R-:W-:Y:S01]  /*235f0*/  ISETP.GT.U32.AND P4, PT, R2, R246, PT ;  /* 0x000000f60200720c */ /* 0x000fe20003f84070 */
[--C-:B------:R-:W-:Y:S01]  /*23600*/  @!P0 IMAD.IADD R238, R238, 0x1, -R2.reuse ;  /* 0x00000001eeee8824 */ /* 0x100fe200078e0a02 */
[----:B------:R-:W-:Y:S01]  /*23610*/  ISETP.GE.AND P0, PT, R250, RZ, PT ;  /* 0x000000fffa00720c */ /* 0x000fe20003f06270 */
[--C-:B------:R-:W-:Y:S01]  /*23620*/  @!P2 IMAD.IADD R242, R242, 0x1, -R2.reuse ;  /* 0x00000001f2f2a824 */ /* 0x100fe200078e0a02 */
[----:B------:R-:W-:Y:S01]  /*23630*/  IABS R11, R12 ;  /* 0x0000000c000b7213 */ /* 0x000fe20000000000 */
[C---:B------:R-:W-:Y:S01]  /*23640*/  IMAD R249, R2.reuse, R8, R249 ;  /* 0x0000000802f97224 */ /* 0x040fe200078e02f9 */
[----:B------:R-:W-:Y:S02]  /*23650*/  ISETP.GT.U32.AND P2, PT, R2, R245, PT ;  /* 0x000000f50200720c */ /* 0x000fe40003f44070 */
[----:B------:R-:W-:Y:S01]  /*23660*/  IABS R250, R13 ;  /* 0x0000000d00fa7213 */ /* 0x000fe20000000000 */
[----:B------:R-:W-:Y:S01]  /*23670*/  @!P3 IMAD.IADD R248, R248, 0x1, -R2 ;  /* 0x00000001f8f8b824 */ /* 0x000fe200078e0a02 */
[----:B------:R-:W-:Y:S01]  /*23680*/  ISETP.GT.U32.AND P3, PT, R2, R249, PT ;  /* 0x000000f90200720c */ /* 0x000fe20003f64070 */
[----:B------:R-:W-:-:S04]  /*23690*/  IMAD.HI.U32 R10, R3, R11, RZ ;  /* 0x0000000b030a7227 */ /* 0x000fc800078e00ff */
[----:B------:R-:W-:-:S04]  /*236a0*/  IMAD.HI.U32 R9, R3, R250, RZ ;  /* 0x000000fa03097227 */ /* 0x000fc800078e00ff */
[----:B------:R-:W-:Y:S02]  /*236b0*/  IMAD.MOV R10, RZ, RZ, -R10 ;  /* 0x000000ffff0a7224 */ /* 0x000fe400078e0a0a */
[----:B------:R-:W-:Y:S02]  /*236c0*/  IMAD.MOV R9, RZ, RZ, -R9 ;  /* 0x000000ffff097224 */ /* 0x000fe400078e0a09 */
[--C-:B------:R-:W-:Y:S01]  /*236d0*/  @!P4 IMAD.IADD R246, R246, 0x1, -R2.reuse ;  /* 0x00000001f6f6c824 */ /* 0x100fe200078e0a02 */
[----:B------:R-:W-:Y:S01]  /*236e0*/  ISETP.GE.AND P4, PT, R20, RZ, PT ;  /* 0x000000ff1400720c */ /* 0x000fe20003f86270 */
[----:B------:R-:W-:Y:S02]  /*236f0*/  @!P2 IMAD.IADD R245, R245, 0x1, -R2 ;  /* 0x00000001f5f5a824 */ /* 0x000fe400078e0a02 */
[C---:B------:R-:W-:Y:S01]  /*23700*/  IMAD R11, R2.reuse, R10, R11 ;  /* 0x0000000a020b7224 */ /* 0x040fe200078e020b */
[----:B------:R-:W-:Y:S01]  /*23710*/  IABS R10, R251 ;  /* 0x000000fb000a7213 */ /* 0x000fe20000000000 */
[C---:B------:R-:W-:Y:S01]  /*23720*/  IMAD R250, R2.reuse, R9, R250 ;  /* 0x0000000902fa7224 */ /* 0x040fe200078e02fa */
[----:B------:R-:W-:Y:S01]  /*23730*/  IABS R9, R0 ;  /* 0x0000000000097213 */ /* 0x000fe20000000000 */
[----:B------:R-:W-:Y:S01]  /*23740*/  @!P1 IMAD.MOV R238, RZ, RZ, -R238 ;  /* 0x000000ffffee9224 */ /* 0x000fe200078e0aee */
[C---:B------:R-:W-:Y:S01]  /*23750*/  ISETP.GT.U32.AND P1, PT, R2.reuse, R244, PT ;  /* 0x000000f40200720c */ /* 0x040fe20003f24070 */
[----:B------:R-:W-:Y:S01]  /*23760*/  @!P3 IMAD.IADD R249, R249, 0x1, -R2 ;  /* 0x00000001f9f9b824 */ /* 0x000fe200078e0a02 */
[C---:B------:R-:W-:Y:S01]  /*23770*/  ISETP.GT.U32.AND P3, PT, R2.reuse, R245, PT ;  /* 0x000000f50200720c */ /* 0x040fe20003f64070 */
[----:B------:R-:W-:Y:S01]  /*23780*/  @!P5 IMAD.MOV R240, RZ, RZ, -R240 ;  /* 0x000000fffff0d224 */ /* 0x000fe200078e0af0 */
[----:B------:R-:W-:Y:S01]  /*23790*/  ISETP.GT.U32.AND P5, PT, R2, R246, PT ;  /* 0x000000f60200720c */ /* 0x000fe20003fa4070 */
[----:B------:R-:W-:Y:S01]  /*237a0*/  IMAD.HI.U32 R24, R3, R10, RZ ;  /* 0x0000000a03187227 */ /* 0x000fe200078e00ff */
[----:B------:R-:W-:-:S03]  /*237b0*/  IABS R8, R252 ;  /* 0x000000fc00087213 */ /* 0x000fc60000000000 */
[----:B------:R-:W-:Y:S01]  /*237c0*/  IMAD.HI.U32 R23, R3, R9, RZ ;  /* 0x0000000903177227 */ /* 0x000fe200078e00ff */
[----:B------:R-:W-:-:S03]  /*237d0*/  ISETP.GE.AND P2, PT, R21, RZ, PT ;  /* 0x000000ff1500720c */ /* 0x000fc60003f46270 */
[----:B------:R-:W-:Y:S02]  /*237e0*/  IMAD.MOV R24, RZ, RZ, -R24 ;  /* 0x000000ffff187224 */ /* 0x000fe400078e0a18 */
[----:B------:R-:W-:Y:S02]  /*237f0*/  IMAD.MOV R23, RZ, RZ, -R23 ;  /* 0x000000ffff177224 */ /* 0x000fe400078e0a17 */
[----:B------:R-:W-:Y:S01]  /*23800*/  @!P0 IMAD.MOV R241, RZ, RZ, -R241 ;  /* 0x000000fffff18224 */ /* 0x000fe200078e0af1 */
[----:B------:R-:W-:Y:S01]  /*23810*/  ISETP.GT.U32.AND P0, PT, R2, R247, PT ;  /* 0x000000f70200720c */ /* 0x000fe20003f04070 */
[----:B------:R-:W-:-:S04]  /*23820*/  IMAD.HI.U32 R22, R3, R8, RZ ;  /* 0x0000000803167227 */ /* 0x000fc800078e00ff */
[----:B------:R-:W-:Y:S01]  /*23830*/  @!P4 IMAD.MOV R243, RZ, RZ, -R243 ;  /* 0x000000fffff3c224 */ /* 0x000fe200078e0af3 */
[C---:B------:R-:W-:Y:S01]  /*23840*/  ISETP.GT.U32.AND P4, PT, R2.reuse, R250, PT ;  /* 0x000000fa0200720c */ /* 0x040fe20003f84070 */
[C---:B------:R-:W-:Y:S02]  /*23850*/  IMAD R10, R2.reuse, R24, R10 ;  /* 0x00000018020a7224 */ /* 0x040fe400078e020a */
[----:B------:R-:W-:Y:S01]  /*23860*/  IMAD R9, R2, R23, R9 ;  /* 0x0000001702097224 */ /* 0x000fe200078e0209 */
[----:B------:R-:W-:Y:S01]  /*23870*/  IABS R4, R6 ;  /* 0x0000000600047213 */ /* 0x000fe20000000000 */
[----:B------:R-:W-:Y:S01]  /*23880*/  IMAD.MOV R22, RZ, RZ, -R22 ;  /* 0x000000ffff167224 */ /* 0x000fe200078e0a16 */
[----:B------:R-:W-:Y:S01]  /*23890*/  IABS R20, R7 ;  /* 0x0000000700147213 */ /* 0x000fe20000000000 */
[--C-:B------:R-:W-:Y:S01]  /*238a0*/  @!P1 IMAD.IADD R244, R244, 0x1, -R2.reuse ;  /* 0x00000001f4f49824 */ /* 0x100fe200078e0a02 */
[C---:B------:R-:W-:Y:S01]  /*238b0*/  ISETP.GT.U32.AND P1, PT, R2.reuse, R11, PT ;  /* 0x0000000b0200720c */ /* 0x040fe20003f24070 */
[--C-:B------:R-:W-:Y:S01]  /*238c0*/  @!P3 IMAD.IADD R245, R245, 0x1, -R2.reuse ;  /* 0x00000001f5f5b824 */ /* 0x100fe200078e0a02 */
[----:B------:R-:W-:Y:S01]  /*238d0*/  ISETP.GT.U32.AND P3, PT, R2, R10, PT ;  /* 0x0000000a0200720c */ /* 0x000fe20003f64070 */
[----:B------:R-:W-:Y:S01]  /*238e0*/  @!P5 IMAD.IADD R246, R246, 0x1, -R2 ;  /* 0x00000001f6f6d824 */ /* 0x000fe200078e0a02 */
[C---:B------:R-:W-:Y:S01]  /*238f0*/  ISETP.GT.U32.AND P5, PT, R2.reuse, R9, PT ;  /* 0x000000090200720c */ /* 0x040fe20003fa4070 */
[C---:B------:R-:W-:Y:S01]  /*23900*/  IMAD R8, R2.reuse, R22, R8 ;  /* 0x0000001602087224 */ /* 0x040fe200078e0208 */
[----:B------:R-:W2:Y:S01]  /*23910*/  LDL.LU R24, [R1+0x57c] ;  /* 0x00057c0001187983 */ /* 0x000ea20000300800 */
[----:B------:R-:W-:Y:S01]  /*23920*/  @!P2 IMAD.MOV R242, RZ, RZ, -R242 ;  /* 0x000000fffff2a224 */ /* 0x000fe200078e0af2 */
[C---:B------:R-:W-:Y:S01]  /*23930*/  ISETP.GT.U32.AND P2, PT, R2.reuse, R248, PT ;  /* 0x000000f80200720c */ /* 0x040fe20003f44070 */
[--C-:B------:R-:W-:Y:S01]  /*23940*/  @!P0 IMAD.IADD R247, R247, 0x1, -R2.reuse ;  /* 0x00000001f7f78824 */ /* 0x100fe200078e0a02 */
[----:B------:R-:W-:Y:S01]  /*23950*/  ISETP.GT.U32.AND P0, PT, R2, R8, PT ;  /* 0x000000080200720c */ /* 0x000fe20003f04070 */
[----:B------:R-:W-:Y:S01]  /*23960*/  IMAD.HI.U32 R21, R3, R4, RZ ;  /* 0x0000000403157227 */ /* 0x000fe200078e00ff */
[----:B------:R-:W3:Y:S03]  /*23970*/  LDL.LU R23, [R1+0x578] ;  /* 0x0005780001177983 */ /* 0x000ee60000300800 */
[----:B------:R-:W-:Y:S01]  /*23980*/  @!P4 IMAD.IADD R250, R250, 0x1, -R2 ;  /* 0x00000001fafac824 */ /* 0x000fe200078e0a02 */
[----:B------:R-:W-:Y:S01]  /*23990*/  ISETP.GE.AND P4, PT, R19, RZ, PT ;  /* 0x000000ff1300720c */ /* 0x000fe20003f86270 */
[----:B------:R-:W-:Y:S01]  /*239a0*/  @!P6 IMAD.MOV R239, RZ, RZ, -R239 ;  /* 0x000000ffffefe224 */ /* 0x000fe200078e0aef */
[----:B------:R-:W-:Y:S01]  /*239b0*/  ISETP.GT.U32.AND P6, PT, R2, R249, PT ;  /* 0x000000f90200720c */ /* 0x000fe20003fc4070 */
[----:B------:R-:W-:Y:S01]  /*239c0*/  IMAD.MOV R21, RZ, RZ, -R21 ;  /* 0x000000ffff157224 */ /* 0x000fe200078e0a15 */
[----:B------:R-:W4:Y:S01]  /*239d0*/  LDL.LU R22, [R1+0x570] ;  /* 0x0005700001167983 */ /* 0x000f220000300800 */
[----:B------:R-:W-:-:S04]  /*239e0*/  IMAD.HI.U32 R3, R3, R20, RZ ;  /* 0x0000001403037227 */ /* 0x000fc800078e00ff */
[--C-:B------:R-:W-:Y:S01]  /*239f0*/  @!P1 IMAD.IADD R11, R11, 0x1, -R2.reuse ;  /* 0x000000010b0b9824 */ /* 0x100fe200078e0a02 */
[----:B------:R-:W-:Y:S01]  /*23a00*/  ISETP.GE.AND P1, PT, R18, RZ, PT ;  /* 0x000000ff1200720c */ /* 0x000fe20003f26270 */
[--C-:B------:R-:W-:Y:S01]  /*23a10*/  @!P3 IMAD.IADD R10, R10, 0x1, -R2.reuse ;  /* 0x000000010a0ab824 */ /* 0x100fe200078e0a02 */
[----:B------:R-:W-:Y:S01]  /*23a20*/  ISETP.GE.AND P3, PT, R17, RZ, PT ;  /* 0x000000ff1100720c */ /* 0x000fe20003f66270 */
[----:B------:R-:W-:Y:S01]  /*23a30*/  @!P5 IMAD.IADD R9, R9, 0x1, -R2 ;  /* 0x000000010909d824 */ /* 0x000fe200078e0a02 */
[----:B------:R-:W-:Y:S01]  /*23a40*/  ISETP.GE.AND P5, PT, R16, RZ, PT ;  /* 0x000000ff1000720c */ /* 0x000fe20003fa6270 */
[----:B------:R-:W-:Y:S02]  /*23a50*/  IMAD R4, R2, R21, R4 ;  /* 0x0000001502047224 */ /* 0x000fe400078e0204 */
[----:B------:R-:W-:Y:S01]  /*23a60*/  IMAD.MOV R3, RZ, RZ, -R3 ;  /* 0x000000ffff037224 */ /* 0x000fe200078e0a03 */
[----:B------:R-:W4:Y:S01]  /*23a70*/  LDL.LU R21, [R1+0x56c] ;  /* 0x00056c0001157983 */ /* 0x000f220000300800 */
[----:B------:R-:W-:Y:S01]  /*23a80*/  @!P2 IMAD.IADD R248, R248, 0x1, -R2 ;  /* 0x00000001f8f8a824 */ /* 0x000fe200078e0a02 */
[C---:B------:R-:W-:Y:S01]  /*23a90*/  ISETP.GT.U32.AND P2, PT, R2.reuse, R4, PT ;  /* 0x000000040200720c */ /* 0x040fe20003f44070 */
[----:B------:R-:W-:-:S02]  /*23aa0*/  IMAD R3, R2, R3, R20 ;  /* 0x0000000302037224 */ /* 0x000fc400078e0214 */
[----:B------:R-:W-:Y:S01]  /*23ab0*/  @!P0 IMAD.IADD R8, R8, 0x1, -R2 ;  /* 0x0000000108088824 */ /* 0x000fe200078e0a02 */
[----:B------:R-:W-:Y:S01]  /*23ac0*/  ISETP.GE.AND P0, PT, R15, RZ, PT ;  /* 0x000000ff0f00720c */ /* 0x000fe20003f06270 */
[----:B------:R-:W-:Y:S01]  /*23ad0*/  @!P4 IMAD.MOV R244, RZ, RZ, -R244 ;  /* 0x000000fffff4c224 */ /* 0x000fe200078e0af4 */
[C---:B------:R-:W-:Y:S01]  /*23ae0*/  ISETP.GT.U32.AND P4, PT, R2.reuse, R250, PT ;  /* 0x000000fa0200720c */ /* 0x040fe20003f84070 */
[----:B------:R-:W-:Y:S01]  /*23af0*/  @!P6 IMAD.IADD R249, R249, 0x1, -R2 ;  /* 0x00000001f9f9e824 */ /* 0x000fe200078e0a02 */
[C---:B------:R-:W-:Y:S01]  /*23b00*/  ISETP.GT.U32.AND P6, PT, R2.reuse, R3, PT ;  /* 0x000000030200720c */ /* 0x040fe20003fc4070 */
[----:B------:R-:W4:Y:S01]  /*23b10*/  LDL.LU R20, [R1+0x564] ;  /* 0x0005640001147983 */ /* 0x000f220000300800 */
[----:B------:R-:W-:Y:S01]  /*23b20*/  @!P1 IMAD.MOV R245, RZ, RZ, -R245 ;  /* 0x000000fffff59224 */ /* 0x000fe200078e0af5 */
[C---:B------:R-:W-:Y:S01]  /*23b30*/  ISETP.GT.U32.AND P1, PT, R2.reuse, R11, PT ;  /* 0x0000000b0200720c */ /* 0x040fe20003f24070 */
[----:B------:R-:W-:Y:S01]  /*23b40*/  @!P3 IMAD.MOV R246, RZ, RZ, -R246 ;  /* 0x000000fffff6b224 */ /* 0x000fe200078e0af6 */
[----:B------:R-:W4:Y:S01]  /*23b50*/  LDL.LU R19, [R1+0x560] ;  /* 0x0005600001137983 */ /* 0x000f220000300800 */
[C---:B------:R-:W-:Y:S01]  /*23b60*/  ISETP.GT.U32.AND P3, PT, R2.reuse, R10, PT ;  /* 0x0000000a0200720c */ /* 0x040fe20003f64070 */
[----:B------:R-:W-:Y:S01]  /*23b70*/  @!P5 IMAD.MOV R247, RZ, RZ, -R247 ;  /* 0x000000fffff7d224 */ /* 0x000fe200078e0af7 */
[----:B------:R-:W-:Y:S01]  /*23b80*/  ISETP.GT.U32.AND P5, PT, R2, R9, PT ;  /* 0x000000090200720c */ /* 0x000fe20003fa4070 */
[----:B------:R-:W4:Y:S01]  /*23b90*/  LDL.LU R18, [R1+0x55c] ;  /* 0x00055c0001127983 */ /* 0x000f220000300800 */
[----:B------:R-:W-:-:S03]  /*23ba0*/  @!P2 IMAD.IADD R4, R4, 0x1, -R2 ;  /* 0x000000010404a824 */ /* 0x000fc600078e0a02 */
[----:B------:R-:W4:Y:S01]  /*23bb0*/  LDL.LU R17, [R1+0x558] ;  /* 0x0005580001117983 */ /* 0x000f220000300800 */
[----:B------:R-:W-:-:S03]  /*23bc0*/  @!P0 IMAD.MOV R248, RZ, RZ, -R248 ;  /* 0x000000fffff88224 */ /* 0x000fc600078e0af8 */
[----:B------:R-:W4:Y:S01]  /*23bd0*/  LDL.LU R16, [R1+0x554] ;  /* 0x0005540001107983 */ /* 0x000f220000300800 */
[----:B------:R-:W-:Y:S01]  /*23be0*/  ISETP.GT.U32.AND P0, PT, R2, R8, PT ;  /* 0x000000080200720c */ /* 0x000fe20003f04070 */
[--C-:B------:R-:W-:Y:S01]  /*23bf0*/  @!P4 IMAD.IADD R250, R250, 0x1, -R2.reuse ;  /* 0x00000001fafac824 */ /* 0x100fe200078e0a02 */
[----:B------:R-:W-:Y:S01]  /*23c00*/  ISETP.GE.AND P2, PT, R14, RZ, PT ;  /* 0x000000ff0e00720c */ /* 0x000fe20003f46270 */
[----:B------:R-:W4:Y:S01]  /*23c10*/  LDL.LU R15, [R1+0x548] ;  /* 0x00054800010f7983 */ /* 0x000f220000300800 */
[----:B------:R-:W-:Y:S01]  /*23c20*/  ISETP.GE.AND P4, PT, R13, RZ, PT ;  /* 0x000000ff0d00720c */ /* 0x000fe20003f86270 */
[--C-:B------:R-:W-:Y:S02]  /*23c30*/  @!P6 IMAD.IADD R3, R3, 0x1, -R2.reuse ;  /* 0x000000010303e824 */ /* 0x100fe400078e0a02 */
[----:B------:R-:W4:Y:S01]  /*23c40*/  LDL.LU R14, [R1+0x538] ;  /* 0x00053800010e7983 */ /* 0x000f220000300800 */
[----:B------:R-:W-:Y:S01]  /*23c50*/  ISETP.GT.U32.AND P6, PT, R2, R4, PT ;  /* 0x000000040200720c */ /* 0x000fe20003fc4070 */
[----:B------:R-:W-:-:S02]  /*23c60*/  @!P1 IMAD.IADD R11, R11, 0x1, -R2 ;  /* 0x000000010b0b9824 */ /* 0x000fc400078e0a02 */
[----:B------:R-:W4:Y:S01]  /*23c70*/  LDL.LU R13, [R1+0x534] ;  /* 0x00053400010d7983 */ /* 0x000f220000300800 */
[----:B------:R-:W-:Y:S01]  /*23c80*/  ISETP.GE.AND P1, PT, R12, RZ, PT ;  /* 0x000000ff0c00720c */ /* 0x000fe20003f26270 */
[--C-:B------:R-:W-:Y:S01]  /*23c90*/  @!P3 IMAD.IADD R10, R10, 0x1, -R2.reuse ;  /* 0x000000010a0ab824 */ /* 0x100fe200078e0a02 */
[----:B------:R-:W-:Y:S01]  /*23ca0*/  ISETP.GE.AND P3, PT, R251, RZ, PT ;  /* 0x000000fffb00720c */ /* 0x000fe20003f66270 */
[----:B------:R-:W-:Y:S01]  /*23cb0*/  @!P5 IMAD.IADD R9, R9, 0x1, -R2 ;  /* 0x000000010909d824 */ /* 0x000fe200078e0a02 */
[----:B------:R-:W4:Y:S01]  /*23cc0*/  LDL.LU R12, [R1+0x528] ;  /* 0x00052800010c7983 */ /* 0x000f220000300800 */
[----:B------:R-:W-:-:S03]  /*23cd0*/  ISETP.GE.AND P5, PT, R252, RZ, PT ;  /* 0x000000fffc00720c */ /* 0x000fc60003fa6270 */
[----:B------:R-:W4:Y:S04]  /*23ce0*/  LDL.LU R251, [R1+0x520] ;  /* 0x0005200001fb7983 */ /* 0x000f280000300800 */
[----:B------:R-:W4:Y:S01]  /*23cf0*/  LDL.LU R252, [R1+0x51c] ;  /* 0x00051c0001fc7983 */ /* 0x000f220000300800 */
[--C-:B------:R-:W-:Y:S01]  /*23d00*/  @!P0 IMAD.IADD R8, R8, 0x1, -R2.reuse ;  /* 0x0000000108088824 */ /* 0x100fe200078e0a02 */
[----:B------:R-:W-:Y:S02]  /*23d10*/  ISETP.GE.AND P0, PT, R6, RZ, PT ;  /* 0x000000ff0600720c */ /* 0x000fe40003f06270 */
[----:B------:R-:W4:Y:S01]  /*23d20*/  LDL.LU R6, [R1+0x518] ;  /* 0x0005180001067983 */ /* 0x000f220000300800 */
[----:B------:R-:W-:Y:S01]  /*23d30*/  @!P6 IMAD.IADD R4, R4, 0x1, -R2 ;  /* 0x000000010404e824 */ /* 0x000fe200078e0a02 */
[----:B------:R-:W-:-:S02]  /*23d40*/  ISETP.GE.AND P6, PT, R7, RZ, PT ;  /* 0x000000ff0700720c */ /* 0x000fc40003fc6270 */
[----:B------:R-:W4:Y:S01]  /*23d50*/  LDL.LU R7, [R1+0x510] ;  /* 0x0005100001077983 */ /* 0x000f220000300800 */
[----:B------:R-:W-:Y:S01]  /*23d60*/  @!P2 IMAD.MOV R249, RZ, RZ, -R249 ;  /* 0x000000fffff9a224 */ /* 0x000fe200078e0af9 */
[----:B------:R-:W-:Y:S01]  /*23d70*/  ISETP.GT.U32.AND P2, PT, R2, R3, PT ;  /* 0x000000030200720c */ /* 0x000fe20003f44070 */
[----:B------:R-:W-:Y:S01]  /*23d80*/  @!P4 IMAD.MOV R250, RZ, RZ, -R250 ;  /* 0x000000fffffac224 */ /* 0x000fe200078e0afa */
[----:B------:R-:W-:Y:S01]  /*23d90*/  ISETP.GE.AND P4, PT, R0, RZ, PT ;  /* 0x000000ff0000720c */ /* 0x000fe20003f86270 */
[----:B------:R0:W-:Y:S10]  /*23da0*/  STL [R1+0x2b3c], R0 ;  /* 0x002b3c0001007387 */ /* 0x0001f40000100800 */
[----:B------:R-:W-:Y:S01]  /*23db0*/  @!P2 IMAD.IADD R3, R3, 0x1, -R2 ;  /* 0x000000010303a824 */ /* 0x000fe200078e0a02 */
[----:B------:R-:W-:-:S02]  /*23dc0*/  ISETP.NE.AND P2, PT, R5, RZ, PT ;  /* 0x000000ff0500720c */ /* 0x000fc40003f45270 */
[----:B------:R-:W-:-:S04]  /*23dd0*/  LOP3.LUT R5, RZ, R5, RZ, 0x33, !PT ;  /* 0x00000005ff057212 */ /* 0x000fc800078e33ff */
[C---:B0-----:R-:W-:Y:S02]  /*23de0*/  SEL R0, R5.reuse, R34, !P2 ;  /* 0x0000002205007207 */ /* 0x041fe40005000000 */
[C---:B------:R-:W-:Y:S02]  /*23df0*/  SEL R2, R5.reuse, R33, !P2 ;  /* 0x0000002105027207 */ /* 0x040fe40005000000 */
[C---:B------:R-:W-:Y:S01]  /*23e00*/  SEL R32, R5.reuse, R32, !P2 ;  /* 0x0000002005207207 */ /* 0x040fe20005000000 */
[----:B------:R0:W-:Y:S01]  /*23e10*/  STL [R1+0x3b8], R0 ;  /* 0x0003b80001007387 */ /* 0x0001e20000100800 */
[----:B------:R-:W-:-:S03]  /*23e20*/  SEL R29, R5, R29, !P2 ;  /* 0x0000001d051d7207 */ /* 0x000fc60005000000 */
[----:B------:R1:W-:Y:S01]  /*23e30*/  STL [R1+0x3bc], R2 ;  /* 0x0003bc0201007387 */ /* 0x0003e20000100800 */
[----:B0-----:R-:W-:-:S03]  /*23e40*/  SEL R0, R5, R31, !P2 ;  /* 0x0000001f05007207 */ /* 0x001fc60005000000 */
[----:B------:R-:W-:Y:S01]  /*23e50*/  STL [R1+0x3c0], R32 ;  /* 0x0003c02001007387 */ /* 0x000fe20000100800 */
[----:B-1----:R-:W-:-:S03]  /*23e60*/  SEL R2, R5, R30, !P2 ;  /* 0x0000001e05027207 */ /* 0x002fc60005000000 */
[----:B------:R0:W-:Y:S01]  /*23e70*/  STL [R1+0x3c4], R0 ;  /* 0x0003c40001007387 */ /* 0x0001e20000100800 */
[----:B------:R-:W-:-:S03]  /*23e80*/  SEL R26, R5, R26, !P2 ;  /* 0x0000001a051a7207 */ /* 0x000fc60005000000 */
[----:B------:R1:W-:Y:S01]  /*23e90*/  STL [R1+0x3c8], R2 ;  /* 0x0003c80201007387 */ /* 0x0003e20000100800 */
[----:B0-----:R-:W-:-:S03]  /*23ea0*/  SEL R0, R5, R28, !P2 ;  /* 0x0000001c05007207 */ /* 0x001fc60005000000 */
[----:B------:R-:W-:Y:S01]  /*23eb0*/  STL [R1+0x3cc], R29 ;  /* 0x0003cc1d01007387 */ /* 0x000fe20000100800 */
[----:B-1----:R-:W-:-:S03]  /*23ec0*/  SEL R2, R5, R27, !P2 ;  /* 0x0000001b05027207 */ /* 0x002fc60005000000 */
[----:B------:R0:W-:Y:S04]  /*23ed0*/  STL [R1+0x3d0], R0 ;  /* 0x0003d00001007387 */ /* 0x0001e80000100800 */
[----:B------:R2:W-:Y:S01]  /*23ee0*/  STL [R1+0x3d4], R2 ;  /* 0x0003d40201007387 */ /* 0x0005e20000100800 */
[----:B0-----:R-:W-:-:S03]  /*23ef0*/  SEL R0, R5, R25, !P2 ;  /* 0x0000001905007207 */ /* 0x001fc60005000000 */
[----:B------:R-:W-:Y:S04]  /*23f00*/  STL [R1+0x3d8], R26 ;  /* 0x0003d81a01007387 */ /* 0x000fe80000100800 */
[----:B------:R4:W-:Y:S01]  /*23f10*/  STL [R1+0x3dc], R0 ;  /* 0x0003dc0001007387 */ /* 0x0009e20000100800 */
[C---:B--2---:R-:W-:Y:S02]  /*23f20*/  SEL R2, R5.reuse, R24, !P2 ;  /* 0x0000001805027207 */ /* 0x044fe40005000000 */
[----:B---3--:R-:W-:-:S03]  /*23f30*/  SEL R23, R5, R23, !P2 ;  /* 0x0000001705177207 */ /* 0x008fc60005000000 */
[----:B------:R0:W-:Y:S01]  /*23f40*/  STL [R1+0x3e0], R2 ;  /* 0x0003e00201007387 */ /* 0x0001e20000100800 */
[----:B----4-:R-:W-:-:S03]  /*23f50*/  SEL R0, R5, R22, !P2 ;  /* 0x0000001605007207 */ /* 0x010fc60005000000 */
[----:B------:R-:W-:Y:S04]  /*23f60*/  STL [R1+0x3e4], R23 ;  /* 0x0003e41701007387 */ /* 0x000fe80000100800 */
[----:B------:R1:W-:Y:S01]  /*23f70*/  STL [R1+0x3e8], R0 ;  /* 0x0003e80001007387 */ /* 0x0003e20000100800 */
[----:B0-----:R-:W-:-:S05]  /*23f80*/  SEL R2, R5, R21, !P2 ;  /* 0x0000001505027207 */ /* 0x001fca0005000000 */
[----:B------:R0:W-:Y:S01]  /*23f90*/  STL [R1+0x3ec], R2 ;  /* 0x0003ec0201007387 */ /* 0x0001e20000100800 */
[C---:B------:R-:W-:Y:S02]  /*23fa0*/  SEL R20, R5.reuse, R20, !P2 ;  /* 0x0000001405147207 */ /* 0x040fe40005000000 */
[----:B-1----:R-:W-:-:S03]  /*23fb0*/  SEL R0, R5, R19, !P2 ;  /* 0x0000001305007207 */ /* 0x002fc60005000000 */
[----:B------:R-:W-:Y:S01]  /*23fc0*/  STL [R1+0x3f0], R20 ;  /* 0x0003f01401007387 */ /* 0x000fe20000100800 */
[----:B0-----:R-:W-:-:S03]  /*23fd0*/  SEL R2, R5, R18, !P2 ;  /* 0x0000001205027207 */ /* 0x001fc60005000000 */
        /* <DEDUP_REMOVED lines=20> */
[----:B0-----:R-:W2:Y:S04]  /*24120*/  LDL.LU R0, [R1+0x424] ;  /* 0x0004240001007983 */ /* 0x001ea80000300800 */
[----:B------:R0:W-:Y:S04]  /*24130*/  STL [R1+0x41c], R2 ;  /* 0x00041c0201007387 */ /* 0x0001e80000100800 */
[----:B0-----:R-:W3:Y:S04]  /*24140*/  LDL.LU R2, [R1+0x428] ;  /* 0x0004280001027983 */ /* 0x001ee80000300800 */
[----:B------:R0:W-:Y:S04]  /*24150*/  STL [R1+0x420], R6 ;  /* 0x0004200601007387 */ /* 0x0001e80000100800 */
        /* <DEDUP_REMOVED lines=27> */
[----:B0-----:R-:W4:Y:S04]  /*24310*/  LDL.LU R6, [R1+0x49c] ;  /* 0x00049c0001067983 */ /* 0x001f280000300800 */
[----:B------:R-:W4:Y:S01]  /*24320*/  LDL.LU R7, [R1+0x4a0] ;  /* 0x0004a00001077983 */ /* 0x000f220000300800 */
[----:B--2---:R-:W-:-:S05]  /*24330*/  SEL R0, R5, R0, !P2 ;  /* 0x0000000005007207 */ /* 0x004fca0005000000 */
[----:B------:R3:W-:Y:S02]  /*24340*/  STL [R1+0x424], R0 ;  /* 0x0004240001007387 */ /* 0x0007e40000100800 */
[----:B---3--:R-:W-:-:S05]  /*24350*/  SEL R0, R5, R2, !P2 ;  /* 0x0000000205007207 */ /* 0x008fca0005000000 */
[----:B------:R0:W-:Y:S01]  /*24360*/  STL [R1+0x428], R0 ;  /* 0x0004280001007387 */ /* 0x0001e20000100800 */
[C---:B----4-:R-:W-:Y:S02]  /*24370*/  SEL R2, R5.reuse, R36, !P2 ;  /* 0x0000002405027207 */ /* 0x050fe40005000000 */
[----:B------:R-:W-:-:S03]  /*24380*/  SEL R35, R5, R35, !P2 ;  /* 0x0000002305237207 */ /* 0x000fc60005000000 */
[----:B------:R1:W-:Y:S01]  /*24390*/  STL [R1+0x42c], R2 ;  /* 0x00042c0201007387 */ /* 0x0003e20000100800 */
[----:B0-----:R-:W-:-:S03]  /*243a0*/  SEL R0, R5, R34, !P2 ;  /* 0x0000002205007207 */ /* 0x001fc60005000000 */
[----:B------:R-:W-:Y:S04]  /*243b0*/  STL [R1+0x430], R35 ;  /* 0x0004302301007387 */ /* 0x000fe80000100800 */
[----:B------:R0:W-:Y:S01]  /*243c0*/  STL [R1+0x434], R0 ;  /* 0x0004340001007387 */ /* 0x0001e20000100800 */
[C---:B-1----:R-:W-:Y:S02]  /*243d0*/  SEL R2, R5.reuse, R33, !P2 ;  /* 0x0000002105027207 */ /* 0x042fe40005000000 */
[----:B------:R-:W-:-:S03]  /*243e0*/  SEL R32, R5, R32, !P2 ;  /* 0x0000002005207207 */ /* 0x000fc60005000000 */
[----:B------:R1:W-:Y:S01]  /*243f0*/  STL [R1+0x438], R2 ;  /* 0x0004380201007387 */ /* 0x0003e20000100800 */
[----:B0-----:R-:W-:-:S03]  /*24400*/  SEL R0, R5, R31, !P2 ;  /* 0x0000001f05007207 */ /* 0x001fc60005000000 */
[----:B------:R-:W-:Y:S01]  /*24410*/  STL [R1+0x43c], R32 ;  /* 0x00043c2001007387 */ /* 0x000fe20000100800 */
[----:B------:R-:W-:-:S03]  /*24420*/  SEL R29, R5, R29, !P2 ;  /* 0x0000001d051d7207 */ /* 0x000fc60005000000 */
[----:B------:R0:W-:Y:S01]  /*24430*/  STL [R1+0x440], R0 ;  /* 0x0004400001007387 */ /* 0x0001e20000100800 */
[----:B-1----:R-:W-:-:S05]  /*24440*/  SEL R2, R5, R30, !P2 ;  /* 0x0000001e05027207 */ /* 0x002fca0005000000 */
        /* <DEDUP_REMOVED lines=17> */
[C---:B-1----:R-:W-:Y:S02]  /*24560*/  SEL R2, R5.reuse, R21, !P2 ;  /* 0x0000001505027207 */ /* 0x042fe40005000000 */
        /* <DEDUP_REMOVED lines=9> */
[----:B------:R-:W-:Y:S04]  /*24600*/  STL [R1+0x47c], R17 ;  /* 0x00047c1101007387 */ /* 0x000fe80000100800 */
[----:B------:R0:W-:Y:S01]  /*24610*/  STL [R1+0x480], R0 ;  /* 0x0004800001007387 */ /* 0x0001e20000100800 */
[----:B-1----:R-:W-:-:S05]  /*24620*/  SEL R2, R5, R15, !P2 ;  /* 0x0000000f05027207 */ /* 0x002fca0005000000 */
        /* <DEDUP_REMOVED lines=11> */
[C---:B------:R-:W-:Y:S01]  /*246e0*/  SEL R6, R5.reuse, R7, !P2 ;  /* 0x0000000705067207 */ /* 0x040fe20005000000 */
        /* <DEDUP_REMOVED lines=409> */
[----:B----4-:R-:W-:-:S05]  /*26080*/  SEL R2, R5, R36, !P2 ;  /* 0x0000002405027207 */ /* 0x010fca0005000000 */
[----:B------:R1:W-:Y:S01]  /*26090*/  STL [R1+0x1a0], R2 ;  /* 0x0001a00201007387 */ /* 0x0003e20000100800 */
[C---:B0-----:R-:W-:Y:S02]  /*260a0*/  SEL R0, R5.reuse, R35, !P2 ;  /* 0x0000002305007207 */ /* 0x041fe40005000000 */
[----:B------:R-:W-:-:S03]  /*260b0*/  SEL R34, R5, R34, !P2 ;  /* 0x0000002205227207 */ /* 0x000fc60005000000 */
[----:B------:R0:W-:Y:S01]  /*260c0*/  STL [R1+0x19c], R0 ;  /* 0x00019c0001007387 */ /* 0x0001e20000100800 */
[----:B-1----:R-:W-:-:S03]  /*260d0*/  SEL R2, R5, R33, !P2 ;  /* 0x0000002105027207 */ /* 0x002fc60005000000 */
[----:B------:R-:W-:Y:S01]  /*260e0*/  STL [R1+0x198], R34 ;  /* 0x0001982201007387 */ /* 0x000fe20000100800 */
[C---:B------:R-:W-:Y:S02]  /*260f0*/  SEL R31, R5.reuse, R31, !P2 ;  /* 0x0000001f051f7207 */ /* 0x040fe40005000000 */
[C---:B0-----:R-:W-:Y:S01]  /*26100*/  SEL R0, R5.reuse, R32, !P2 ;  /* 0x0000002005007207 */ /* 0x041fe20005000000 */
[----:B------:R0:W-:Y:S04]  /*26110*/  STL [R1+0x194], R2 ;  /* 0x0001940201007387 */ /* 0x0001e80000100800 */
[----:B------:R1:W-:Y:S01]  /*26120*/  STL [R1+0x190], R0 ;  /* 0x0001900001007387 */ /* 0x0003e20000100800 */
[----:B0-----:R-:W-:-:S03]  /*26130*/  SEL R2, R5, R30, !P2 ;  /* 0x0000001e05027207 */ /* 0x001fc60005000000 */
[----:B------:R-:W-:Y:S01]  /*26140*/  STL [R1+0x18c], R31 ;  /* 0x00018c1f01007387 */ /* 0x000fe20000100800 */
[----:B-1----:R-:W-:-:S03]  /*26150*/  SEL R0, R5, R29, !P2 ;  /* 0x0000001d05007207 */ /* 0x002fc60005000000 */
[----:B------:R0:W-:Y:S01]  /*26160*/  STL [R1+0x188], R2 ;  /* 0x0001880201007387 */ /* 0x0001e20000100800 */
[----:B------:R-:W-:-:S03]  /*26170*/  SEL R28, R5, R28, !P2 ;  /* 0x0000001c051c7207 */ /* 0x000fc60005000000 */
[----:B------:R1:W-:Y:S01]  /*26180*/  STL [R1+0x184], R0 ;  /* 0x0001840001007387 */ /* 0x0003e20000100800 */
[C---:B------:R-:W-:Y:S02]  /*26190*/  SEL R25, R5.reuse, R25, !P2 ;  /* 0x0000001905197207 */ /* 0x040fe40005000000 */
[C---:B0-----:R-:W-:Y:S01]  /*261a0*/  SEL R2, R5.reuse, R27, !P2 ;  /* 0x0000001b05027207 */ /* 0x041fe20005000000 */
[----:B------:R-:W-:Y:S01]  /*261b0*/  STL [R1+0x180], R28 ;  /* 0x0001801c01007387 */ /* 0x000fe20000100800 */
[----:B-1----:R-:W-:-:S03]  /*261c0*/  SEL R0, R5, R26, !P2 ;  /* 0x0000001a05007207 */ /* 0x002fc60005000000 */
[----:B------:R0:W-:Y:S04]  /*261d0*/  STL [R1+0x17c], R2 ;  /* 0x00017c0201007387 */ /* 0x0001e80000100800 */
        /* <DEDUP_REMOVED lines=25> */
[----:B0-----:R-:W-:-:S03]  /*26370*/  SEL R2, R5, R12, !P2 ;  /* 0x0000000c05027207 */ /* 0x001fc60005000000 */
[----:B------:R-:W-:Y:S01]  /*26380*/  STL [R1+0x134], R13 ;  /* 0x0001340d01007387 */ /* 0x000fe20000100800 */
[C---:B------:R-:W-:Y:S02]  /*26390*/  SEL R12, R5.reuse, R252, !P2 ;  /* 0x000000fc050c7207 */ /* 0x040fe40005000000 */
[C---:B-1----:R-:W-:Y:S01]  /*263a0*/  SEL R0, R5.reuse, R251, !P2 ;  /* 0x000000fb05007207 */ /* 0x042fe20005000000 */
[----:B------:R0:W-:Y:S04]  /*263b0*/  STL [R1+0x12c], R2 ;  /* 0x00012c0201007387 */ /* 0x0001e80000100800 */
[----:B------:R1:W-:Y:S01]  /*263c0*/  STL [R1+0x128], R0 ;  /* 0x0001280001007387 */ /* 0x0003e20000100800 */
[----:B0-----:R-:W-:-:S03]  /*263d0*/  SEL R2, R5, R6, !P2 ;  /* 0x0000000605027207 */ /* 0x001fc60005000000 */
[----:B------:R0:W-:Y:S01]  /*263e0*/  STL [R1+0x120], R12 ;  /* 0x0001200c01007387 */ /* 0x0001e20000100800 */
[----:B-1----:R-:W-:-:S03]  /*263f0*/  SEL R0, R5, R7, !P2 ;  /* 0x0000000705007207 */ /* 0x002fc60005000000 */
[----:B------:R-:W2:Y:S04]  /*26400*/  LDL.LU R36, [R1+0x80] ;  /* 0x0000800001247983 */ /* 0x000ea80000300800 */
[----:B------:R-:W-:Y:S04]  /*26410*/  STL [R1+0x118], R2 ;  /* 0x0001180201007387 */ /* 0x000fe80000100800 */
[----:B------:R-:W3:Y:S04]  /*26420*/  LDL.LU R35, [R1+0x7c] ;  /* 0x00007c0001237983 */ /* 0x000ee80000300800 */
        /* <DEDUP_REMOVED lines=24> */
[----:B------:R-:W4:Y:S04]  /*265b0*/  LDL.LU R251, [R1+0x1c] ;  /* 0x00001c0001fb7983 */ /* 0x000f280000300800 */
[----:B------:R-:W4:Y:S04]  /*265c0*/  LDL.LU R252, [R1+0x18] ;  /* 0x0000180001fc7983 */ /* 0x000f280000300800 */
[----:B------:R-:W4:Y:S04]  /*265d0*/  LDL.LU R6, [R1+0x14] ;  /* 0x0000140001067983 */ /* 0x000f280000300800 */
[----:B------:R-:W4:Y:S04]  /*265e0*/  LDL.LU R7, [R1+0x10] ;  /* 0x0000100001077983 */ /* 0x000f280000300800 */
[----:B-1----:R-:W4:Y:S04]  /*265f0*/  LDL.LU R0, [R1+0xc] ;  /* 0x00000c0001007983 */ /* 0x002f280000300800 */
[----:B------:R-:W4:Y:S01]  /*26600*/  LDL.LU R2, [R1+0x8] ;  /* 0x0000080001027983 */ /* 0x000f220000300800 */
[----:B--2---:R-:W-:-:S05]  /*26610*/  SEL R36, R5, R36, !P2 ;  /* 0x0000002405247207 */ /* 0x004fca0005000000 */
[----:B------:R0:W-:Y:S01]  /*26620*/  STL [R1+0x10c], R36 ;  /* 0x00010c2401007387 */ /* 0x0001e20000100800 */
[----:B---3--:R-:W-:-:S03]  /*26630*/  SEL R35, R5, R35, !P2 ;  /* 0x0000002305237207 */ /* 0x008fc60005000000 */
[----:B0-----:R-:W2:Y:S01]  /*26640*/  LDL.LU R36, [R1+0x2c70] ;  /* 0x002c700001247983 */ /* 0x001ea20000300800 */
[----:B----4-:R-:W-:-:S03]  /*26650*/  SEL R34, R5, R34, !P2 ;  /* 0x0000002205227207 */ /* 0x010fc60005000000 */
[----:B------:R0:W-:Y:S01]  /*26660*/  STL [R1+0x100], R35 ;  /* 0x0001002301007387 */ /* 0x0001e20000100800 */
[C---:B------:R-:W-:Y:S02]  /*26670*/  SEL R33, R5.reuse, R33, !P2 ;  /* 0x0000002105217207 */ /* 0x040fe40005000000 */
[C---:B------:R-:W-:Y:S01]  /*26680*/  SEL R32, R5.reuse, R32, !P2 ;  /* 0x0000002005207207 */ /* 0x040fe20005000000 */
[----:B0-----:R-:W3:Y:S01]  /*26690*/  LDL.LU R35, [R1+0x2c6c] ;  /* 0x002c6c0001237983 */ /* 0x001ee20000300800 */
[----:B------:R-:W-:-:S03]  /*266a0*/  SEL R31, R5, R31, !P2 ;  /* 0x0000001f051f7207 */ /* 0x000fc60005000000 */
[----:B------:R0:W-:Y:S01]  /*266b0*/  STL [R1+0xfc], R34 ;  /* 0x0000fc2201007387 */ /* 0x0001e20000100800 */
[C---:B------:R-:W-:Y:S02]  /*266c0*/  SEL R30, R5.reuse, R30, !P2 ;  /* 0x0000001e051e7207 */ /* 0x040fe40005000000 */
[C---:B------:R-:W-:Y:S01]  /*266d0*/  SEL R29, R5.reuse, R29, !P2 ;  /* 0x0000001d051d7207 */ /* 0x040fe20005000000 */
[----:B0-----:R-:W4:Y:S04]  /*266e0*/  LDL.LU R34, [R1+0x2c68] ;  /* 0x002c680001227983 */ /* 0x001f280000300800 */
[----:B------:R0:W-:Y:S01]  /*266f0*/  STL [R1+0xf8], R33 ;  /* 0x0000f82101007387 */ /* 0x0001e20000100800 */
[C---:B------:R-:W-:Y:S02]  /*26700*/  SEL R28, R5.reuse, R28, !P2 ;  /* 0x0000001c051c7207 */ /* 0x040fe40005000000 */
[C---:B------:R-:W-:Y:S01]  /*26710*/  SEL R27, R5.reuse, R27, !P2 ;  /* 0x0000001b051b7207 */ /* 0x040fe20005000000 */
[----:B0-----:R-:W2:Y:S04]  /*26720*/  LDL.LU R33, [R1+0x2c64] ;  /* 0x002c640001217983 */ /* 0x001ea80000300800 */
[----:B------:R0:W-:Y:S01]  /*26730*/  STL [R1+0xd4], R32 ;  /* 0x0000d42001007387 */ /* 0x0001e20000100800 */
[----:B------:R-:W-:-:S03]  /*26740*/  SEL R26, R5, R26, !P2 ;  /* 0x0000001a051a7207 */ /* 0x000fc60005000000 */
[----:B0-----:R-:W3:Y:S04]  /*26750*/  LDL.LU R32, [R1+0x2c60] ;  /* 0x002c600001207983 */ /* 0x001ee80000300800 */
[----:B------:R0:W-:Y:S01]  /*26760*/  STL [R1+0xcc], R31 ;  /* 0x0000cc1f01007387 */ /* 0x0001e20000100800 */
[----:B------:R-:W-:-:S03]  /*26770*/  SEL R25, R5, R25, !P2 ;  /* 0x0000001905197207 */ /* 0x000fc60005000000 */
[----:B0-----:R-:W4:Y:S04]  /*26780*/  LDL.LU R31, [R1+0x2c5c] ;  /* 0x002c5c00011f7983 */ /* 0x001f280000300800 */
[----:B------:R0:W-:Y:S01]  /*26790*/  STL [R1+0xc8], R30 ;  /* 0x0000c81e01007387 */ /* 0x0001e20000100800 */
[----:B------:R-:W-:-:S03]  /*267a0*/  SEL R24, R5, R24, !P2 ;  /* 0x0000001805187207 */ /* 0x000fc60005000000 */
        /* <DEDUP_REMOVED lines=49> */
[----:B------:R0:W-:Y:S04]  /*26ac0*/  STL [R1+0x84], R13 ;  /* 0x0000840d01007387 */ /* 0x0001e80000100800 */
[----:B0-----:R-:W4:Y:S04]  /*26ad0*/  LDL.LU R13, [R1+0x2c14] ;  /* 0x002c1400010d7983 */ /* 0x001f280000300800 */
[----:B------:R0:W-:Y:S04]  /*26ae0*/  STL [R1+0x80], R12 ;  /* 0x0000800c01007387 */ /* 0x0001e80000100800 */
[----:B0-----:R-:W2:Y:S04]  /*26af0*/  LDL.LU R12, [R1+0x2c10] ;  /* 0x002c1000010c7983 */ /* 0x001ea80000300800 */
[----:B------:R0:W-:Y:S04]  /*26b00*/  STL [R1+0x7c], R251 ;  /* 0x00007cfb01007387 */ /* 0x0001e80000100800 */
[----:B0-----:R-:W3:Y:S04]  /*26b10*/  LDL.LU R251, [R1+0x2c0c] ;  /* 0x002c0c0001fb7983 */ /* 0x001ee80000300800 */
[----:B------:R0:W-:Y:S04]  /*26b20*/  STL [R1+0x78], R252 ;  /* 0x000078fc01007387 */ /* 0x0001e80000100800 */
[----:B0-----:R-:W4:Y:S04]  /*26b30*/  LDL.LU R252, [R1+0x2c08] ;  /* 0x002c080001fc7983 */ /* 0x001f280000300800 */
[----:B------:R0:W-:Y:S04]  /*26b40*/  STL [R1+0x74], R6 ;  /* 0x0000740601007387 */ /* 0x0001e80000100800 */
[----:B0-----:R-:W2:Y:S04]  /*26b50*/  LDL.LU R6, [R1+0x2c04] ;  /* 0x002c040001067983 */ /* 0x001ea80000300800 */
[----:B------:R0:W-:Y:S04]  /*26b60*/  STL [R1+0x70], R7 ;  /* 0x0000700701007387 */ /* 0x0001e80000100800 */
[----:B0-----:R-:W3:Y:S01]  /*26b70*/  LDL.LU R7, [R1+0x2c00] ;  /* 0x002c000001077983 */ /* 0x001ee20000300800 */
[----:B------:R-:W-:-:S05]  /*26b80*/  SEL R0, R5, R0, !P2 ;  /* 0x0000000005007207 */ /* 0x000fca0005000000 */
[----:B------:R0:W-:Y:S02]  /*26b90*/  STL [R1+0x6c], R0 ;  /* 0x00006c0001007387 */ /* 0x0001e40000100800 */
[----:B0-----:R-:W-:-:S05]  /*26ba0*/  SEL R0, R5, R2, !P2 ;  /* 0x0000000205007207 */ /* 0x001fca0005000000 */
[----:B------:R2:W-:Y:S02]  /*26bb0*/  STL [R1+0x68], R0 ;  /* 0x0000680001007387 */ /* 0x0005e40000100800 */
[C---:B--2---:R-:W-:Y:S02]  /*26bc0*/  SEL R0, R5.reuse, R6, !P2 ;  /* 0x0000000605007207 */ /* 0x044fe40005000000 */
[C---:B----4-:R-:W-:Y:S02]  /*26bd0*/  SEL R6, R5.reuse, R252, !P2 ;  /* 0x000000fc05067207 */ /* 0x050fe40005000000 */
[----:B---3--:R-:W-:-:S05]  /*26be0*/  SEL R2, R5, R7, !P2 ;  /* 0x0000000705027207 */ /* 0x008fca0005000000 */
[----:B------:R0:W-:Y:S04]  /*26bf0*/  STL [R1+0x64], R2 ;  /* 0x0000640201007387 */ /* 0x0001e80000100800 */
[----:B------:R1:W-:Y:S01]  /*26c00*/  STL [R1+0x60], R0 ;  /* 0x0000600001007387 */ /* 0x0003e20000100800 */
[----:B0-----:R-:W-:-:S03]  /*26c10*/  SEL R2, R5, R251, !P2 ;  /* 0x000000fb05027207 */ /* 0x001fc60005000000 */
[----:B------:R0:W-:Y:S01]  /*26c20*/  STL [R1+0x5c], R6 ;  /* 0x00005c0601007387 */ /* 0x0001e20000100800 */
[----:B-1----:R-:W-:-:S03]  /*26c30*/  SEL R0, R5, R12, !P2 ;  /* 0x0000000c05007207 */ /* 0x002fc60005000000 */
        /* <DEDUP_REMOVED lines=34> */
[----:B------:R-:W-:Y:S01]  /*26e60*/  STL [R1+0x14], R6 ;  /* 0x0000140601007387 */ /* 0x000fe20000100800 */
[----:B-1----:R-:W-:-:S03]  /*26e70*/  SEL R0, R5, R30, !P2 ;  /* 0x0000001e05007207 */ /* 0x002fc60005000000 */
[----:B------:R-:W2:Y:S04]  /*26e80*/  LDL.LU R13, [R1+0x14c] ;  /* 0x00014c00010d7983 */ /* 0x000ea80000300800 */
[----:B------:R0:W-:Y:S04]  /*26e90*/  STL [R1+0x10], R2 ;  /* 0x0000100201007387 */ /* 0x0001e80000100800 */
        /* <DEDUP_REMOVED lines=17> */
[----:B------:R-:W2:Y:S04]  /*26fb0*/  LDL.LU R12, [R1+0xd0] ;  /* 0x0000d000010c7983 */ /* 0x000ea80000300800 */
[----:B0-----:R-:W3:Y:S01]  /*26fc0*/  LDL.LU R2, [R1+0xd8] ;  /* 0x0000d80001027983 */ /* 0x001ee20000300800 */
[----:B------:R-:W-:-:S02]  /*26fd0*/  SEL R7, R5, R31, !P2 ;  /* 0x0000001f05077207 */ /* 0x000fc40005000000 */
[C---:B-1----:R-:W-:Y:S02]  /*26fe0*/  SEL R0, R5.reuse, R32, !P2 ;  /* 0x0000002005007207 */ /* 0x042fe40005000000 */
[C---:B------:R-:W-:Y:S02]  /*26ff0*/  SEL R6, R5.reuse, R33, !P2 ;  /* 0x0000002105067207 */ /* 0x040fe40005000000 */
[C---:B------:R-:W-:Y:S01]  /*27000*/  SEL R252, R5.reuse, R34, !P2 ;  /* 0x0000002205fc7207 */ /* 0x040fe20005000000 */
[----:B------:R-:W-:Y:S01]  /*27010*/  STL [R1+0x2b84], R7 ;  /* 0x002b840701007387 */ /* 0x000fe20000100800 */
[C---:B------:R-:W-:Y:S02]  /*27020*/  SEL R251, R5.reuse, R35, !P2 ;  /* 0x0000002305fb7207 */ /* 0x040fe40005000000 */
[C---:B------:R-:W-:Y:S01]  /*27030*/  SEL R36, R5.reuse, R36, !P2 ;  /* 0x0000002405247207 */ /* 0x040fe20005000000 */
[----:B------:R-:W-:Y:S01]  /*27040*/  STL [R1+0x2b88], R0 ;  /* 0x002b880001007387 */ /* 0x000fe20000100800 */
[----:B------:R-:W-:-:S02]  /*27050*/  SEL R37, R5, R37, !P2 ;  /* 0x0000002505257207 */ /* 0x000fc40005000000 */
[C---:B------:R-:W-:Y:S01]  /*27060*/  SEL R38, R5.reuse, R38, !P2 ;  /* 0x0000002605267207 */ /* 0x040fe20005000000 */
[----:B------:R-:W-:Y:S01]  /*27070*/  STL [R1+0x2b8c], R6 ;  /* 0x002b8c0601007387 */ /* 0x000fe20000100800 */
[C---:B------:R-:W-:Y:S02]  /*27080*/  SEL R39, R5.reuse, R39, !P2 ;  /* 0x0000002705277207 */ /* 0x040fe40005000000 */
[C---:B------:R-:W-:Y:S01]  /*27090*/  SEL R40, R5.reuse, R40, !P2 ;  /* 0x0000002805287207 */ /* 0x040fe20005000000 */
[----:B------:R-:W-:Y:S01]  /*270a0*/  STL [R1+0x2b90], R252 ;  /* 0x002b90fc01007387 */ /* 0x000fe20000100800 */
[----:B------:R-:W-:-:S03]  /*270b0*/  SEL R41, R5, R41, !P2 ;  /* 0x0000002905297207 */ /* 0x000fc60005000000 */
        /* <DEDUP_REMOVED lines=26> */
[----:B------:R0:W-:Y:S01]  /*27260*/  STL [R1+0x2bc8], R48 ;  /* 0x002bc83001007387 */ /* 0x0001e20000100800 */
[----:B------:R-:W-:-:S03]  /*27270*/  SEL R55, R5, R55, !P2 ;  /* 0x0000003705377207 */ /* 0x000fc60005000000 */
[----:B------:R1:W-:Y:S01]  /*27280*/  STL [R1+0x2bcc], R49 ;  /* 0x002bcc3101007387 */ /* 0x0003e20000100800 */
        /* <DEDUP_REMOVED lines=11> */
[----:B------:R-:W-:Y:S04]  /*27340*/  STL [R1+0x2be4], R55 ;  /* 0x002be43701007387 */ /* 0x000fe80000100800 */
[----:B------:R-:W-:Y:S04]  /*27350*/  STL [R1+0x2be8], R56 ;  /* 0x002be83801007387 */ /* 0x000fe80000100800 */
[----:B------:R-:W-:Y:S04]  /*27360*/  STL [R1+0x2bec], R57 ;  /* 0x002bec3901007387 */ /* 0x000fe80000100800 */
[----:B------:R-:W-:Y:S04]  /*27370*/  STL [R1+0x2bf0], R58 ;  /* 0x002bf03a01007387 */ /* 0x000fe80000100800 */
[----:B------:R-:W-:Y:S04]  /*27380*/  STL [R1+0x2bf4], R59 ;  /* 0x002bf43b01007387 */ /* 0x000fe80000100800 */
[----:B------:R-:W-:Y:S04]  /*27390*/  STL [R1+0x2bf8], R60 ;  /* 0x002bf83c01007387 */ /* 0x000fe80000100800 */
[----:B------:R-:W-:Y:S01]  /*273a0*/  STL [R1+0x2bfc], R61 ;  /* 0x002bfc3d01007387 */ /* 0x000fe20000100800 */
[----:B--2---:R-:W-:-:S03]  /*273b0*/  SEL R30, R5, R12, !P2 ;  /* 0x0000000c051e7207 */ /* 0x004fc60005000000 */
[----:B------:R-:W2:Y:S01]  /*273c0*/  LDL.LU R12, [R1+0x808] ;  /* 0x00080800010c7983 */ /* 0x000ea20000300800 */
[----:B---3--:R-:W-:-:S03]  /*273d0*/  SEL R31, R5, R2, !P2 ;  /* 0x00000002051f7207 */ /* 0x008fc60005000000 */
[----:B------:R-:W3:Y:S04]  /*273e0*/  LDL.LU R2, [R1+0x804] ;  /* 0x0008040001027983 */ /* 0x000ee80000300800 */
[----:B0-----:R-:W4:Y:S04]  /*273f0*/  LDL.LU R48, [R1+0x3b8] ;  /* 0x0003b80001307983 */ /* 0x001f280000300800 */
[----:B------:R-:W2:Y:S04]  /*27400*/  LDL.LU R47, [R1+0x3bc] ;  /* 0x0003bc00012f7983 */ /* 0x000ea80000300800 */
[----:B------:R-:W3:Y:S04]  /*27410*/  LDL.LU R46, [R1+0x3c0] ;  /* 0x0003c000012e7983 */ /* 0x000ee80000300800 */
        /* <DEDUP_REMOVED lines=15> */
[----:B-1----:R-:W0:Y:S01]  /*27510*/  S2R R49, SR_TID.X ;  /* 0x0000000000317919 */ /* 0x002e220000002100 */
[----:B------:R-:W-:-:S02]  /*27520*/  @!P0 IMAD.MOV R4, RZ, RZ, -R4 ;  /* 0x000000ffff048224 */ /* 0x000fc400078e0a04 */
[----:B------:R-:W-:Y:S02]  /*27530*/  @!P1 IMAD.MOV R11, RZ, RZ, -R11 ;  /* 0x000000ffff0b9224 */ /* 0x000fe400078e0a0b */
[----:B------:R-:W-:Y:S02]  /*27540*/  @!P3 IMAD.MOV R10, RZ, RZ, -R10 ;  /* 0x000000ffff0ab224 */ /* 0x000fe400078e0a0a */
[----:B------:R-:W-:Y:S02]  /*27550*/  @!P4 IMAD.MOV R9, RZ, RZ, -R9 ;  /* 0x000000ffff09c224 */ /* 0x000fe400078e0a09 */
[----:B------:R-:W-:Y:S02]  /*27560*/  @!P5 IMAD.MOV R8, RZ, RZ, -R8 ;  /* 0x000000ffff08d224 */ /* 0x000fe400078e0a08 */
[----:B------:R-:W-:Y:S01]  /*27570*/  @!P6 IMAD.MOV R3, RZ, RZ, -R3 ;  /* 0x000000ffff03e224 */ /* 0x000fe200078e0a03 */
[C---:B------:R-:W-:Y:S02]  /*27580*/  SEL R33, R5.reuse, R4, !P2 ;  /* 0x0000000405217207 */ /* 0x040fe40005000000 */
[----:B------:R-:W-:-:S02]  /*27590*/  SEL R62, R5, R62, !P2 ;  /* 0x0000003e053e7207 */ /* 0x000fc40005000000 */
[C---:B------:R-:W-:Y:S02]  /*275a0*/  SEL R63, R5.reuse, R63, !P2 ;  /* 0x0000003f053f7207 */ /* 0x040fe40005000000 */
[C---:B------:R-:W-:Y:S02]  /*275b0*/  SEL R64, R5.reuse, R64, !P2 ;  /* 0x0000004005407207 */ /* 0x040fe40005000000 */
[C---:B------:R-:W-:Y:S02]  /*275c0*/  SEL R65, R5.reuse, R65, !P2 ;  /* 0x0000004105417207 */ /* 0x040fe40005000000 */
[C---:B------:R-:W-:Y:S02]  /*275d0*/  SEL R66, R5.reuse, R66, !P2 ;  /* 0x0000004205427207 */ /* 0x040fe40005000000 */
[C---:B------:R-:W-:Y:S02]  /*275e0*/  SEL R67, R5.reuse, R67, !P2 ;  /* 0x0000004305437207 */ /* 0x040fe40005000000 */
[----:B------:R-:W-:-:S02]  /*275f0*/  SEL R68, R5, R68, !P2 ;  /* 0x0000004405447207 */ /* 0x000fc40005000000 */
[----:B------:R-:W-:Y:S02]  /*27600*/  SEL R69, R5, R69, !P2 ;  /* 0x0000004505457207 */ /* 0x000fe40005000000 */
[----:B0-----:R-:W-:Y:S02]  /*27610*/  LOP3.LUT R49, R49, 0x7f, RZ, 0xc0, !PT ;  /* 0x0000007f31317812 */ /* 0x001fe400078ec0ff */
[C---:B------:R-:W-:Y:S02]  /*27620*/  SEL R70, R5.reuse, R70, !P2 ;  /* 0x0000004605467207 */ /* 0x040fe40005000000 */
[C---:B------:R-:W-:Y:S02]  /*27630*/  SEL R71, R5.reuse, R71, !P2 ;  /* 0x0000004705477207 */ /* 0x040fe40005000000 */
        /* <DEDUP_REMOVED lines=80> */
[----:B------:R-:W-:Y:S01]  /*27b40*/  SEL R152, R5, R152, !P2 ;  /* 0x0000009805987207 */ /* 0x000fe20005000000 */
[----:B--2---:R-:W-:Y:S02]  /*27b50*/  IMAD R47, R47, UR49, RZ ;  /* 0x000000312f2f7c24 */ /* 0x004fe4000f8e02ff */
[----:B---3--:R-:W-:-:S03]  /*27b60*/  IMAD R46, R46, UR49, RZ ;  /* 0x000000312e2e7c24 */ /* 0x008fc6000f8e02ff */
[----:B------:R-:W-:Y:S01]  /*27b70*/  STL [R1+0xd0], R47 ;  /* 0x0000d02f01007387 */ /* 0x000fe20000100800 */
[----:B----4-:R-:W-:-:S03]  /*27b80*/  IMAD R45, R45, UR49, RZ ;  /* 0x000000312d2d7c24 */ /* 0x010fc6000f8e02ff */
[----:B------:R-:W-:Y:S01]  /*27b90*/  STL [R1+0xd8], R46 ;  /* 0x0000d82e01007387 */ /* 0x000fe20000100800 */
[----:B------:R-:W-:-:S03]  /*27ba0*/  IMAD R44, R44, UR49, RZ ;  /* 0x000000312c2c7c24 */ /* 0x000fc6000f8e02ff */
        /* <DEDUP_REMOVED lines=14> */
[----:B------:R0:W-:Y:S01]  /*27c90*/  STL [R1+0x104], R38 ;  /* 0x0001042601007387 */ /* 0x0001e20000100800 */
[----:B------:R-:W-:-:S03]  /*27ca0*/  IMAD R36, R36, UR49, RZ ;  /* 0x0000003124247c24 */ /* 0x000fc6000f8e02ff */
[----:B------:R1:W-:Y:S04]  /*27cb0*/  STL [R1+0x108], R37 ;  /* 0x0001082501007387 */ /* 0x0003e80000100800 */
[----:B------:R2:W-:Y:S01]  /*27cc0*/  STL [R1+0x114], R36 ;  /* 0x0001142401007387 */ /* 0x0005e20000100800 */
[----:B0-----:R-:W-:Y:S02]  /*27cd0*/  IMAD R38, R251, UR49, RZ ;  /* 0x00000031fb267c24 */ /* 0x001fe4000f8e02ff */
[----:B-1----:R-:W-:-:S03]  /*27ce0*/  IMAD R37, R252, UR49, RZ ;  /* 0x00000031fc257c24 */ /* 0x002fc6000f8e02ff */
[----:B------:R0:W-:Y:S01]  /*27cf0*/  STL [R1+0x11c], R38 ;  /* 0x00011c2601007387 */ /* 0x0001e20000100800 */
[----:B--2---:R-:W-:Y:S02]  /*27d00*/  IMAD R36, R6, UR49, RZ ;  /* 0x0000003106247c24 */ /* 0x004fe4000f8e02ff */
[----:B------:R-:W-:Y:S01]  /*27d10*/  IMAD R6, R0, UR49, RZ ;  /* 0x0000003100067c24 */ /* 0x000fe2000f8e02ff */
[----:B------:R1:W-:Y:S01]  /*27d20*/  STL [R1+0x124], R37 ;  /* 0x0001242501007387 */ /* 0x0003e20000100800 */
[----:B------:R-:W-:-:S03]  /*27d30*/  IMAD R0, R7, UR49, RZ ;  /* 0x0000003107007c24 */ /* 0x000fc6000f8e02ff */
[----:B------:R2:W-:Y:S01]  /*27d40*/  STL [R1+0x130], R36 ;  /* 0x0001302401007387 */ /* 0x0005e20000100800 */
[----:B------:R-:W-:-:S03]  /*27d50*/  IMAD R2, R2, UR5, RZ ;  /* 0x0000000502027c24 */ /* 0x000fc6000f8e02ff */
[----:B------:R-:W3:Y:S01]  /*27d60*/  LDL.LU R61, [R1+0x400] ;  /* 0x00040000013d7983 */ /* 0x000ee20000300800 */
[----:B------:R-:W-:-:S03]  /*27d70*/  IMAD R34, R12, UR5, RZ ;  /* 0x000000050c227c24 */ /* 0x000fc6000f8e02ff */
[----:B------:R4:W-:Y:S01]  /*27d80*/  STL [R1+0x138], R6 ;  /* 0x0001380601007387 */ /* 0x0009e20000100800 */
[----:B------:R-:W-:Y:S01]  /*27d90*/  IADD3 R12, P1, R2, UR6, RZ ;  /* 0x00000006020c7c10 */ /* 0x000fe2000ff3e0ff */
[----:B------:R-:W-:Y:S02]  /*27da0*/  ULDC UR5, c[0x0][0x23c] ;  /* 0x00008f0000057ab9 */ /* 0x000fe40000000800 */
[----:B------:R-:W2:Y:S04]  /*27db0*/  LDL.LU R60, [R1+0x404] ;  /* 0x00040400013c7983 */ /* 0x000ea80000300800 */
[----:B------:R4:W-:Y:S04]  /*27dc0*/  STL [R1+0x13c], R0 ;  /* 0x00013c0001007387 */ /* 0x0009e80000100800 */
[----:B------:R-:W4:Y:S04]  /*27dd0*/  LDL.LU R59, [R1+0x408] ;  /* 0x00040800013b7983 */ /* 0x000f280000300800 */
[----:B------:R-:W4:Y:S01]  /*27de0*/  LDL.LU R58, [R1+0x40c] ;  /* 0x00040c00013a7983 */ /* 0x000f220000300800 */
[----:B------:R-:W-:Y:S01]  /*27df0*/  IADD3 R4, P0, R34, UR6, RZ ;  /* 0x0000000622047c10 */ /* 0x000fe2000ff1e0ff */
[----:B------:R-:W-:-:S02]  /*27e00*/  ULDC UR6, c[0x0][0x238] ;  /* 0x00008e0000067ab9 */ /* 0x000fc40000000800 */
[----:B------:R-:W4:Y:S04]  /*27e10*/  LDL.LU R57, [R1+0x410] ;  /* 0x0004100001397983 */ /* 0x000f280000300800 */
[----:B------:R-:W4:Y:S01]  /*27e20*/  LDL.LU R56, [R1+0x414] ;  /* 0x0004140001387983 */ /* 0x000f220000300800 */
[----:B------:R-:W-:-:S03]  /*27e30*/  SEL R153, R5, R153, !P2 ;  /* 0x0000009905997207 */ /* 0x000fc60005000000 */
[----:B------:R-:W4:Y:S01]  /*27e40*/  LDL.LU R55, [R1+0x418] ;  /* 0x0004180001377983 */ /* 0x000f220000300800 */
[----:B------:R-:W-:-:S03]  /*27e50*/  SEL R154, R5, R154, !P2 ;  /* 0x0000009a059a7207 */ /* 0x000fc60005000000 */
[----:B------:R-:W4:Y:S01]  /*27e60*/  LDL.LU R54, [R1+0x41c] ;  /* 0x00041c0001367983 */ /* 0x000f220000300800 */
[C---:B------:R-:W-:Y:S02]  /*27e70*/  SEL R155, R5.reuse, R155, !P2 ;  /* 0x0000009b059b7207 */ /* 0x040fe40005000000 */
[C---:B------:R-:W-:Y:S01]  /*27e80*/  SEL R156, R5.reuse, R156, !P2 ;  /* 0x0000009c059c7207 */ /* 0x040fe20005000000 */
[----:B------:R-:W4:Y:S01]  /*27e90*/  LDL.LU R53, [R1+0x420] ;  /* 0x0004200001357983 */ /* 0x000f220000300800 */
[C---:B------:R-:W-:Y:S02]  /*27ea0*/  SEL R13, R5.reuse, R13, !P2 ;  /* 0x0000000d050d7207 */ /* 0x040fe40005000000 */
[C---:B------:R-:W-:Y:S01]  /*27eb0*/  SEL R157, R5.reuse, R157, !P2 ;  /* 0x0000009d059d7207 */ /* 0x040fe20005000000 */
[----:B------:R-:W4:Y:S01]  /*27ec0*/  LDL.LU R52, [R1+0x424] ;  /* 0x0004240001347983 */ /* 0x000f220000300800 */
[C---:B------:R-:W-:Y:S02]  /*27ed0*/  SEL R14, R5.reuse, R14, !P2 ;  /* 0x0000000e050e7207 */ /* 0x040fe40005000000 */
[C---:B------:R-:W-:Y:S01]  /*27ee0*/  SEL R15, R5.reuse, R15, !P2 ;  /* 0x0000000f050f7207 */ /* 0x040fe20005000000 */
[----:B------:R-:W4:Y:S01]  /*27ef0*/  LDL.LU R51, [R1+0x428] ;  /* 0x0004280001337983 */ /* 0x000f220000300800 */
[----:B------:R-:W-:-:S02]  /*27f00*/  SEL R16, R5, R16, !P2 ;  /* 0x0000001005107207 */ /* 0x000fc40005000000 */
[C---:B------:R-:W-:Y:S01]  /*27f10*/  SEL R17, R5.reuse, R17, !P2 ;  /* 0x0000001105117207 */ /* 0x040fe20005000000 */
[----:B------:R-:W4:Y:S01]  /*27f20*/  LDL.LU R50, [R1+0x42c] ;  /* 0x00042c0001327983 */ /* 0x000f220000300800 */
        /* <DEDUP_REMOVED lines=109> */
[----:B------:R-:W-:Y:S02]  /*28600*/  SEL R10, R5, R10, !P2 ;  /* 0x0000000a050a7207 */ /* 0x000fe40005000000 */
[----:B------:R-:W-:Y:S01]  /*28610*/  LEA.HI.X.SX32 R5, R2, UR7, 0x1, P1 ;  /* 0x0000000702057c11 */ /* 0x000fe200088f0eff */
[----:B------:R-:W-:Y:S01]  /*28620*/  IMAD R2, R49, UR5, RZ ;  /* 0x0000000531027c24 */ /* 0x000fe2000f8e02ff */
[----:B------:R-:W-:Y:S01]  /*28630*/  LEA.HI.X.SX32 R3, R34, UR7, 0x1, P0 ;  /* 0x0000000722037c11 */ /* 0x000fe200080f0eff */
[----:B------:R-:W-:Y:S01]  /*28640*/  IMAD R34, R48, UR49, RZ ;  /* 0x0000003130227c24 */ /* 0x000fe2000f8e02ff */
[----:B------:R-:W4:Y:S01]  /*28650*/  LDL.LU R49, [R1+0x430] ;  /* 0x0004300001317983 */ /* 0x000f220000300800 */
[----:B---3--:R-:W-:-:S03]  /*28660*/  IMAD R61, R61, UR49, RZ ;  /* 0x000000313d3d7c24 */ /* 0x008fc6000f8e02ff */
[----:B------:R-:W3:Y:S01]  /*28670*/  LDL.LU R48, [R1+0x434] ;  /* 0x0004340001307983 */ /* 0x000ee20000300800 */
[----:B--2---:R-:W-:-:S03]  /*28680*/  IMAD R60, R60, UR49, RZ ;  /* 0x000000313c3c7c24 */ /* 0x004fc6000f8e02ff */
[----:B------:R-:W2:Y:S01]  /*28690*/  LDL.LU R47, [R1+0x438] ;  /* 0x00043800012f7983 */ /* 0x000ea20000300800 */
[----:B----4-:R-:W-:-:S03]  /*286a0*/  IMAD R59, R59, UR49, RZ ;  /* 0x000000313b3b7c24 */ /* 0x010fc6000f8e02ff */
[----:B------:R-:W4:Y:S01]  /*286b0*/  LDL.LU R46, [R1+0x43c] ;  /* 0x00043c00012e7983 */ /* 0x000f220000300800 */
[----:B------:R-:W-:-:S03]  /*286c0*/  IMAD R58, R58, UR49, RZ ;  /* 0x000000313a3a7c24 */ /* 0x000fc6000f8e02ff */
        /* <DEDUP_REMOVED lines=14> */
[----:B0-----:R-:W4:Y:S01]  /*287b0*/  LDL.LU R38, [R1+0x45c] ;  /* 0x00045c0001267983 */ /* 0x001f220000300800 */
[----:B------:R-:W-:-:S03]  /*287c0*/  IMAD R50, R50, UR49, RZ ;  /* 0x0000003132327c24 */ /* 0x000fc6000f8e02ff */
[----:B-1----:R-:W4:Y:S01]  /*287d0*/  LDL.LU R37, [R1+0x460] ;  /* 0x0004600001257983 */ /* 0x002f220000300800 */
[----:B------:R-:W-:Y:S01]  /*287e0*/  IMAD R62, R62, UR49, RZ ;  /* 0x000000313e3e7c24 */ /* 0x000fe2000f8e02ff */
[----:B------:R-:W-:Y:S02]  /*287f0*/  UIMAD UR60, UR47, 0x3a, URZ ;  /* 0x0000003a2f3c78a4 */ /* 0x000fe4000f8e023f */
[----:B------:R-:W4:Y:S01]  /*28800*/  LDL.LU R36, [R1+0x464] ;  /* 0x0004640001247983 */ /* 0x000f220000300800 */
[----:B------:R-:W-:Y:S01]  /*28810*/  IADD3 R8, P0, R2, UR8, RZ ;  /* 0x0000000802087c10 */ /* 0x000fe2000ff1e0ff */
[----:B------:R-:W-:Y:S01]  /*28820*/  IMAD R63, R63, UR49, RZ ;  /* 0x000000313f3f7c24 */ /* 0x000fe2000f8e02ff */
[----:B------:R-:W-:Y:S01]  /*28830*/  UIMAD UR36, UR36, 0x34, URZ ;  /* 0x00000034242478a4 */ /* 0x000fe2000f8e023f */
[----:B------:R-:W4:Y:S01]  /*28840*/  LDL.LU R251, [R1+0x46c] ;  /* 0x00046c0001fb7983 */ /* 0x000f220000300800 */
[----:B------:R-:W-:Y:S01]  /*28850*/  IMAD R64, R64, UR49, RZ ;  /* 0x0000003140407c24 */ /* 0x000fe2000f8e02ff */
[----:B------:R-:W-:-:S02]  /*28860*/  UIMAD UR27, UR27, 0x31, URZ ;  /* 0x000000311b1b78a4 */ /* 0x000fc4000f8e023f */
[----:B------:R-:W4:Y:S01]  /*28870*/  LDL.LU R252, [R1+0x470] ;  /* 0x0004700001fc7983 */ /* 0x000f220000300800 */
[----:B------:R-:W-:Y:S01]  /*28880*/  IMAD R65, R65, UR49, RZ ;  /* 0x0000003141417c24 */ /* 0x000fe2000f8e02ff */
[----:B------:R-:W-:Y:S02]  /*28890*/  UIMAD UR38, UR38, 0x30, URZ ;  /* 0x00000030262678a4 */ /* 0x000fe4000f8e023f */
[----:B------:R-:W4:Y:S01]  /*288a0*/  LDL.LU R6, [R1+0x474] ;  /* 0x0004740001067983 */ /* 0x000f220000300800 */
[----:B------:R-:W-:Y:S01]  /*288b0*/  IMAD R66, R66, UR49, RZ ;  /* 0x0000003142427c24 */ /* 0x000fe2000f8e02ff */
[----:B------:R-:W-:Y:S02]  /*288c0*/  UIMAD UR33, UR33, 0x2f, URZ ;  /* 0x0000002f212178a4 */ /* 0x000fe4000f8e023f */
[----:B------:R-:W4:Y:S01]  /*288d0*/  LDL.LU R0, [R1+0x478] ;  /* 0x0004780001007983 */ /* 0x000f220000300800 */
[----:B------:R-:W-:Y:S01]  /*288e0*/  IMAD R67, R67, UR49, RZ ;  /* 0x0000003143437c24 */ /* 0x000fe2000f8e02ff */
[----:B------:R-:W-:Y:S01]  /*288f0*/  ULDC UR7, c[0x0][0x238] ;  /* 0x00008e0000077ab9 */ /* 0x000fe20000000800 */
[----:B------:R-:W-:Y:S01]  /*28900*/  IMAD R68, R68, UR49, RZ ;  /* 0x0000003144447c24 */ /* 0x000fe2000f8e02ff */
[----:B------:R-:W4:Y:S01]  /*28910*/  LDL.LU R7, [R1+0x47c] ;  /* 0x00047c0001077983 */ /* 0x000f220000300800 */
[----:B------:R-:W-:Y:S01]  /*28920*/  IMAD R69, R69, UR49, RZ ;  /* 0x0000003145457c24 */ /* 0x000fe2000f8e02ff */
[----:B------:R-:W-:-:S02]  /*28930*/  UIMAD UR44, UR44, 0x2d, URZ ;  /* 0x0000002d2c2c78a4 */ /* 0x000fc4000f8e023f */
[----:B------:R-:W-:Y:S01]  /*28940*/  STL [R1+0x144], R61 ;  /* 0x0001443d01007387 */ /* 0x000fe20000100800 */
[----:B------:R-:W-:Y:S01]  /*28950*/  IMAD R70, R70, UR49, RZ ;  /* 0x0000003146467c24 */ /* 0x000fe2000f8e02ff */
[----:B------:R-:W-:Y:S02]  /*28960*/  UIMAD UR15, UR15, 0x2c, URZ ;  /* 0x0000002c0f0f78a4 */ /* 0x000fe4000f8e023f */
[----:B------:R-:W-:Y:S01]  /*28970*/  STL [R1+0x14c], R60 ;  /* 0x00014c3c01007387 */ /* 0x000fe20000100800 */
[----:B------:R-:W-:Y:S01]  /*28980*/  IMAD R71, R71, UR49, RZ ;  /* 0x0000003147477c24 */ /* 0x000fe2000f8e02ff */
[----:B------:R-:W-:Y:S02]  /*28990*/  UIMAD UR52, UR52, 0x2b, URZ ;  /* 0x0000002b343478a4 */ /* 0x000fe4000f8e023f */
[----:B------:R-:W-:Y:S01]  /*289a0*/  STL [R1+0x20c], R59 ;  /* 0x00020c3b01007387 */ /* 0x000fe20000100800 */
        /* <DEDUP_REMOVED lines=28> */
[----:B------:R-:W-:Y:S01]  /*28b70*/  UIMAD UR19, UR19, 0x21, URZ ;  /* 0x00000021131378a4 */ /* 0x000fe2000f8e023f */
[----:B------:R-:W-:Y:S01]  /*28b80*/  IMAD R82, R82, UR49, RZ ;  /* 0x0000003152527c24 */ /* 0x000fe2000f8e02ff */
[----:B------:R-:W-:Y:S01]  /*28b90*/  USHF.L.U32 UR29, UR29, 0x5, URZ ;  /* 0x000000051d1d7899 */ /* 0x000fe2000800063f */
[----:B------:R-:W-:Y:S01]  /*28ba0*/  IMAD R83, R83, UR49, RZ ;  /* 0x0000003153537c24 */ /* 0x000fe2000f8e02ff */
[----:B------:R-:W-:Y:S01]  /*28bb0*/  UIMAD UR58, UR58, 0x1f, URZ ;  /* 0x0000001f3a3a78a4 */ /* 0x000fe2000f8e023f */
        /* <DEDUP_REMOVED lines=13> */
[----:B------:R-:W-:Y:S01]  /*28c90*/  ULDC UR47, c[0x0][0x238] ;  /* 0x00008e00002f7ab9 */ /* 0x000fe20000000800 */
[----:B------:R-:W-:-:S05]  /*28ca0*/  IMAD R49, R49, UR49, RZ ;  /* 0x0000003131317c24 */ /* 0x000fca000f8e02ff */
[----:B------:R-:W-:Y:S01]  /*28cb0*/  STL [R1+0x27c], R49 ;  /* 0x00027c3101007387 */ /* 0x000fe20000100800 */
[----:B---3--:R-:W-:Y:S02]  /*28cc0*/  IMAD R48, R48, UR49, RZ ;  /* 0x0000003130307c24 */ /* 0x008fe4000f8e02ff */
[----:B--2---:R-:W-:-:S03]  /*28cd0*/  IMAD R47, R47, UR49, RZ ;  /* 0x000000312f2f7c24 */ /* 0x004fc6000f8e02ff */
        /* <DEDUP_REMOVED lines=31> */
[----:B------:R2:W-:Y:S04]  /*28ed0*/  STL [R1+0x2e4], R36 ;  /* 0x0002e42401007387 */ /* 0x0005e80000100800 */
[----:B------:R-:W3:Y:S04]  /*28ee0*/  LDL.LU R61, [R1+0x480] ;  /* 0x00048000013d7983 */ /* 0x000ee80000300800 */
[----:B------:R4:W-:Y:S04]  /*28ef0*/  STL [R1+0x2fc], R6 ;  /* 0x0002fc0601007387 */ /* 0x0009e80000100800 */
[----:B------:R-:W3:Y:S04]  /*28f00*/  LDL.LU R60, [R1+0x484] ;  /* 0x00048400013c7983 */ /* 0x000ee80000300800 */
[----:B------:R4:W-:Y:S04]  /*28f10*/  STL [R1+0x300], R0 ;  /* 0x0003000001007387 */ /* 0x0009e80000100800 */
[----:B------:R-:W3:Y:S04]  /*28f20*/  LDL.LU R59, [R1+0x488] ;  /* 0x00048800013b7983 */ /* 0x000ee80000300800 */
        /* <DEDUP_REMOVED lines=20> */
[----:B0-----:R-:W3:Y:S04]  /*29070*/  LDL.LU R38, [R1+0x4f4] ;  /* 0x0004f40001267983 */ /* 0x001ee80000300800 */
[----:B-1----:R-:W3:Y:S04]  /*29080*/  LDL.LU R37, [R1+0x4f8] ;  /* 0x0004f80001257983 */ /* 0x002ee80000300800 */
[----:B--2---:R-:W2:Y:S04]  /*29090*/  LDL.LU R36, [R1+0x4fc] ;  /* 0x0004fc0001247983 */ /* 0x004ea80000300800 */
[----:B------:R-:W2:Y:S04]  /*290a0*/  LDL.LU R251, [R1+0x504] ;  /* 0x0005040001fb7983 */ /* 0x000ea80000300800 */
[----:B------:R-:W2:Y:S04]  /*290b0*/  LDL.LU R252, [R1+0x508] ;  /* 0x0005080001fc7983 */ /* 0x000ea80000300800 */
[----:B----4-:R-:W4:Y:S04]  /*290c0*/  LDL.LU R6, [R1+0x510] ;  /* 0x0005100001067983 */ /* 0x010f280000300800 */
[----:B------:R-:W4:Y:S04]  /*290d0*/  LDL.LU R0, [R1+0x514] ;  /* 0x0005140001007983 */ /* 0x000f280000300800 */
[----:B------:R-:W4:Y:S01]  /*290e0*/  LDL.LU R7, [R1+0x518] ;  /* 0x0005180001077983 */ /* 0x000f220000300800 */
[----:B---3--:R-:W-:-:S02]  /*290f0*/  IMAD R61, R61, UR49, RZ ;  /* 0x000000313d3d7c24 */ /* 0x008fc4000f8e02ff */
        /* <DEDUP_REMOVED lines=48> */
[----:B--2---:R-:W-:-:S03]  /*29400*/  IMAD R36, R36, UR49, RZ ;  /* 0x0000003124247c24 */ /* 0x004fc6000f8e02ff */
[----:B------:R1:W-:Y:S04]  /*29410*/  STL [R1+0x3dc], R37 ;  /* 0x0003dc2501007387 */ /* 0x0003e80000100800 */
[----:B------:R4:W-:Y:S01]  /*29420*/  STL [R1+0x3e0], R36 ;  /* 0x0003e02401007387 */ /* 0x0009e20000100800 */
[----:B0-----:R-:W-:Y:S02]  /*29430*/  IMAD R38, R251, UR49, RZ ;  /* 0x00000031fb267c24 */ /* 0x001fe4000f8e02ff */
[----:B-1----:R-:W-:-:S03]  /*29440*/  IMAD R37, R252, UR49, RZ ;  /* 0x00000031fc257c24 */ /* 0x002fc6000f8e02ff */
[----:B------:R0:W-:Y:S01]  /*29450*/  STL [R1+0x3e4], R38 ;  /* 0x0003e42601007387 */ /* 0x0001e20000100800 */
[----:B----4-:R-:W-:Y:S02]  /*29460*/  IMAD R36, R6, UR49, RZ ;  /* 0x0000003106247c24 */ /* 0x010fe4000f8e02ff */
        /* <DEDUP_REMOVED lines=502> */
[----:B---3--:R-:W-:-:S05]  /*2b3d0*/  IMAD R61, R61, UR49, RZ ;  /* 0x000000313d3d7c24 */ /* 0x008fca000f8e02ff */
[----:B------:R0:W-:Y:S01]  /*2b3e0*/  STL [R1+0x88], R61 ;  /* 0x0000883d01007387 */ /* 0x0001e20000100800 */
[----:B------:R-:W-:-:S03]  /*2b3f0*/  IMAD R60, R60, UR49, RZ ;  /* 0x000000313c3c7c24 */ /* 0x000fc6000f8e02ff */
[----:B0-----:R-:W3:Y:S01]  /*2b400*/  LDL.LU R61, [R1+0x2bfc] ;  /* 0x002bfc00013d7983 */ /* 0x001ee20000300800 */
[----:B------:R-:W-:-:S03]  /*2b410*/  IMAD R59, R59, UR49, RZ ;  /* 0x000000313b3b7c24 */ /* 0x000fc6000f8e02ff */
[----:B------:R0:W-:Y:S01]  /*2b420*/  STL [R1+0x84], R60 ;  /* 0x0000843c01007387 */ /* 0x0001e20000100800 */
[----:B------:R-:W-:Y:S02]  /*2b430*/  IMAD R58, R58, UR49, RZ ;  /* 0x000000313a3a7c24 */ /* 0x000fe4000f8e02ff */
[----:B------:R-:W-:Y:S01]  /*2b440*/  IMAD R57, R57, UR49, RZ ;  /* 0x0000003139397c24 */ /* 0x000fe2000f8e02ff */
[----:B0-----:R-:W3:Y:S01]  /*2b450*/  LDL.LU R60, [R1+0x2bf8] ;  /* 0x002bf800013c7983 */ /* 0x001ee20000300800 */
[----:B------:R-:W-:-:S03]  /*2b460*/  IMAD R56, R56, UR49, RZ ;  /* 0x0000003138387c24 */ /* 0x000fc6000f8e02ff */
[----:B------:R0:W-:Y:S01]  /*2b470*/  STL [R1+0x80], R59 ;  /* 0x0000803b01007387 */ /* 0x0001e20000100800 */
[----:B------:R-:W-:Y:S02]  /*2b480*/  IMAD R55, R55, UR49, RZ ;  /* 0x0000003137377c24 */ /* 0x000fe4000f8e02ff */
[----:B------:R-:W-:Y:S01]  /*2b490*/  IMAD R54, R54, UR49, RZ ;  /* 0x0000003136367c24 */ /* 0x000fe2000f8e02ff */
[----:B0-----:R-:W3:Y:S04]  /*2b4a0*/  LDL.LU R59, [R1+0x2bf4] ;  /* 0x002bf400013b7983 */ /* 0x001ee80000300800 */
[----:B------:R0:W-:Y:S01]  /*2b4b0*/  STL [R1+0x7c], R58 ;  /* 0x00007c3a01007387 */ /* 0x0001e20000100800 */
[----:B------:R-:W-:Y:S02]  /*2b4c0*/  IMAD R53, R53, UR49, RZ ;  /* 0x0000003135357c24 */ /* 0x000fe4000f8e02ff */
[----:B------:R-:W-:Y:S01]  /*2b4d0*/  IMAD R52, R52, UR49, RZ ;  /* 0x0000003134347c24 */ /* 0x000fe2000f8e02ff */
[----:B0-----:R-:W3:Y:S04]  /*2b4e0*/  LDL.LU R58, [R1+0x2bf0] ;  /* 0x002bf000013a7983 */ /* 0x001ee80000300800 */
[----:B------:R0:W-:Y:S01]  /*2b4f0*/  STL [R1+0x78], R57 ;  /* 0x0000783901007387 */ /* 0x0001e20000100800 */
[----:B------:R-:W-:-:S03]  /*2b500*/  IMAD R51, R51, UR49, RZ ;  /* 0x0000003133337c24 */ /* 0x000fc6000f8e02ff */
        /* <DEDUP_REMOVED lines=44> */
[----:B--2---:R-:W-:-:S03]  /*2b7d0*/  IMAD R36, R36, UR49, RZ ;  /* 0x0000003124247c24 */ /* 0x004fc6000f8e02ff */
[----:B0-----:R-:W2:Y:S04]  /*2b7e0*/  LDL.LU R42, [R1+0x2bb0] ;  /* 0x002bb000012a7983 */ /* 0x001ea80000300800 */
[----:B------:R0:W-:Y:S01]  /*2b7f0*/  STL [R1+0x34], R41 ;  /* 0x0000342901007387 */ /* 0x0001e20000100800 */
[----:B------:R-:W-:-:S03]  /*2b800*/  IMAD R251, R251, UR49, RZ ;  /* 0x00000031fbfb7c24 */ /* 0x000fc6000f8e02ff */
[----:B0-----:R-:W3:Y:S04]  /*2b810*/  LDL.LU R41, [R1+0x2bac] ;  /* 0x002bac0001297983 */ /* 0x001ee80000300800 */
[----:B------:R0:W-:Y:S01]  /*2b820*/  STL [R1+0x30], R40 ;  /* 0x0000302801007387 */ /* 0x0001e20000100800 */
[----:B------:R-:W-:-:S03]  /*2b830*/  IMAD R252, R252, UR49, RZ ;  /* 0x00000031fcfc7c24 */ /* 0x000fc6000f8e02ff */
[----:B0-----:R-:W2:Y:S04]  /*2b840*/  LDL.LU R40, [R1+0x2ba8] ;  /* 0x002ba80001287983 */ /* 0x001ea80000300800 */
[----:B------:R0:W-:Y:S01]  /*2b850*/  STL [R1+0x2c], R39 ;  /* 0x00002c2701007387 */ /* 0x0001e20000100800 */
[----:B----4-:R-:W-:-:S03]  /*2b860*/  IMAD R6, R6, UR49, RZ ;  /* 0x0000003106067c24 */ /* 0x010fc6000f8e02ff */
[----:B0-----:R-:W4:Y:S04]  /*2b870*/  LDL.LU R39, [R1+0x2ba4] ;  /* 0x002ba40001277983 */ /* 0x001f280000300800 */
[----:B------:R0:W-:Y:S01]  /*2b880*/  STL [R1+0x28], R38 ;  /* 0x0000282601007387 */ /* 0x0001e20000100800 */
[----:B------:R-:W-:-:S03]  /*2b890*/  IMAD R0, R0, UR49, RZ ;  /* 0x0000003100007c24 */ /* 0x000fc6000f8e02ff */
[----:B0-----:R-:W3:Y:S04]  /*2b8a0*/  LDL.LU R38, [R1+0x2ba0] ;  /* 0x002ba00001267983 */ /* 0x001ee80000300800 */
[----:B------:R0:W-:Y:S01]  /*2b8b0*/  STL [R1+0x24], R37 ;  /* 0x0000242501007387 */ /* 0x0001e20000100800 */
[----:B------:R-:W-:-:S03]  /*2b8c0*/  IMAD R7, R7, UR49, RZ ;  /* 0x0000003107077c24 */ /* 0x000fc6000f8e02ff */
[----:B0-----:R-:W2:Y:S04]  /*2b8d0*/  LDL.LU R37, [R1+0x2b9c] ;  /* 0x002b9c0001257983 */ /* 0x001ea80000300800 */
[----:B------:R0:W-:Y:S04]  /*2b8e0*/  STL [R1+0x20], R36 ;  /* 0x0000202401007387 */ /* 0x0001e80000100800 */
[----:B0-----:R-:W4:Y:S04]  /*2b8f0*/  LDL.LU R36, [R1+0x2b98] ;  /* 0x002b980001247983 */ /* 0x001f280000300800 */
[----:B------:R0:W-:Y:S04]  /*2b900*/  STL [R1+0x1c], R251 ;  /* 0x00001cfb01007387 */ /* 0x0001e80000100800 */
[----:B0-----:R-:W3:Y:S04]  /*2b910*/  LDL.LU R251, [R1+0x2b94] ;  /* 0x002b940001fb7983 */ /* 0x001ee80000300800 */
[----:B------:R0:W-:Y:S04]  /*2b920*/  STL [R1+0x18], R252 ;  /* 0x000018fc01007387 */ /* 0x0001e80000100800 */
[----:B0-----:R-:W2:Y:S04]  /*2b930*/  LDL.LU R252, [R1+0x2b90] ;  /* 0x002b900001fc7983 */ /* 0x001ea80000300800 */
[----:B------:R0:W-:Y:S04]  /*2b940*/  STL [R1+0x14], R6 ;  /* 0x0000140601007387 */ /* 0x0001e80000100800 */
[----:B0-----:R-:W4:Y:S04]  /*2b950*/  LDL.LU R6, [R1+0x2b8c] ;  /* 0x002b8c0001067983 */ /* 0x001f280000300800 */
[----:B------:R0:W-:Y:S04]  /*2b960*/  STL [R1+0x10], R0 ;  /* 0x0000100001007387 */ /* 0x0001e80000100800 */
[----:B0-----:R-:W3:Y:S04]  /*2b970*/  LDL.LU R0, [R1+0x2b88] ;  /* 0x002b880001007983 */ /* 0x001ee80000300800 */
[----:B------:R0:W-:Y:S04]  /*2b980*/  STL [R1+0xc], R7 ;  /* 0x00000c0701007387 */ /* 0x0001e80000100800 */
[----:B0-----:R-:W2:Y:S01]  /*2b990*/  LDL.LU R7, [R1+0x2b84] ;  /* 0x002b840001077983 */ /* 0x001ea20000300800 */
[----:B---3--:R-:W-:-:S05]  /*2b9a0*/  IMAD R0, R0, UR49, RZ ;  /* 0x0000003100007c24 */ /* 0x008fca000f8e02ff */
[----:B------:R0:W-:Y:S01]  /*2b9b0*/  STL [R1+0x2b48], R0 ;  /* 0x002b480001007387 */ /* 0x0001e20000100800 */
[----:B--2---:R-:W-:-:S05]  /*2b9c0*/  IMAD R7, R7, UR49, RZ ;  /* 0x0000003107077c24 */ /* 0x004fca000f8e02ff */
[----:B------:R4:W-:Y:S04]  /*2b9d0*/  STL [R1+0x8], R7 ;  /* 0x0000080701007387 */ /* 0x0009e80000100800 */
[----:B0-----:R-:W2:Y:S01]  /*2b9e0*/  LDL.LU R0, [R1+0x48] ;  /* 0x0000480001007983 */ /* 0x001ea20000300800 */
[----:B------:R-:W-:Y:S02]  /*2b9f0*/  IMAD R252, R252, UR49, RZ ;  /* 0x00000031fcfc7c24 */ /* 0x000fe4000f8e02ff */
[----:B------:R-:W-:Y:S02]  /*2ba00*/  IMAD R251, R251, UR49, RZ ;  /* 0x00000031fbfb7c24 */ /* 0x000fe4000f8e02ff */
[----:B----4-:R-:W-:Y:S02]  /*2ba10*/  IMAD R7, R6, UR49, RZ ;  /* 0x0000003106077c24 */ /* 0x010fe4000f8e02ff */
[----:B------:R-:W-:-:S02]  /*2ba20*/  IMAD R36, R36, UR49, RZ ;  /* 0x0000003124247c24 */ /* 0x000fc4000f8e02ff */
[----:B------:R-:W-:Y:S01]  /*2ba30*/  IMAD R37, R37, UR49, RZ ;  /* 0x0000003125257c24 */ /* 0x000fe2000f8e02ff */
[----:B------:R0:W-:Y:S01]  /*2ba40*/  STL [R1+0x2b44], R7 ;  /* 0x002b440701007387 */ /* 0x0001e20000100800 */
[----:B------:R-:W-:Y:S02]  /*2ba50*/  IMAD R38, R38, UR49, RZ ;  /* 0x0000003126267c24 */ /* 0x000fe4000f8e02ff */
[----:B------:R-:W-:Y:S01]  /*2ba60*/  IMAD R39, R39, UR49, RZ ;  /* 0x0000003127277c24 */ /* 0x000fe2000f8e02ff */
[----:B------:R-:W-:Y:S01]  /*2ba70*/  STL [R1+0x2b40], R252 ;  /* 0x002b40fc01007387 */ /* 0x000fe20000100800 */
[----:B------:R-:W-:Y:S02]  /*2ba80*/  IMAD R40, R40, UR49, RZ ;  /* 0x0000003128287c24 */ /* 0x000fe4000f8e02ff */
[----:B------:R-:W-:Y:S01]  /*2ba90*/  IMAD R41, R41, UR49, RZ ;  /* 0x0000003129297c24 */ /* 0x000fe2000f8e02ff */
[----:B------:R-:W-:Y:S01]  /*2baa0*/  STL [R1+0x2b4c], R251 ;  /* 0x002b4cfb01007387 */ /* 0x000fe20000100800 */
[----:B------:R-:W-:Y:S01]  /*2bab0*/  IMAD R42, R42, UR49, RZ ;  /* 0x000000312a2a7c24 */ /* 0x000fe2000f8e02ff */
[----:B------:R-:W-:-:S02]  /*2bac0*/  UIMAD UR8, UR6, 0x7f, URZ ;  /* 0x0000007f060878a4 */ /* 0x000fc4000f8e023f */
        /* <DEDUP_REMOVED lines=9> */
[----:B------:R-:W-:Y:S01]  /*2bb60*/  IMAD R47, R47, UR49, RZ ;  /* 0x000000312f2f7c24 */ /* 0x000fe2000f8e02ff */
[----:B------:R-:W-:Y:S01]  /*2bb70*/  LEA.HI.X.SX32 R2, R2, UR9, 0x1, P0 ;  /* 0x0000000902027c11 */ /* 0x000fe200080f0eff */
[----:B------:R-:W-:Y:S01]  /*2bb80*/  IMAD R6, R11, UR49, RZ ;  /* 0x000000310b067c24 */ /* 0x000fe2000f8e02ff */
[----:B------:R-:W-:Y:S01]  /*2bb90*/  STL [R1+0x2b64], R41 ;  /* 0x002b642901007387 */ /* 0x000fe20000100800 */
[----:B------:R-:W-:Y:S01]  /*2bba0*/  IMAD R48, R48, UR49, RZ ;  /* 0x0000003130307c24 */ /* 0x000fe2000f8e02ff */
[----:B------:R-:W-:Y:S02]  /*2bbb0*/  USHF.R.S32.HI UR9, URZ, 0x1f, UR8 ;  /* 0x0000001f3f097899 */ /* 0x000fe40008011408 */
[----:B------:R-:W-:Y:S04]  /*2bbc0*/  STL [R1+0x2b68], R42 ;  /* 0x002b682a01007387 */ /* 0x000fe80000100800 */
[----:B------:R-:W-:Y:S04]  /*2bbd0*/  STL [R1+0x2b6c], R43 ;  /* 0x002b6c2b01007387 */ /* 0x000fe80000100800 */
[----:B------:R-:W-:Y:S04]  /*2bbe0*/  STL [R1+0x2b70], R44 ;  /* 0x002b702c01007387 */ /* 0x000fe80000100800 */
[----:B------:R-:W-:Y:S01]  /*2bbf0*/  STL [R1+0x2b74], R45 ;  /* 0x002b742d01007387 */ /* 0x000fe20000100800 */
[----:B------:R-:W-:-:S03]  /*2bc00*/  IMAD R49, R49, UR49, RZ ;  /* 0x0000003131317c24 */ /* 0x000fc6000f8e02ff */
[----:B------:R-:W-:Y:S01]  /*2bc10*/  STL [R1+0x2b78], R46 ;  /* 0x002b782e01007387 */ /* 0x000fe20000100800 */
[----:B------:R-:W-:Y:S01]  /*2bc20*/  IMAD R50, R50, UR49, RZ ;  /* 0x0000003132327c24 */ /* 0x000fe2000f8e02ff */
[----:B0-----:R-:W-:Y:S02]  /*2bc30*/  IADD3 R7, P1, R4, UR8, RZ ;  /* 0x0000000804077c10 */ /* 0x001fe4000ff3e0ff */
[----:B------:R-:W-:Y:S01]  /*2bc40*/  STL [R1+0x2b7c], R47 ;  /* 0x002b7c2f01007387 */ /* 0x000fe20000100800 */
[----:B------:R-:W-:Y:S02]  /*2bc50*/  IMAD R51, R51, UR49, RZ ;  /* 0x0000003133337c24 */ /* 0x000fe4000f8e02ff */
[----:B------:R-:W-:Y:S01]  /*2bc60*/  IMAD R52, R52, UR49, RZ ;  /* 0x0000003134347c24 */ /* 0x000fe2000f8e02ff */
[----:B------:R-:W-:Y:S01]  /*2bc70*/  STL [R1+0x2b80], R48 ;  /* 0x002b803001007387 */ /* 0x000fe20000100800 */
[----:B------:R-:W-:Y:S02]  /*2bc80*/  IMAD R53, R53, UR49, RZ ;  /* 0x0000003135357c24 */ /* 0x000fe4000f8e02ff */
[----:B------:R-:W-:-:S02]  /*2bc90*/  IMAD R54, R54, UR49, RZ ;  /* 0x0000003136367c24 */ /* 0x000fc4000f8e02ff */
[----:B------:R-:W-:Y:S02]  /*2bca0*/  IMAD R55, R55, UR49, RZ ;  /* 0x0000003137377c24 */ /* 0x000fe4000f8e02ff */
[----:B------:R-:W-:Y:S02]  /*2bcb0*/  IMAD R56, R56, UR49, RZ ;  /* 0x0000003138387c24 */ /* 0x000fe4000f8e02ff */
[----:B------:R-:W-:Y:S02]  /*2bcc0*/  IMAD R57, R57, UR49, RZ ;  /* 0x0000003139397c24 */ /* 0x000fe4000f8e02ff */
[----:B------:R-:W-:Y:S02]  /*2bcd0*/  IMAD R58, R58, UR49, RZ ;  /* 0x000000313a3a7c24 */ /* 0x000fe4000f8e02ff */
        /* <DEDUP_REMOVED lines=106> */
[----:B--2---:R-:W-:Y:S01]  /*2c380*/  IMAD R11, R0, UR49, RZ ;  /* 0x00000031000b7c24 */ /* 0x004fe2000f8e02ff */
[----:B------:R-:W-:Y:S01]  /*2c390*/  IADD3 R0, P0, R12, UR8, RZ ;  /* 0x000000080c007c10 */ /* 0x000fe2000ff1e0ff */
[----:B------:R-:W-:Y:S02]  /*2c3a0*/  IMAD R175, R175, UR49, RZ ;  /* 0x00000031afaf7c24 */ /* 0x000fe4000f8e02ff */
[----:B------:R-:W-:Y:S02]  /*2c3b0*/  IMAD R176, R176, UR49, RZ ;  /* 0x00000031b0b07c24 */ /* 0x000fe4000f8e02ff */
[----:B------:R-:W-:Y:S01]  /*2c3c0*/  IMAD R177, R177, UR49, RZ ;  /* 0x00000031b1b17c24 */ /* 0x000fe2000f8e02ff */
[----:B------:R0:W-:Y:S01]  /*2c3d0*/  STL [R1+0x2498], R0 ;  /* 0x0024980001007387 */ /* 0x0001e20000100800 */
[----:B------:R-:W-:-:S02]  /*2c3e0*/  IMAD R178, R178, UR49, RZ ;  /* 0x00000031b2b27c24 */ /* 0x000fc4000f8e02ff */
[----:B------:R-:W-:Y:S02]  /*2c3f0*/  IMAD R179, R179, UR49, RZ ;  /* 0x00000031b3b37c24 */ /* 0x000fe4000f8e02ff */
[----:B------:R-:W-:Y:S02]  /*2c400*/  IMAD R180, R180, UR49, RZ ;  /* 0x00000031b4b47c24 */ /* 0x000fe4000f8e02ff */
[----:B------:R-:W-:Y:S02]  /*2c410*/  IMAD R181, R181, UR49, RZ ;  /* 0x00000031b5b57c24 */ /* 0x000fe4000f8e02ff */
[----:B------:R-:W-:Y:S01]  /*2c420*/  IMAD R182, R182, UR49, RZ ;  /* 0x00000031b6b67c24 */ /* 0x000fe2000f8e02ff */
[----:B0-----:R-:W-:Y:S01]  /*2c430*/  IADD3.X R0, R5, UR9, RZ, P0, !PT ;  /* 0x0000000905007c10 */ /* 0x001fe200087fe4ff */
        /* <DEDUP_REMOVED lines=72> */
[----:B------:R-:W-:Y:S01]  /*2c8c0*/  IMAD R10, R10, UR49, RZ ;  /* 0x000000310a0a7c24 */ /* 0x000fe2000f8e02ff */
[----:B------:R-:W-:Y:S01]  /*2c8d0*/  UIMAD UR49, UR6, 0x7e, URZ ;  /* 0x0000007e063178a4 */ /* 0x000fe2000f8e023f */
[----:B------:R0:W-:Y:S03]  /*2c8e0*/  STL [R1+0x24a0], R7 ;  /* 0x0024a00701007387 */ /* 0x0001e60000100800 */
[----:B------:R-:W-:Y:S01]  /*2c8f0*/  USHF.R.S32.HI UR8, URZ, 0x1f, UR49 ;  /* 0x0000001f3f087899 */ /* 0x000fe20008011431 */
[----:B------:R1:W-:Y:S01]  /*2c900*/  STL [R1+0x2494], R0 ;  /* 0x0024940001007387 */ /* 0x0003e20000100800 */
[----:B0-----:R-:W-:-:S02]  /*2c910*/  IADD3.X R7, R3, UR9, RZ, P1, !PT ;  /* 0x0000000903077c10 */ /* 0x001fc40008ffe4ff */
[----:B-1----:R-:W-:-:S03]  /*2c920*/  IADD3 R0, P0, R12, UR49, RZ ;  /* 0x000000310c007c10 */ /* 0x002fc6000ff1e0ff */
[----:B------:R0:W-:Y:S01]  /*2c930*/  STL [R1+0x249c], R7 ;  /* 0x00249c0701007387 */ /* 0x0001e20000100800 */
[----:B------:R-:W-:-:S03]  /*2c940*/  UIMAD UR9, UR6, 0x7d, URZ ;  /* 0x0000007d060978a4 */ /* 0x000fc6000f8e023f */
[----:B------:R1:W-:Y:S01]  /*2c950*/  STL [R1+0x24a8], R0 ;  /* 0x0024a80001007387 */ /* 0x0003e20000100800 */
[----:B0-----:R-:W-:Y:S02]  /*2c960*/  IADD3 R7, P1, R4, UR49, RZ ;  /* 0x0000003104077c10 */ /* 0x001fe4000ff3e0ff */
[----:B-1----:R-:W-:-:S03]  /*2c970*/  IADD3.X R0, R5, UR8, RZ, P0, !PT ;  /* 0x0000000805007c10 */ /* 0x002fc600087fe4ff */
[----:B------:R0:W-:Y:S01]  /*2c980*/  STL [R1+0x24b0], R7 ;  /* 0x0024b00701007387 */ /* 0x0001e20000100800 */
[----:B------:R-:W-:-:S03]  /*2c990*/  USHF.R.S32.HI UR49, URZ, 0x1f, UR9 ;  /* 0x0000001f3f317899 */ /* 0x000fc60008011409 */
[----:B------:R1:W-:Y:S01]  /*2c9a0*/  STL [R1+0x24a4], R0 ;  /* 0x0024a40001007387 */ /* 0x0003e20000100800 */
[----:B0-----:R-:W-:Y:S02]  /*2c9b0*/  IADD3.X R7, R3, UR8, RZ, P1, !PT ;  /* 0x0000000803077c10 */ /* 0x001fe40008ffe4ff */
        /* <DEDUP_REMOVED lines=602> */
[----:B------:R-:W-:-:S03]  /*2ef60*/  USHF.L.U32 UR8, UR6, 0x6, URZ ;  /* 0x0000000606087899 */ /* 0x000fc6000800063f */
        /* <DEDUP_REMOVED lines=34> */
[----:B------:R-:W-:-:S03]  /*2f190*/  UIMAD UR9, UR6, 0x3c, URZ ;  /* 0x0000003c060978a4 */ /* 0x000fc6000f8e023f */
[----:B------:R1:W-:Y:S01]  /*2f1a0*/  STL [R1+0x28a4], R0 ;  /* 0x0028a40001007387 */ /* 0x0003e20000100800 */
[----:B0-----:R-:W-:Y:S02]  /*2f1b0*/  IADD3.X R7, R3, UR49, RZ, P1, !PT ;  /* 0x0000003103077c10 */ /* 0x001fe40008ffe4ff */
[----:B-1----:R-:W-:-:S03]  /*2f1c0*/  IADD3 R0, P0, R12, UR8, RZ ;  /* 0x000000080c007c10 */ /* 0x002fc6000ff1e0ff */
[----:B------:R0:W-:Y:S01]  /*2f1d0*/  STL [R1+0x28ac], R7 ;  /* 0x0028ac0701007387 */ /* 0x0001e20000100800 */
[----:B------:R-:W-:-:S03]  /*2f1e0*/  USHF.R.S32.HI UR49, URZ, 0x1f, UR8 ;  /* 0x0000001f3f317899 */ /* 0x000fc60008011408 */
[----:B------:R1:W-:Y:S01]  /*2f1f0*/  STL [R1+0x28b8], R0 ;  /* 0x0028b80001007387 */ /* 0x0003e20000100800 */
[C---:B------:R-:W-:Y:S02]  /*2f200*/  IADD3 R36, P3, R4.reuse, UR9, RZ ;  /* 0x0000000904247c10 */ /* 0x040fe4000ff7e0ff */
[----:B0-----:R-:W-:Y:S02]  /*2f210*/  IADD3 R7, P1, R4, UR8, RZ ;  /* 0x0000000804077c10 */ /* 0x001fe4000ff3e0ff */
[----:B-1----:R-:W-:-:S03]  /*2f220*/  IADD3 R0, P2, R12, UR9, RZ ;  /* 0x000000090c007c10 */ /* 0x002fc6000ff5e0ff */
[----:B------:R0:W-:Y:S01]  /*2f230*/  STL [R1+0x28c0], R7 ;  /* 0x0028c00701007387 */ /* 0x0001e20000100800 */
[----:B------:R-:W-:-:S03]  /*2f240*/  USHF.R.S32.HI UR8, URZ, 0x1f, UR9 ;  /* 0x0000001f3f087899 */ /* 0x000fc60008011409 */
[----:B------:R1:W-:Y:S01]  /*2f250*/  STL [R1+0x28c8], R0 ;  /* 0x0028c80001007387 */ /* 0x0003e20000100800 */
[----:B0-----:R-:W-:-:S03]  /*2f260*/  IADD3.X R7, R5, UR49, RZ, P0, !PT ;  /* 0x0000003105077c10 */ /* 0x001fc600087fe4ff */
[----:B------:R-:W-:Y:S01]  /*2f270*/  STL [R1+0x28d0], R36 ;  /* 0x0028d02401007387 */ /* 0x000fe20000100800 */
[----:B-1----:R-:W-:-:S03]  /*2f280*/  IADD3.X R0, R3, UR49, RZ, P1, !PT ;  /* 0x0000003103007c10 */ /* 0x002fc60008ffe4ff */
[----:B------:R0:W-:Y:S01]  /*2f290*/  STL [R1+0x28b4], R7 ;  /* 0x0028b40701007387 */ /* 0x0001e20000100800 */
[----:B------:R-:W-:Y:S02]  /*2f2a0*/  UIMAD UR9, UR6, 0x3b, URZ ;  /* 0x0000003b060978a4 */ /* 0x000fe4000f8e023f */
[----:B------:R-:W-:Y:S01]  /*2f2b0*/  UIMAD UR7, UR7, 0x2e, URZ ;  /* 0x0000002e070778a4 */ /* 0x000fe2000f8e023f */
[----:B------:R1:W-:Y:S01]  /*2f2c0*/  STL [R1+0x28bc], R0 ;  /* 0x0028bc0001007387 */ /* 0x0003e20000100800 */
[----:B------:R-:W-:Y:S01]  /*2f2d0*/  ULDC UR49, c[0x0][0x238] ;  /* 0x00008e0000317ab9 */ /* 0x000fe20000000800 */
[----:B0-----:R-:W-:Y:S02]  /*2f2e0*/  IADD3.X R7, R5, UR8, RZ, P2, !PT ;  /* 0x0000000805077c10 */ /* 0x001fe400097fe4ff */
[----:B-1----:R-:W-:-:S03]  /*2f2f0*/  IADD3.X R0, R3, UR8, RZ, P3, !PT ;  /* 0x0000000803007c10 */ /* 0x002fc60009ffe4ff */
[----:B------:R0:W-:Y:S01]  /*2f300*/  STL [R1+0x28c4], R7 ;  /* 0x0028c40701007387 */ /* 0x0001e20000100800 */
[----:B------:R-:W-:-:S03]  /*2f310*/  USHF.R.S32.HI UR8, URZ, 0x1f, UR9 ;  /* 0x0000001f3f087899 */ /* 0x000fc60008011409 */
[----:B------:R1:W-:Y:S01]  /*2f320*/  STL [R1+0x28cc], R0 ;  /* 0x0028cc0001007387 */ /* 0x0003e20000100800 */
[----:B0-----:R-:W-:Y:S02]  /*2f330*/  IADD3 R7, P0, R12, UR9, RZ ;  /* 0x000000090c077c10 */ /* 0x001fe4000ff1e0ff */
[----:B-1----:R-:W-:-:S03]  /*2f340*/  IADD3 R0, P1, R4, UR9, RZ ;  /* 0x0000000904007c10 */ /* 0x002fc6000ff3e0ff */
[----:B------:R0:W-:Y:S04]  /*2f350*/  STL [R1+0x28d8], R7 ;  /* 0x0028d80701007387 */ /* 0x0001e80000100800 */
[----:B------:R1:W-:Y:S01]  /*2f360*/  STL [R1+0x28e0], R0 ;  /* 0x0028e00001007387 */ /* 0x0003e20000100800 */
[----:B0-----:R-:W-:Y:S02]  /*2f370*/  IADD3.X R7, R5, UR8, RZ, P0, !PT ;  /* 0x0000000805077c10 */ /* 0x001fe400087fe4ff */
[----:B-1----:R-:W-:-:S03]  /*2f380*/  IADD3.X R0, R3, UR8, RZ, P1, !PT ;  /* 0x0000000803007c10 */ /* 0x002fc60008ffe4ff */
[----:B------:R0:W-:Y:S01]  /*2f390*/  STL [R1+0x28d4], R7 ;  /* 0x0028d40701007387 */ /* 0x0001e20000100800 */
[----:B------:R-:W-:-:S03]  /*2f3a0*/  USHF.R.S32.HI UR9, URZ, 0x1f, UR60 ;  /* 0x0000001f3f097899 */ /* 0x000fc6000801143c */
[----:B------:R1:W-:Y:S01]  /*2f3b0*/  STL [R1+0x28dc], R0 ;  /* 0x0028dc0001007387 */ /* 0x0003e20000100800 */
[----:B0-----:R-:W-:Y:S02]  /*2f3c0*/  IADD3 R7, P0, R12, UR60, RZ ;  /* 0x0000003c0c077c10 */ /* 0x001fe4000ff1e0ff */
[----:B-1----:R-:W-:-:S03]  /*2f3d0*/  IADD3 R0, P1, R4, UR60, RZ ;  /* 0x0000003c04007c10 */ /* 0x002fc6000ff3e0ff */
[----:B------:R0:W-:Y:S01]  /*2f3e0*/  STL [R1+0x28e8], R7 ;  /* 0x0028e80701007387 */ /* 0x0001e20000100800 */
[----:B------:R-:W-:-:S03]  /*2f3f0*/  UIMAD UR8, UR45, 0x39, URZ ;  /* 0x000000392d0878a4 */ /* 0x000fc6000f8e023f */
[----:B------:R1:W-:Y:S01]  /*2f400*/  STL [R1+0x28f0], R0 ;  /* 0x0028f00001007387 */ /* 0x0003e20000100800 */
[----:B------:R-:W-:Y:S01]  /*2f410*/  UIMAD UR60, UR41, 0x38, URZ ;  /* 0x00000038293c78a4 */ /* 0x000fe2000f8e023f */
[----:B------:R-:W-:Y:S02]  /*2f420*/  ULDC UR45, c[0x0][0x238] ;  /* 0x00008e00002d7ab9 */ /* 0x000fe40000000800 */
        /* <DEDUP_REMOVED lines=42> */
[----:B------:R-:W-:Y:S01]  /*2f6d0*/  IADD3.X R36, R3, UR9, RZ, P1, !PT ;  /* 0x0000000903247c10 */ /* 0x000fe20008ffe4ff */
[----:B------:R-:W-:Y:S01]  /*2f6e0*/  UIMAD UR60, UR51, 0x33, URZ ;  /* 0x00000033333c78a4 */ /* 0x000fe2000f8e023f */
[----:B------:R-:W-:Y:S01]  /*2f6f0*/  ULDC UR20, c[0x0][0x238] ;  /* 0x00008e0000147ab9 */ /* 0x000fe20000000800 */
[----:B0-----:R-:W0:Y:S01]  /*2f700*/  LDC R7, c[0x0][0x230] ;  /* 0x00008c00ff077b82 */ /* 0x001e220000000800 */
[----:B-1----:R-:W-:Y:S01]  /*2f710*/  IADD3.X R0, R5, UR9, RZ, P0, !PT ;  /* 0x0000000905007c10 */ /* 0x002fe200087fe4ff */
[----:B------:R-:W-:Y:S01]  /*2f720*/  UIMAD UR51, UR17, 0x32, URZ ;  /* 0x00000032113378a4 */ /* 0x000fe2000f8e023f */
[C---:B------:R-:W-:Y:S02]  /*2f730*/  IADD3 R37, P0, R12.reuse, UR8, RZ ;  /* 0x000000080c257c10 */ /* 0x040fe4000ff1e0ff */
[----:B------:R-:W-:Y:S01]  /*2f740*/  IADD3 R39, P2, R12, UR60, RZ ;  /* 0x0000003c0c277c10 */ /* 0x000fe2000ff5e0ff */
[----:B------:R-:W-:Y:S01]  /*2f750*/  STL [R1+0x2924], R0 ;  /* 0x0029240001007387 */ /* 0x000fe20000100800 */
[----:B------:R-:W-:Y:S01]  /*2f760*/  IADD3 R38, P3, R4, UR60, RZ ;  /* 0x0000003c04267c10 */ /* 0x000fe2000ff7e0ff */
[----:B------:R-:W-:-:S02]  /*2f770*/  UIMAD UR25, UR25, 0x18, URZ ;  /* 0x00000018191978a4 */ /* 0x000fc4000f8e023f */
[----:B------:R1:W-:Y:S01]  /*2f780*/  STL [R1+0x292c], R36 ;  /* 0x00292c2401007387 */ /* 0x0003e20000100800 */
[----:B------:R-:W-:Y:S02]  /*2f790*/  UIMAD UR24, UR24, 0x17, URZ ;  /* 0x00000017181878a4 */ /* 0x000fe4000f8e023f */
[----:B------:R-:W-:Y:S01]  /*2f7a0*/  UIMAD UR61, UR61, 0x16, URZ ;  /* 0x000000163d3d78a4 */ /* 0x000fe2000f8e023f */
[----:B------:R2:W-:Y:S01]  /*2f7b0*/  STL [R1+0x2938], R37 ;  /* 0x0029382501007387 */ /* 0x0005e20000100800 */
[----:B------:R-:W-:Y:S02]  /*2f7c0*/  UIMAD UR31, UR31, 0x15, URZ ;  /* 0x000000151f1f78a4 */ /* 0x000fe4000f8e023f */
[----:B------:R-:W-:Y:S02]  /*2f7d0*/  UIMAD UR34, UR34, 0x14, URZ ;  /* 0x00000014222278a4 */ /* 0x000fe4000f8e023f */
[----:B------:R-:W-:Y:S01]  /*2f7e0*/  UIMAD UR42, UR42, 0x13, URZ ;  /* 0x000000132a2a78a4 */ /* 0x000fe2000f8e023f */
[----:B-1----:R-:W-:Y:S01]  /*2f7f0*/  IADD3 R36, P1, R4, UR8, RZ ;  /* 0x0000000804247c10 */ /* 0x002fe2000ff3e0ff */
[----:B0-----:R-:W-:Y:S01]  /*2f800*/  VIADD R7, R7, 0x7f ;  /* 0x0000007f07077836 */ /* 0x001fe20000000000 */
[----:B------:R-:W-:-:S02]  /*2f810*/  UIMAD UR14, UR14, 0x12, URZ ;  /* 0x000000120e0e78a4 */ /* 0x000fc4000f8e023f */
[----:B------:R-:W-:Y:S01]  /*2f820*/  UIMAD UR18, UR18, 0x11, URZ ;  /* 0x00000011121278a4 */ /* 0x000fe2000f8e023f */
[----:B------:R0:W-:Y:S01]  /*2f830*/  STL [R1+0x2940], R36 ;  /* 0x0029402401007387 */ /* 0x0001e20000100800 */
[----:B------:R-:W-:Y:S02]  /*2f840*/  USHF.L.U32 UR22, UR22, 0x4, URZ ;  /* 0x0000000416167899 */ /* 0x000fe4000800063f */
[----:B------:R-:W-:Y:S01]  /*2f850*/  UIMAD UR28, UR28, 0xf, URZ ;  /* 0x0000000f1c1c78a4 */ /* 0x000fe2000f8e023f */
[----:B------:R-:W3:Y:S01]  /*2f860*/  LDL.LU R45, [R1+0xd0] ;  /* 0x0000d000012d7983 */ /* 0x000ee20000300800 */
[----:B------:R-:W-:Y:S02]  /*2f870*/  UIMAD UR32, UR32, 0xe, URZ ;  /* 0x0000000e202078a4 */ /* 0x000fe4000f8e023f */
[----:B------:R-:W-:Y:S01]  /*2f880*/  UIMAD UR59, UR59, 0xd, URZ ;  /* 0x0000000d3b3b78a4 */ /* 0x000fe2000f8e023f */
[----:B--2---:R-:W2:Y:S01]  /*2f890*/  LDL.LU R37, [R1+0xd8] ;  /* 0x0000d80001257983 */ /* 0x004ea20000300800 */
[----:B------:R-:W-:-:S02]  /*2f8a0*/  UIMAD UR57, UR57, 0xc, URZ ;  /* 0x0000000c393978a4 */ /* 0x000fc4000f8e023f */
[----:B------:R-:W-:Y:S01]  /*2f8b0*/  UIMAD UR55, UR55, 0xb, URZ ;  /* 0x0000000b373778a4 */ /* 0x000fe2000f8e023f */
[----:B0-----:R-:W4:Y:S01]  /*2f8c0*/  LDL.LU R36, [R1+0xdc] ;  /* 0x0000dc0001247983 */ /* 0x001f220000300800 */
[----:B------:R-:W-:Y:S02]  /*2f8d0*/  UIMAD UR53, UR53, 0xa, URZ ;  /* 0x0000000a353578a4 */ /* 0x000fe4000f8e023f */
[----:B------:R-:W-:Y:S01]  /*2f8e0*/  USHF.L.U32 UR49, UR49, 0x3, URZ ;  /* 0x0000000331317899 */ /* 0x000fe2000800063f */
[----:B------:R-:W4:Y:S01]  /*2f8f0*/  LDL.LU R251, [R1+0xe0] ;  /* 0x0000e00001fb7983 */ /* 0x000f220000300800 */
[----:B------:R-:W-:Y:S01]  /*2f900*/  USHF.R.S32.HI UR8, URZ, 0x1f, UR8 ;  /* 0x0000001f3f087899 */ /* 0x000fe20008011408 */
[----:B------:R-:W-:Y:S01]  /*2f910*/  SHF.R.S32.HI R0, RZ, 0x1f, R7 ;  /* 0x0000001fff007819 */ /* 0x000fe20000011407 */
[----:B------:R-:W-:Y:S02]  /*2f920*/  UIMAD UR47, UR47, 0x7, URZ ;  /* 0x000000072f2f78a4 */ /* 0x000fe4000f8e023f */
[----:B------:R-:W-:Y:S01]  /*2f930*/  UIMAD UR45, UR45, 0x6, URZ ;  /* 0x000000062d2d78a4 */ /* 0x000fe2000f8e023f */
[----:B------:R-:W-:Y:S01]  /*2f940*/  LEA.HI R0, R0, R7, RZ, 0x7 ;  /* 0x0000000700007211 */ /* 0x000fe200078f38ff */
[----:B------:R-:W-:Y:S01]  /*2f950*/  UIMAD UR41, UR41, 0x5, URZ ;  /* 0x00000005292978a4 */ /* 0x000fe2000f8e023f */
[----:B------:R-:W-:Y:S01]  /*2f960*/  IADD3.X R7, R5, UR8, RZ, P0, !PT ;  /* 0x0000000805077c10 */ /* 0x000fe200087fe4ff */
[----:B------:R-:W-:Y:S01]  /*2f970*/  USHF.L.U32 UR39, UR39, 0x2, URZ ;  /* 0x0000000227277899 */ /* 0x000fe2000800063f */
[----:B------:R-:W-:Y:S01]  /*2f980*/  IADD3.X R0, R3, UR8, RZ, P1, !PT ;  /* 0x0000000803007c10 */ /* 0x000fe20008ffe4ff */
[----:B------:R-:W-:-:S02]  /*2f990*/  UIMAD UR21, UR21, 0x3, URZ ;  /* 0x00000003151578a4 */ /* 0x000fc4000f8e023f */
[----:B------:R0:W-:Y:S01]  /*2f9a0*/  STL [R1+0x2934], R7 ;  /* 0x0029340701007387 */ /* 0x0001e20000100800 */
[----:B------:R-:W-:Y:S01]  /*2f9b0*/  USHF.L.U32 UR20, UR20, 0x1, URZ ;  /* 0x0000000114147899 */ /* 0x000fe2000800063f */
[----:B------:R-:W-:Y:S02]  /*2f9c0*/  ULDC UR9, c[0x0][0x238] ;  /* 0x00008e0000097ab9 */ /* 0x000fe40000000800 */
[----:B------:R1:W-:Y:S04]  /*2f9d0*/  STL [R1+0x293c], R0 ;  /* 0x00293c0001007387 */ /* 0x0003e80000100800 */
[----:B------:R-:W4:Y:S01]  /*2f9e0*/  LDL.LU R44, [R1+0xe4] ;  /* 0x0000e400012c7983 */ /* 0x000f220000300800 */
[----:B0-----:R-:W-:-:S05]  /*2f9f0*/  IADD3 R7, P0, R12, UR36, RZ ;  /* 0x000000240c077c10 */ /* 0x001fca000ff1e0ff */
[----:B------:R0:W-:Y:S01]  /*2fa00*/  STL [R1+0x2948], R7 ;  /* 0x0029480701007387 */ /* 0x0001e20000100800 */
[----:B-1----:R-:W-:Y:S01]  /*2fa10*/  IADD3 R0, P1, R4, UR36, RZ ;  /* 0x0000002404007c10 */ /* 0x002fe2000ff3e0ff */
[----:B------:R-:W-:Y:S02]  /*2fa20*/  USHF.R.S32.HI UR17, URZ, 0x1f, UR36 ;  /* 0x0000001f3f117899 */ /* 0x000fe40008011424 */
[----:B0-----:R-:W4:Y:S04]  /*2fa30*/  LDL.LU R7, [R1+0xe8] ;  /* 0x0000e80001077983 */ /* 0x001f280000300800 */
[----:B------:R0:W-:Y:S01]  /*2fa40*/  STL [R1+0x2950], R0 ;  /* 0x0029500001007387 */ /* 0x0001e20000100800 */
[----:B------:R-:W-:-:S03]  /*2fa50*/  USHF.R.S32.HI UR8, URZ, 0x1f, UR60 ;  /* 0x0000001f3f087899 */ /* 0x000fc6000801143c */
[----:B------:R-:W-:Y:S01]  /*2fa60*/  ULDC UR60, c[0x0][0x238] ;  /* 0x00008e00003c7ab9 */ /* 0x000fe20000000800 */
[----:B0-----:R-:W4:Y:S04]  /*2fa70*/  LDL.LU R0, [R1+0xec] ;  /* 0x0000ec0001007983 */ /* 0x001f280000300800 */
[----:B------:R0:W-:Y:S04]  /*2fa80*/  STL [R1+0x2958], R39 ;  /* 0x0029582701007387 */ /* 0x0001e80000100800 */
[----:B------:R1:W-:Y:S04]  /*2fa90*/  STL [R1+0x2960], R38 ;  /* 0x0029602601007387 */ /* 0x0003e80000100800 */
[----:B------:R-:W4:Y:S01]  /*2faa0*/  LDL.LU R252, [R1+0xf0] ;  /* 0x0000f00001fc7983 */ /* 0x000f220000300800 */
[----:B0-----:R-:W-:-:S02]  /*2fab0*/  IADD3.X R39, R5, UR17, RZ, P0, !PT ;  /* 0x0000001105277c10 */ /* 0x001fc400087fe4ff */
[----:B-1----:R-:W-:-:S03]  /*2fac0*/  IADD3.X R38, R3, UR17, RZ, P1, !PT ;  /* 0x0000001103267c10 */ /* 0x002fc60008ffe4ff */
[----:B------:R0:W-:Y:S01]  /*2fad0*/  STL [R1+0x2944], R39 ;  /* 0x0029442701007387 */ /* 0x0001e20000100800 */
[----:B---3--:R-:W-:-:S03]  /*2fae0*/  IADD3 R46, P5, R45, R8, RZ ;  /* 0x000000082d2e7210 */ /* 0x008fc60007fbe0ff */
[----:B------:R1:W-:Y:S01]  /*2faf0*/  STL [R1+0x294c], R38 ;  /* 0x00294c2601007387 */ /* 0x0003e20000100800 */
[----:B0-----:R-:W-:Y:S01]  /*2fb00*/  IADD3.X R39, R5, UR8, RZ, P2, !PT ;  /* 0x0000000805277c10 */ /* 0x001fe200097fe4ff */
[----:B------:R-:W-:Y:S02]  /*2fb10*/  UIADD3 UR36, UR4, 0x10000, URZ ;  /* 0x0001000004247890 */ /* 0x000fe4000fffe03f */
[----:B------:R-:W3:Y:S01]  /*2fb20*/  LDL.LU R43, [R1+0xf4] ;  /* 0x0000f400012b7983 */ /* 0x000ee20000300800 */
[----:B------:R-:W-:-:S03]  /*2fb30*/  ULDC UR17, c[0x0][0x238] ;  /* 0x00008e0000117ab9 */ /* 0x000fc60000000800 */
[----:B------:R0:W-:Y:S01]  /*2fb40*/  STL [R1+0x2954], R39 ;  /* 0x0029542701007387 */ /* 0x0001e20000100800 */
[----:B-1----:R-:W-:-:S03]  /*2fb50*/  IADD3.X R38, R3, UR8, RZ, P3, !PT ;  /* 0x0000000803267c10 */ /* 0x002fc60009ffe4ff */
[----:B------:R-:W3:Y:S04]  /*2fb60*/  LDL.LU R42, [R1+0x104] ;  /* 0x00010400012a7983 */ /* 0x000ee80000300800 */
[----:B------:R1:W-:Y:S01]  /*2fb70*/  STL [R1+0x295c], R38 ;  /* 0x00295c2601007387 */ /* 0x0003e20000100800 */
[----:B0-----:R-:W-:-:S03]  /*2fb80*/  IADD3 R39, P1, R12, UR51, RZ ;  /* 0x000000330c277c10 */ /* 0x001fc6000ff3e0ff */
[----:B------:R-:W3:Y:S01]  /*2fb90*/  LDL.LU R41, [R1+0x108] ;  /* 0x0001080001297983 */ /* 0x000ee20000300800 */
[----:B-1----:R-:W-:-:S03]  /*2fba0*/  IADD3 R38, P0, R4, UR51, RZ ;  /* 0x0000003304267c10 */ /* 0x002fc6000ff1e0ff */
[----:B------:R-:W-:Y:S04]  /*2fbb0*/  STL [R1+0x2964], R39 ;  /* 0x0029642701007387 */ /* 0x000fe80000100800 */
[----:B------:R0:W-:Y:S04]  /*2fbc0*/  STL [R1+0x2968], R38 ;  /* 0x0029682601007387 */ /* 0x0001e80000100800 */
[----:B------:R-:W3:Y:S01]  /*2fbd0*/  LDL.LU R40, [R1+0x114] ;  /* 0x0001140001287983 */ /* 0x000ee20000300800 */
[----:B0-----:R-:W-:-:S05]  /*2fbe0*/  IADD3 R38, P4, R34, R8, RZ ;  /* 0x0000000822267210 */ /* 0x001fca0007f9e0ff */
[----:B------:R2:W-:Y:S04]  /*2fbf0*/  STL [R1+0x1180], R38 ;  /* 0x0011802601007387 */ /* 0x0005e80000100800 */
[----:B------:R-:W3:Y:S01]  /*2fc00*/  LDL.LU R39, [R1+0x11c] ;  /* 0x00011c0001277983 */ /* 0x000ee20000300800 */
[----:B--2---:R-:W-:-:S03]  /*2fc10*/  IADD3 R38, P2, R37, R8, RZ ;  /* 0x0000000825267210 */ /* 0x004fc60007f5e0ff */
[----:B------:R-:W-:Y:S04]  /*2fc20*/  STL [R1+0x1188], R46 ;  /* 0x0011882e01007387 */ /* 0x000fe80000100800 */
[----:B------:R0:W-:Y:S01]  /*2fc30*/  STL [R1+0x1190], R38 ;  /* 0x0011902601007387 */ /* 0x0001e20000100800 */
[----:B----4-:R-:W-:-:S03]  /*2fc40*/  IADD3 R47, P3, R36, R8, RZ ;  /* 0x00000008242f7210 */ /* 0x010fc60007f7e0ff */
[----:B0-----:R-:W2:Y:S01]  /*2fc50*/  LDL.LU R38, [R1+0x124] ;  /* 0x0001240001267983 */ /* 0x001ea20000300800 */
[----:B------:R-:W-:Y:S02]  /*2fc60*/  LEA.HI.X.SX32 R46, R34, R2, 0x1, P4 ;  /* 0x00000002222e7211 */ /* 0x000fe400020f0eff */
[----:B------:R-:W-:Y:S01]  /*2fc70*/  IADD3 R34, P4, R251, R8, RZ ;  /* 0x00000008fb227210 */ /* 0x000fe20007f9e0ff */
[----:B------:R-:W-:Y:S04]  /*2fc80*/  STL [R1+0x1198], R47 ;  /* 0x0011982f01007387 */ /* 0x000fe80000100800 */
[----:B------:R0:W-:Y:S02]  /*2fc90*/  STL [R1+0x117c], R46 ;  /* 0x00117c2e01007387 */ /* 0x0001e40000100800 */
[----:B0-----:R-:W-:-:S02]  /*2fca0*/  LEA.HI.X.SX32 R46, R45, R2, 0x1, P5 ;  /* 0x000000022d2e7211 */ /* 0x001fc400028f0eff */
[----:B------:R-:W4:Y:S04]  /*2fcb0*/  LDL.LU R45, [R1+0x130] ;  /* 0x00013000012d7983 */ /* 0x000f280000300800 */
[----:B------:R-:W-:Y:S04]  /*2fcc0*/  STL [R1+0x11a0], R34 ;  /* 0x0011a02201007387 */ /* 0x000fe80000100800 */
[----:B------:R0:W-:Y:S02]  /*2fcd0*/  STL [R1+0x1184], R46 ;  /* 0x0011842e01007387 */ /* 0x0001e40000100800 */
[----:B0-----:R-:W-:-:S02]  /*2fce0*/  LEA.HI.X.SX32 R46, R37, R2, 0x1, P2 ;  /* 0x00000002252e7211 */ /* 0x001fc400010f0eff */
[----:B------:R-:W4:Y:S01]  /*2fcf0*/  LDL.LU R37, [R1+0x138] ;  /* 0x0001380001257983 */ /* 0x000f220000300800 */
[----:B------:R-:W-:-:S05]  /*2fd00*/  IADD3 R34, P5, R44, R8, RZ ;  /* 0x000000082c227210 */ /* 0x000fca0007fbe0ff */
[----:B------:R0:W-:Y:S04]  /*2fd10*/  STL [R1+0x11a8], R34 ;  /* 0x0011a82201007387 */ /* 0x0001e80000100800 */
[----:B------:R1:W-:Y:S01]  /*2fd20*/  STL [R1+0x118c], R46 ;  /* 0x00118c2e01007387 */ /* 0x0003e20000100800 */
[----:B0-----:R-:W-:Y:S02]  /*2fd30*/  IADD3 R34, P2, R7, R8, RZ ;  /* 0x0000000807227210 */ /* 0x001fe40007f5e0ff */
[----:B-1----:R-:W-:Y:S02]  /*2fd40*/  LEA.HI.X.SX32 R46, R36, R2, 0x1, P3 ;  /* 0x00000002242e7211 */ /* 0x002fe400018f0eff */
[----:B------:R-:W4:Y:S04]  /*2fd50*/  LDL.LU R36, [R1+0x13c] ;  /* 0x00013c0001247983 */ /* 0x000f280000300800 */
[----:B------:R0:W-:Y:S04]  /*2fd60*/  STL [R1+0x11b0], R34 ;  /* 0x0011b02201007387 */ /* 0x0001e80000100800 */
[----:B------:R1:W-:Y:S01]  /*2fd70*/  STL [R1+0x1194], R46 ;  /* 0x0011942e01007387 */ /* 0x0003e20000100800 */
[----:B0-----:R-:W-:-:S02]  /*2fd80*/  IADD3 R34, P3, R0, R8, RZ ;  /* 0x0000000800227210 */ /* 0x001fc40007f7e0ff */
[----:B-1----:R-:W-:Y:S02]  /*2fd90*/  LEA.HI.X.SX32 R46, R251, R2, 0x1, P4 ;  /* 0x00000002fb2e7211 */ /* 0x002fe400020f0eff */
[----:B------:R-:W4:Y:S04]  /*2fda0*/  LDL.LU R251, [R1+0x144] ;  /* 0x0001440001fb7983 */ /* 0x000f280000300800 */
[----:B------:R0:W-:Y:S04]  /*2fdb0*/  STL [R1+0x11b8], R34 ;  /* 0x0011b82201007387 */ /* 0x0001e80000100800 */
[----:B------:R1:W-:Y:S01]  /*2fdc0*/  STL [R1+0x119c], R46 ;  /* 0x00119c2e01007387 */ /* 0x0003e20000100800 */
[----:B0-----:R-:W-:-:S02]  /*2fdd0*/  IADD3 R34, P4, R252, R8, RZ ;  /* 0x00000008fc227210 */ /* 0x001fc40007f9e0ff */
[-C--:B-1----:R-:W-:Y:S02]  /*2fde0*/  LEA.HI.X.SX32 R46, R44, R2.reuse, 0x1, P5 ;  /* 0x000000022c2e7211 */ /* 0x082fe400028f0eff */
[----:B------:R-:W4:Y:S04]  /*2fdf0*/  LDL.LU R44, [R1+0x14c] ;  /* 0x00014c00012c7983 */ /* 0x000f280000300800 */
[----:B------:R-:W-:Y:S04]  /*2fe00*/  STL [R1+0x11c0], R34 ;  /* 0x0011c02201007387 */ /* 0x000fe80000100800 */
[----:B------:R0:W-:Y:S02]  /*2fe10*/  STL [R1+0x11a4], R46 ;  /* 0x0011a42e01007387 */ /* 0x0001e40000100800 */
[----:B0-----:R-:W-:-:S02]  /*2fe20*/  LEA.HI.X.SX32 R46, R7, R2, 0x1, P2 ;  /* 0x00000002072e7211 */ /* 0x001fc400010f0eff */
[----:B------:R-:W4:Y:S01]  /*2fe30*/  LDL.LU R7, [R1+0x20c] ;  /* 0x00020c0001077983 */ /* 0x000f220000300800 */
[----:B---3--:R-:W-:-:S05]  /*2fe40*/  IADD3 R34, P5, R43, R8, RZ ;  /* 0x000000082b227210 */ /* 0x008fca0007fbe0ff */
[----:B------:R0:W-:Y:S04]  /*2fe50*/  STL [R1+0x11c8], R34 ;  /* 0x0011c82201007387 */ /* 0x0001e80000100800 */
[----:B------:R1:W-:Y:S01]  /*2fe60*/  STL [R1+0x11ac], R46 ;  /* 0x0011ac2e01007387 */ /* 0x0003e20000100800 */
[----:B0-----:R-:W-:Y:S02]  /*2fe70*/  IADD3 R34, P2, R42, R8, RZ ;  /* 0x000000082a227210 */ /* 0x001fe40007f5e0ff */
[----:B-1----:R-:W-:Y:S02]  /*2fe80*/  LEA.HI.X.SX32 R46, R0, R2, 0x1, P3 ;  /* 0x00000002002e7211 */ /* 0x002fe400018f0eff */
[----:B------:R-:W3:Y:S04]  /*2fe90*/  LDL.LU R0, [R1+0x244] ;  /* 0x0002440001007983 */ /* 0x000ee80000300800 */
[----:B------:R0:W-:Y:S04]  /*2fea0*/  STL [R1+0x11d0], R34 ;  /* 0x0011d02201007387 */ /* 0x0001e80000100800 */
[----:B------:R1:W-:Y:S01]  /*2feb0*/  STL [R1+0x11b4], R46 ;  /* 0x0011b42e01007387 */ /* 0x0003e20000100800 */
[----:B0-----:R-:W-:-:S02]  /*2fec0*/  IADD3 R34, P3, R41, R8, RZ ;  /* 0x0000000829227210 */ /* 0x001fc40007f7e0ff */
        /* <DEDUP_REMOVED lines=14> */
[----:B--2---:R-:W-:-:S02]  /*2ffb0*/  IADD3 R34, P2, R38, R8, RZ ;  /* 0x0000000826227210 */ /* 0x004fc40007f5e0ff */
[-C--:B0-----:R-:W-:Y:S02]  /*2ffc0*/  LEA.HI.X.SX32 R46, R41, R2.reuse, 0x1, P3 ;  /* 0x00000002292e7211 */ /* 0x081fe400018f0eff */
[----:B------:R-:W2:Y:S04]  /*2ffd0*/  LDL.LU R41, [R1+0x258] ;  /* 0x0002580001297983 */ /* 0x000ea80000300800 */
[----:B------:R-:W-:Y:S04]  /*2ffe0*/  STL [R1+0x11f0], R34 ;  /* 0x0011f02201007387 */ /* 0x000fe80000100800 */
[----:B------:R0:W-:Y:S02]  /*2fff0*/  STL [R1+0x11d4], R46 ;  /* 0x0011d42e01007387 */ /* 0x0001e40000100800 */
[----:B0-----:R-:W-:-:S02]  /*30000*/  LEA.HI.X.SX32 R46, R40, R2, 0x1, P4 ;  /* 0x00000002282e7211 */ /* 0x001fc400020f0eff */
[----:B------:R-:W2:Y:S01]  /*30010*/  LDL.LU R40, [R1+0x260] ;  /* 0x0002600001287983 */ /* 0x000ea20000300800 */
[----:B----4-:R-:W-:-:S05]  /*30020*/  IADD3 R34, P3, R45, R8, RZ ;  /* 0x000000082d227210 */ /* 0x010fca0007f7e0ff */
[----:B------:R0:W-:Y:S04]  /*30030*/  STL [R1+0x11f8], R34 ;  /* 0x0011f82201007387 */ /* 0x0001e80000100800 */
[----:B------:R1:W-:Y:S01]  /*30040*/  STL [R1+0x11dc], R46 ;  /* 0x0011dc2e01007387 */ /* 0x0003e20000100800 */
[----:B0-----:R-:W-:Y:S02]  /*30050*/  IADD3 R34, P4, R37, R8, RZ ;  /* 0x0000000825227210 */ /* 0x001fe40007f9e0ff */
[-C--:B-1----:R-:W-:Y:S02]  /*30060*/  LEA.HI.X.SX32 R46, R39, R2.reuse, 0x1, P5 ;  /* 0x00000002272e7211 */ /* 0x082fe400028f0eff */
        /* <DEDUP_REMOVED lines=26> */
[----:B------:R-:W-:Y:S04]  /*30210*/  STL [R1+0x1228], R34 ;  /* 0x0012282201007387 */ /* 0x000fe80000100800 */
[----:B------:R0:W-:Y:S02]  /*30220*/  STL [R1+0x120c], R46 ;  /* 0x00120c2e01007387 */ /* 0x0001e40000100800 */
[----:B0-----:R-:W-:Y:S02]  /*30230*/  LEA.HI.X.SX32 R46, R44, R2, 0x1, P3 ;  /* 0x000000022c2e7211 */ /* 0x001fe400018f0eff */
[-C--:B------:R-:W-:Y:S01]  /*30240*/  IADD3 R34, P2, R252, R8.reuse, RZ ;  /* 0x00000008fc227210 */ /* 0x080fe20007f5e0ff */
        /* <DEDUP_REMOVED lines=14> */
[----:B0-----:R-:W-:Y:S02]  /*30330*/  LEA.HI.X.SX32 R46, R252, R2, 0x1, P2 ;  /* 0x00000002fc2e7211 */ /* 0x001fe400010f0eff */
[----:B------:R-:W2:Y:S04]  /*30340*/  LDL.LU R252, [R1+0x294] ;  /* 0x0002940001fc7983 */ /* 0x000ea80000300800 */
[----:B------:R0:W-:Y:S04]  /*30350*/  STL [R1+0x1248], R34 ;  /* 0x0012482201007387 */ /* 0x0001e80000100800 */
[----:B------:R1:W-:Y:S01]  /*30360*/  STL [R1+0x122c], R46 ;  /* 0x00122c2e01007387 */ /* 0x0003e20000100800 */
[----:B0-----:R-:W-:-:S02]  /*30370*/  IADD3 R34, P2, R40, R8, RZ ;  /* 0x0000000828227210 */ /* 0x001fc40007f5e0ff */
[-C--:B-1----:R-:W-:Y:S02]  /*30380*/  LEA.HI.X.SX32 R46, R43, R2.reuse, 0x1, P3 ;  /* 0x000000022b2e7211 */ /* 0x082fe400018f0eff */
        /* <DEDUP_REMOVED lines=39> */
[----:B------:R-:W3:Y:S01]  /*30600*/  LDL.LU R36, [R1+0x2d8] ;  /* 0x0002d80001247983 */ /* 0x000ee20000300800 */
[----:B------:R-:W-:-:S05]  /*30610*/  IADD3 R34, P2, R7, R8, RZ ;  /* 0x0000000807227210 */ /* 0x000fca0007f5e0ff */
[----:B------:R-:W-:Y:S04]  /*30620*/  STL [R1+0x1290], R34 ;  /* 0x0012902201007387 */ /* 0x000fe80000100800 */
[----:B------:R0:W-:Y:S02]  /*30630*/  STL [R1+0x1274], R46 ;  /* 0x0012742e01007387 */ /* 0x0001e40000100800 */
[----:B0-----:R-:W-:Y:S02]  /*30640*/  LEA.HI.X.SX32 R46, R251, R2, 0x1, P4 ;  /* 0x00000002fb2e7211 */ /* 0x001fe400020f0eff */
[----:B------:R-:W-:Y:S01]  /*30650*/  IADD3 R34, P3, R0, R8, RZ ;  /* 0x0000000800227210 */ /* 0x000fe20007f7e0ff */
[----:B------:R-:W3:Y:S04]  /*30660*/  LDL.LU R251, [R1+0x2e4] ;  /* 0x0002e40001fb7983 */ /* 0x000ee80000300800 */
[----:B------:R-:W-:Y:S04]  /*30670*/  STL [R1+0x1298], R34 ;  /* 0x0012982201007387 */ /* 0x000fe80000100800 */
[----:B------:R0:W-:Y:S02]  /*30680*/  STL [R1+0x127c], R46 ;  /* 0x00127c2e01007387 */ /* 0x0001e40000100800 */
[----:B0-----:R-:W-:-:S02]  /*30690*/  LEA.HI.X.SX32 R46, R44, R2, 0x1, P5 ;  /* 0x000000022c2e7211 */ /* 0x001fc400028f0eff */
[-C--:B--2---:R-:W-:Y:S01]  /*306a0*/  IADD3 R34, P4, R252, R8.reuse, RZ ;  /* 0x00000008fc227210 */ /* 0x084fe20007f9e0ff */
[----:B------:R-:W2:Y:S04]  /*306b0*/  LDL.LU R44, [R1+0x2fc] ;  /* 0x0002fc00012c7983 */ /* 0x000ea80000300800 */
[----:B------:R0:W-:Y:S04]  /*306c0*/  STL [R1+0x12a0], R34 ;  /* 0x0012a02201007387 */ /* 0x0001e80000100800 */
[----:B------:R1:W-:Y:S01]  /*306d0*/  STL [R1+0x1284], R46 ;  /* 0x0012842e01007387 */ /* 0x0003e20000100800 */
[----:B0-----:R-:W-:-:S02]  /*306e0*/  IADD3 R34, P5, R43, R8, RZ ;  /* 0x000000082b227210 */ /* 0x001fc40007fbe0ff */
[----:B-1----:R-:W-:Y:S02]  /*306f0*/  LEA.HI.X.SX32 R46, R7, R2, 0x1, P2 ;  /* 0x00000002072e7211 */ /* 0x002fe400010f0eff */
        /* <DEDUP_REMOVED lines=49> */
[----:B--2---:R-:W-:Y:S01]  /*30a10*/  IADD3 R34, P3, R44, R8, RZ ;  /* 0x000000082c227210 */ /* 0x004fe20007f7e0ff */
[----:B------:R-:W2:Y:S04]  /*30a20*/  LDL.LU R37, [R1+0x394] ;  /* 0x0003940001257983 */ /* 0x000ea80000300800 */
[----:B------:R-:W-:Y:S04]  /*30a30*/  STL [R1+0x12f8], R34 ;  /* 0x0012f82201007387 */ /* 0x000fe80000100800 */
[----:B------:R0:W-:Y:S02]  /*30a40*/  STL [R1+0x12dc], R46 ;  /* 0x0012dc2e01007387 */ /* 0x0001e40000100800 */
[----:B0-----:R-:W-:-:S02]  /*30a50*/  LEA.HI.X.SX32 R46, R36, R2, 0x1, P5 ;  /* 0x00000002242e7211 */ /* 0x001fc400028f0eff */
[----:B------:R-:W-:Y:S01]  /*30a60*/  IADD3 R34, P4, R7, R8, RZ ;  /* 0x0000000807227210 */ /* 0x000fe20007f9e0ff */
[----:B------:R-:W2:Y:S04]  /*30a70*/  LDL.LU R36, [R1+0x398] ;  /* 0x0003980001247983 */ /* 0x000ea80000300800 */
[----:B------:R-:W-:Y:S04]  /*30a80*/  STL [R1+0x1300], R34 ;  /* 0x0013002201007387 */ /* 0x000fe80000100800 */
[----:B------:R0:W-:Y:S02]  /*30a90*/  STL [R1+0x12e4], R46 ;  /* 0x0012e42e01007387 */ /* 0x0001e40000100800 */
[----:B0-----:R-:W-:-:S02]  /*30aa0*/  LEA.HI.X.SX32 R46, R251, R2, 0x1, P2 ;  /* 0x00000002fb2e7211 */ /* 0x001fc400010f0eff */
[-C--:B------:R-:W-:Y:S01]  /*30ab0*/  IADD3 R34, P5, R0, R8.reuse, RZ ;  /* 0x0000000800227210 */ /* 0x080fe20007fbe0ff */
        /* <DEDUP_REMOVED lines=45> */
[----:B--2---:R-:W-:-:S05]  /*30d90*/  IADD3 R34, P2, R37, R8, RZ ;  /* 0x0000000825227210 */ /* 0x004fca0007f5e0ff */
[----:B------:R-:W-:Y:S04]  /*30da0*/  STL [R1+0x1350], R34 ;  /* 0x0013502201007387 */ /* 0x000fe80000100800 */
[----:B------:R0:W-:Y:S02]  /*30db0*/  STL [R1+0x1334], R46 ;  /* 0x0013342e01007387 */ /* 0x0001e40000100800 */
[----:B0-----:R-:W-:Y:S02]  /*30dc0*/  LEA.HI.X.SX32 R46, R38, R2, 0x1, P4 ;  /* 0x00000002262e7211 */ /* 0x001fe400020f0eff */
[----:B------:R-:W-:Y:S01]  /*30dd0*/  IADD3 R34, P3, R36, R8, RZ ;  /* 0x0000000824227210 */ /* 0x000fe20007f7e0ff */
        /* <DEDUP_REMOVED lines=9> */
[----:B------:R-:W2:Y:S01]  /*30e70*/  LDL.LU R37, [R1+0x3d8] ;  /* 0x0003d80001257983 */ /* 0x000ea20000300800 */
[----:B------:R-:W-:-:S05]  /*30e80*/  IADD3 R34, P5, R44, R8, RZ ;  /* 0x000000082c227210 */ /* 0x000fca0007fbe0ff */
        /* <DEDUP_REMOVED lines=70> */
[----:B------:R-:W-:Y:S04]  /*312f0*/  STL [R1+0x13d8], R34 ;  /* 0x0013d82201007387 */ /* 0x000fe80000100800 */
[----:B------:R0:W-:Y:S02]  /*31300*/  STL [R1+0x13bc], R46 ;  /* 0x0013bc2e01007387 */ /* 0x0001e40000100800 */
[----:B0-----:R-:W-:Y:S02]  /*31310*/  LEA.HI.X.SX32 R46, R36, R2, 0x1, P5 ;  /* 0x00000002242e7211 */ /* 0x001fe400028f0eff */
[----:B------:R-:W-:Y:S01]  /*31320*/  IADD3 R34, P4, R7, R8, RZ ;  /* 0x0000000807227210 */ /* 0x000fe20007f9e0ff */
[----:B------:R-:W4:Y:S04]  /*31330*/  LDL.LU R36, [R1+0x414] ;  /* 0x0004140001247983 */ /* 0x000f280000300800 */
[----:B------:R-:W-:Y:S04]  /*31340*/  STL [R1+0x13e0], R34 ;  /* 0x0013e02201007387 */ /* 0x000fe80000100800 */
[----:B------:R0:W-:Y:S02]  /*31350*/  STL [R1+0x13c4], R46 ;  /* 0x0013c42e01007387 */ /* 0x0001e40000100800 */
[----:B0-----:R-:W-:-:S02]  /*31360*/  LEA.HI.X.SX32 R46, R251, R2, 0x1, P2 ;  /* 0x00000002fb2e7211 */ /* 0x001fc400010f0eff */
[----:B------:R-:W4:Y:S01]  /*31370*/  LDL.LU R251, [R1+0x418] ;  /* 0x0004180001fb7983 */ /* 0x000f220000300800 */
[----:B------:R-:W-:-:S05]  /*31380*/  IADD3 R34, P5, R0, R8, RZ ;  /* 0x0000000800227210 */ /* 0x000fca0007fbe0ff */
[----:B------:R-:W-:Y:S04]  /*31390*/  STL [R1+0x13e8], R34 ;  /* 0x0013e82201007387 */ /* 0x000fe80000100800 */
[----:B------:R0:W-:Y:S02]  /*313a0*/  STL [R1+0x13cc], R46 ;  /* 0x0013cc2e01007387 */ /* 0x0001e40000100800 */
[----:B0-----:R-:W-:Y:S02]  /*313b0*/  LEA.HI.X.SX32 R46, R44, R2, 0x1, P3 ;  /* 0x000000022c2e7211 */ /* 0x001fe400018f0eff */
        /* <DEDUP_REMOVED lines=62> */
[----:B------:R-:W-:Y:S04]  /*317a0*/  STL [R1+0x1450], R34 ;  /* 0x0014502201007387 */ /* 0x000fe80000100800 */
[----:B------:R0:W-:Y:S02]  /*317b0*/  STL [R1+0x1434], R46 ;  /* 0x0014342e01007387 */ /* 0x0001e40000100800 */
[----:B0-----:R-:W-:Y:S02]  /*317c0*/  LEA.HI.X.SX32 R46, R251, R2, 0x1, P4 ;  /* 0x00000002fb2e7211 */ /* 0x001fe400020f0eff */
[-C--:B------:R-:W-:Y:S01]  /*317d0*/  IADD3 R34, P3, R0, R8.reuse, RZ ;  /* 0x0000000800227210 */ /* 0x080fe20007f7e0ff */
        /* <DEDUP_REMOVED lines=64> */
[----:B------:R-:W-:Y:S01]  /*31be0*/  IADD3 R34, P4, R7, R8, RZ ;  /* 0x0000000807227210 */ /* 0x000fe20007f9e0ff */
        /* <DEDUP_REMOVED lines=472> */
[----:B------:R0:W-:Y:S01]  /*33970*/  STL [R1+0x1ac0], R46 ;  /* 0x001ac02e01007387 */ /* 0x0001e20000100800 */
[-C--:B------:R-:W-:Y:S02]  /*33980*/  LEA.HI.X.SX32 R45, R45, R2.reuse, 0x1, P5 ;  /* 0x000000022d2d7211 */ /* 0x080fe400028f0eff */
[----:B0-----:R-:W-:Y:S02]  /*33990*/  LEA.HI.X.SX32 R46, R38, R2, 0x1, P4 ;  /* 0x00000002262e7211 */ /* 0x001fe400020f0eff */
[-C--:B------:R-:W-:Y:S01]  /*339a0*/  IADD3 R34, P3, R36, R8.reuse, RZ ;  /* 0x0000000824227210 */ /* 0x080fe20007f7e0ff */
[----:B------:R-:W4:Y:S04]  /*339b0*/  LDL.LU R38, [R1+0x120] ;  /* 0x0001200001267983 */ /* 0x000f280000300800 */
[----:B------:R-:W-:Y:S04]  /*339c0*/  STL [R1+0x1ae4], R34 ;  /* 0x001ae42201007387 */ /* 0x000fe80000100800 */
[----:B------:R0:W-:Y:S04]  /*339d0*/  STL [R1+0x1ac8], R46 ;  /* 0x001ac82e01007387 */ /* 0x0001e80000100800 */
[----:B0-----:R-:W4:Y:S01]  /*339e0*/  LDL.LU R46, [R1+0x118] ;  /* 0x00011800012e7983 */ /* 0x001f220000300800 */
[----:B------:R-:W-:-:S05]  /*339f0*/  IADD3 R34, P4, R251, R8, RZ ;  /* 0x00000008fb227210 */ /* 0x000fca0007f9e0ff */
[----:B------:R-:W-:Y:S04]  /*33a00*/  STL [R1+0x1aec], R34 ;  /* 0x001aec2201007387 */ /* 0x000fe80000100800 */
[----:B------:R0:W-:Y:S02]  /*33a10*/  STL [R1+0x1ad0], R45 ;  /* 0x001ad02d01007387 */ /* 0x0001e40000100800 */
[----:B0-----:R-:W-:Y:S02]  /*33a20*/  LEA.HI.X.SX32 R45, R37, R2, 0x1, P2 ;  /* 0x00000002252d7211 */ /* 0x001fe400010f0eff */
        /* <DEDUP_REMOVED lines=8> */
[----:B------:R0:W-:Y:S01]  /*33ab0*/  STL [R1+0x1ae0], R45 ;  /* 0x001ae02d01007387 */ /* 0x0001e20000100800 */
[-C--:B------:R-:W-:Y:S02]  /*33ac0*/  LEA.HI.X.SX32 R44, R44, R2.reuse, 0x1, P5 ;  /* 0x000000022c2c7211 */ /* 0x080fe400028f0eff */
[----:B0-----:R-:W-:Y:S02]  /*33ad0*/  LEA.HI.X.SX32 R45, R251, R2, 0x1, P4 ;  /* 0x00000002fb2d7211 */ /* 0x001fe400020f0eff */
[-C--:B------:R-:W-:Y:S01]  /*33ae0*/  IADD3 R34, P3, R0, R8.reuse, RZ ;  /* 0x0000000800227210 */ /* 0x080fe20007f7e0ff */
[----:B------:R-:W2:Y:S04]  /*33af0*/  LDL.LU R251, [R1+0x100] ;  /* 0x0001000001fb7983 */ /* 0x000ea80000300800 */
[----:B------:R-:W-:Y:S04]  /*33b00*/  STL [R1+0x1b04], R34 ;  /* 0x001b042201007387 */ /* 0x000fe80000100800 */
[----:B------:R0:W-:Y:S04]  /*33b10*/  STL [R1+0x1ae8], R45 ;  /* 0x001ae82d01007387 */ /* 0x0001e80000100800 */
[----:B0-----:R-:W2:Y:S01]  /*33b20*/  LDL.LU R45, [R1+0xfc] ;  /* 0x0000fc00012d7983 */ /* 0x001ea20000300800 */
[----:B------:R-:W-:-:S05]  /*33b30*/  IADD3 R34, P4, R252, R8, RZ ;  /* 0x00000008fc227210 */ /* 0x000fca0007f9e0ff */
[----:B------:R-:W-:Y:S04]  /*33b40*/  STL [R1+0x1b0c], R34 ;  /* 0x001b0c2201007387 */ /* 0x000fe80000100800 */
[----:B------:R0:W-:Y:S02]  /*33b50*/  STL [R1+0x1af0], R44 ;  /* 0x001af02c01007387 */ /* 0x0001e40000100800 */
[----:B0-----:R-:W-:Y:S02]  /*33b60*/  LEA.HI.X.SX32 R44, R7, R2, 0x1, P2 ;  /* 0x00000002072c7211 */ /* 0x001fe400010f0eff */
        /* <DEDUP_REMOVED lines=11> */
[----:B----4-:R-:W-:Y:S02]  /*33c20*/  IADD3 R34, P3, R41, R8, RZ ;  /* 0x0000000829227210 */ /* 0x010fe40007f7e0ff */
[----:B------:R-:W-:-:S03]  /*33c30*/  LEA.HI.X.SX32 R43, R43, R2, 0x1, P5 ;  /* 0x000000022b2b7211 */ /* 0x000fc600028f0eff */
[----:B------:R-:W-:Y:S04]  /*33c40*/  STL [R1+0x1b24], R34 ;  /* 0x001b242201007387 */ /* 0x000fe80000100800 */
[----:B------:R0:W-:Y:S04]  /*33c50*/  STL [R1+0x1b08], R44 ;  /* 0x001b082c01007387 */ /* 0x0001e80000100800 */
[----:B0-----:R-:W4:Y:S01]  /*33c60*/  LDL.LU R44, [R1+0xc8] ;  /* 0x0000c800012c7983 */ /* 0x001f220000300800 */
[----:B------:R-:W-:-:S05]  /*33c70*/  IADD3 R34, P4, R40, R8, RZ ;  /* 0x0000000828227210 */ /* 0x000fca0007f9e0ff */
[----:B------:R-:W-:Y:S04]  /*33c80*/  STL [R1+0x1b2c], R34 ;  /* 0x001b2c2201007387 */ /* 0x000fe80000100800 */
[----:B------:R0:W-:Y:S04]  /*33c90*/  STL [R1+0x1b10], R43 ;  /* 0x001b102b01007387 */ /* 0x0001e80000100800 */
[----:B0-----:R-:W4:Y:S01]  /*33ca0*/  LDL.LU R43, [R1+0xc4] ;  /* 0x0000c400012b7983 */ /* 0x001f220000300800 */
[----:B------:R-:W-:Y:S02]  /*33cb0*/  LEA.HI.X.SX32 R42, R42, R2, 0x1, P2 ;  /* 0x000000022a2a7211 */ /* 0x000fe400010f0eff */
[----:B------:R-:W-:-:S05]  /*33cc0*/  IADD3 R34, P5, R39, R8, RZ ;  /* 0x0000000827227210 */ /* 0x000fca0007fbe0ff */
[----:B------:R-:W-:Y:S04]  /*33cd0*/  STL [R1+0x1b34], R34 ;  /* 0x001b342201007387 */ /* 0x000fe80000100800 */
[----:B------:R0:W-:Y:S01]  /*33ce0*/  STL [R1+0x1b18], R42 ;  /* 0x001b182a01007387 */ /* 0x0001e20000100800 */
[----:B------:R-:W-:-:S03]  /*33cf0*/  LEA.HI.X.SX32 R47, R41, R2, 0x1, P3 ;  /* 0x00000002292f7211 */ /* 0x000fc600018f0eff */
[----:B0-----:R-:W4:Y:S01]  /*33d00*/  LDL.LU R42, [R1+0xc0] ;  /* 0x0000c000012a7983 */ /* 0x001f220000300800 */
[----:B------:R-:W-:-:S05]  /*33d10*/  IADD3 R34, P2, R38, R8, RZ ;  /* 0x0000000826227210 */ /* 0x000fca0007f5e0ff */
[----:B------:R0:W-:Y:S04]  /*33d20*/  STL [R1+0x1b3c], R34 ;  /* 0x001b3c2201007387 */ /* 0x0001e80000100800 */
[----:B------:R-:W4:Y:S04]  /*33d30*/  LDL.LU R41, [R1+0xbc] ;  /* 0x0000bc0001297983 */ /* 0x000f280000300800 */
[----:B------:R1:W-:Y:S01]  /*33d40*/  STL [R1+0x1b20], R47 ;  /* 0x001b202f01007387 */ /* 0x0003e20000100800 */
[----:B0-----:R-:W-:Y:S02]  /*33d50*/  IADD3 R34, P3, R46, R8, RZ ;  /* 0x000000082e227210 */ /* 0x001fe40007f7e0ff */
[----:B-1----:R-:W-:-:S03]  /*33d60*/  LEA.HI.X.SX32 R47, R40, R2, 0x1, P4 ;  /* 0x00000002282f7211 */ /* 0x002fc600020f0eff */
[----:B------:R0:W-:Y:S04]  /*33d70*/  STL [R1+0x1b44], R34 ;  /* 0x001b442201007387 */ /* 0x0001e80000100800 */
[----:B------:R-:W4:Y:S04]  /*33d80*/  LDL.LU R40, [R1+0xb8] ;  /* 0x0000b80001287983 */ /* 0x000f280000300800 */
[----:B------:R1:W-:Y:S01]  /*33d90*/  STL [R1+0x1b28], R47 ;  /* 0x001b282f01007387 */ /* 0x0003e20000100800 */
[----:B0-----:R-:W-:Y:S02]  /*33da0*/  IADD3 R34, P4, R37, R8, RZ ;  /* 0x0000000825227210 */ /* 0x001fe40007f9e0ff */
[----:B-1----:R-:W-:-:S03]  /*33db0*/  LEA.HI.X.SX32 R47, R39, R2, 0x1, P5 ;  /* 0x00000002272f7211 */ /* 0x002fc600028f0eff */
[----:B------:R-:W-:Y:S04]  /*33dc0*/  STL [R1+0x1b4c], R34 ;  /* 0x001b4c2201007387 */ /* 0x000fe80000100800 */
[----:B------:R-:W4:Y:S04]  /*33dd0*/  LDL.LU R39, [R1+0xb4] ;  /* 0x0000b40001277983 */ /* 0x000f280000300800 */
[----:B------:R0:W-:Y:S02]  /*33de0*/  STL [R1+0x1b30], R47 ;  /* 0x001b302f01007387 */ /* 0x0001e40000100800 */
[----:B0-----:R-:W-:-:S02]  /*33df0*/  LEA.HI.X.SX32 R47, R38, R2, 0x1, P2 ;  /* 0x00000002262f7211 */ /* 0x001fc400010f0eff */
[----:B---3--:R-:W-:-:S05]  /*33e00*/  IADD3 R34, P5, R36, R8, RZ ;  /* 0x0000000824227210 */ /* 0x008fca0007fbe0ff */
[----:B------:R-:W-:Y:S04]  /*33e10*/  STL [R1+0x1b54], R34 ;  /* 0x001b542201007387 */ /* 0x000fe80000100800 */
[----:B------:R-:W3:Y:S04]  /*33e20*/  LDL.LU R38, [R1+0xb0] ;  /* 0x0000b00001267983 */ /* 0x000ee80000300800 */
[----:B------:R0:W-:Y:S02]  /*33e30*/  STL [R1+0x1b38], R47 ;  /* 0x001b382f01007387 */ /* 0x0001e40000100800 */
[----:B0-----:R-:W-:-:S02]  /*33e40*/  LEA.HI.X.SX32 R47, R46, R2, 0x1, P3 ;  /* 0x000000022e2f7211 */ /* 0x001fc400018f0eff */
[----:B--2---:R-:W-:-:S05]  /*33e50*/  IADD3 R34, P2, R251, R8, RZ ;  /* 0x00000008fb227210 */ /* 0x004fca0007f5e0ff */
[----:B------:R0:W-:Y:S04]  /*33e60*/  STL [R1+0x1b5c], R34 ;  /* 0x001b5c2201007387 */ /* 0x0001e80000100800 */
[----:B------:R-:W-:Y:S01]  /*33e70*/  STL [R1+0x1b40], R47 ;  /* 0x001b402f01007387 */ /* 0x000fe20000100800 */
[----:B0-----:R-:W-:-:S03]  /*33e80*/  LEA.HI.X.SX32 R34, R37, R2, 0x1, P4 ;  /* 0x0000000225227211 */ /* 0x001fc600020f0eff */
[----:B------:R-:W2:Y:S01]  /*33e90*/  LDL.LU R37, [R1+0xac] ;  /* 0x0000ac0001257983 */ /* 0x000ea20000300800 */
        /* <DEDUP_REMOVED lines=12> */
[----:B------:R0:W-:Y:S04]  /*33f60*/  STL [R1+0x1b58], R34 ;  /* 0x001b582201007387 */ /* 0x0001e80000100800 */
[----:B------:R-:W2:Y:S01]  /*33f70*/  LDL.LU R47, [R1+0xa0] ;  /* 0x0000a000012f7983 */ /* 0x000ea20000300800 */
[----:B0-----:R-:W-:Y:S02]  /*33f80*/  LEA.HI.X.SX32 R34, R45, R2, 0x1, P3 ;  /* 0x000000022d227211 */ /* 0x001fe400018f0eff */
[----:B------:R-:W-:-:S05]  /*33f90*/  IADD3 R46, P2, R252, R8, RZ ;  /* 0x00000008fc2e7210 */ /* 0x000fca0007f5e0ff */
[----:B------:R-:W-:Y:S04]  /*33fa0*/  STL [R1+0x1b7c], R46 ;  /* 0x001b7c2e01007387 */ /* 0x000fe80000100800 */
[----:B------:R0:W-:Y:S02]  /*33fb0*/  STL [R1+0x1b60], R34 ;  /* 0x001b602201007387 */ /* 0x0001e40000100800 */
[----:B0-----:R-:W-:Y:S02]  /*33fc0*/  LEA.HI.X.SX32 R34, R7, R2, 0x1, P4 ;  /* 0x0000000207227211 */ /* 0x001fe400020f0eff */
[----:B------:R-:W2:Y:S01]  /*33fd0*/  LDL.LU R7, [R1+0x9c] ;  /* 0x00009c0001077983 */ /* 0x000ea20000300800 */
[----:B----4-:R-:W-:-:S05]  /*33fe0*/  IADD3 R45, P3, R44, R8, RZ ;  /* 0x000000082c2d7210 */ /* 0x010fca0007f7e0ff */
[----:B------:R0:W-:Y:S04]  /*33ff0*/  STL [R1+0x1b84], R45 ;  /* 0x001b842d01007387 */ /* 0x0001e80000100800 */
[----:B------:R1:W-:Y:S01]  /*34000*/  STL [R1+0x1b68], R34 ;  /* 0x001b682201007387 */ /* 0x0003e20000100800 */
[----:B------:R-:W-:Y:S02]  /*34010*/  IADD3 R46, P4, R43, R8, RZ ;  /* 0x000000082b2e7210 */ /* 0x000fe40007f9e0ff */
[----:B0-----:R-:W-:-:S03]  /*34020*/  LEA.HI.X.SX32 R45, R0, R2, 0x1, P5 ;  /* 0x00000002002d7211 */ /* 0x001fc600028f0eff */
[----:B------:R-:W-:Y:S04]  /*34030*/  STL [R1+0x1b8c], R46 ;  /* 0x001b8c2e01007387 */ /* 0x000fe80000100800 */
[----:B------:R-:W4:Y:S04]  /*34040*/  LDL.LU R0, [R1+0x98] ;  /* 0x0000980001007983 */ /* 0x000f280000300800 */
[----:B------:R0:W-:Y:S01]  /*34050*/  STL [R1+0x1b70], R45 ;  /* 0x001b702d01007387 */ /* 0x0001e20000100800 */
[----:B-1----:R-:W-:Y:S02]  /*34060*/  IADD3 R34, P5, R42, R8, RZ ;  /* 0x000000082a227210 */ /* 0x002fe40007fbe0ff */
[----:B0-----:R-:W-:-:S03]  /*34070*/  LEA.HI.X.SX32 R45, R252, R2, 0x1, P2 ;  /* 0x00000002fc2d7211 */ /* 0x001fc600010f0eff */
[----:B------:R0:W-:Y:S04]  /*34080*/  STL [R1+0x1b94], R34 ;  /* 0x001b942201007387 */ /* 0x0001e80000100800 */
[----:B------:R-:W4:Y:S01]  /*34090*/  LDL.LU R252, [R1+0x94] ;  /* 0x0000940001fc7983 */ /* 0x000f220000300800 */
[----:B0-----:R-:W-:-:S03]  /*340a0*/  IADD3 R34, P2, R41, R8, RZ ;  /* 0x0000000829227210 */ /* 0x001fc60007f5e0ff */
[----:B------:R-:W-:Y:S04]  /*340b0*/  STL [R1+0x1b78], R45 ;  /* 0x001b782d01007387 */ /* 0x000fe80000100800 */
[----:B------:R0:W-:Y:S01]  /*340c0*/  STL [R1+0x1b9c], R34 ;  /* 0x001b9c2201007387 */ /* 0x0001e20000100800 */
[----:B------:R-:W-:-:S03]  /*340d0*/  LEA.HI.X.SX32 R44, R44, R2, 0x1, P3 ;  /* 0x000000022c2c7211 */ /* 0x000fc600018f0eff */
[----:B------:R-:W4:Y:S01]  /*340e0*/  LDL.LU R46, [R1+0x90] ;  /* 0x00009000012e7983 */ /* 0x000f220000300800 */
[----:B------:R-:W-:-:S03]  /*340f0*/  LEA.HI.X.SX32 R43, R43, R2, 0x1, P4 ;  /* 0x000000022b2b7211 */ /* 0x000fc600020f0eff */
[----:B------:R-:W-:Y:S01]  /*34100*/  STL [R1+0x1b80], R44 ;  /* 0x001b802c01007387 */ /* 0x000fe20000100800 */
[----:B0-----:R-:W-:-:S05]  /*34110*/  IADD3 R34, P3, R40, R8, RZ ;  /* 0x0000000828227210 */ /* 0x001fca0007f7e0ff */
[----:B------:R0:W-:Y:S01]  /*34120*/  STL [R1+0x1ba4], R34 ;  /* 0x001ba42201007387 */ /* 0x0001e20000100800 */
[----:B------:R-:W-:-:S03]  /*34130*/  LEA.HI.X.SX32 R42, R42, R2, 0x1, P5 ;  /* 0x000000022a2a7211 */ /* 0x000fc600028f0eff */
[----:B------:R-:W4:Y:S04]  /*34140*/  LDL.LU R45, [R1+0x8c] ;  /* 0x00008c00012d7983 */ /* 0x000f280000300800 */
[----:B------:R-:W-:Y:S01]  /*34150*/  STL [R1+0x1b88], R43 ;  /* 0x001b882b01007387 */ /* 0x000fe20000100800 */
[----:B0-----:R-:W-:-:S05]  /*34160*/  IADD3 R34, P4, R39, R8, RZ ;  /* 0x0000000827227210 */ /* 0x001fca0007f9e0ff */
[----:B------:R3:W-:Y:S01]  /*34170*/  STL [R1+0x1bac], R34 ;  /* 0x001bac2201007387 */ /* 0x0007e20000100800 */
[----:B------:R-:W-:-:S03]  /*34180*/  LEA.HI.X.SX32 R41, R41, R2, 0x1, P2 ;  /* 0x0000000229297211 */ /* 0x000fc600010f0eff */
[----:B------:R-:W4:Y:S01]  /*34190*/  LDL.LU R44, [R1+0x88] ;  /* 0x00008800012c7983 */ /* 0x000f220000300800 */
[----:B------:R-:W-:-:S03]  /*341a0*/  LEA.HI.X.SX32 R40, R40, R2, 0x1, P3 ;  /* 0x0000000228287211 */ /* 0x000fc600018f0eff */
[----:B------:R0:W-:Y:S01]  /*341b0*/  STL [R1+0x1b90], R42 ;  /* 0x001b902a01007387 */ /* 0x0001e20000100800 */
[----:B------:R-:W-:Y:S02]  /*341c0*/  LEA.HI.X.SX32 R39, R39, R2, 0x1, P4 ;  /* 0x0000000227277211 */ /* 0x000fe400020f0eff */
[----:B---3--:R-:W-:-:S05]  /*341d0*/  IADD3 R34, P5, R38, R8, RZ ;  /* 0x0000000826227210 */ /* 0x008fca0007fbe0ff */
[----:B------:R2:W-:Y:S04]  /*341e0*/  STL [R1+0x1bb4], R34 ;  /* 0x001bb42201007387 */ /* 0x0005e80000100800 */
[----:B------:R-:W3:Y:S04]  /*341f0*/  LDL.LU R43, [R1+0x84] ;  /* 0x00008400012b7983 */ /* 0x000ee80000300800 */
[----:B------:R1:W-:Y:S04]  /*34200*/  STL [R1+0x1b98], R41 ;  /* 0x001b982901007387 */ /* 0x0003e80000100800 */
[----:B0-----:R-:W3:Y:S01]  /*34210*/  LDL.LU R42, [R1+0x80] ;  /* 0x00008000012a7983 */ /* 0x001ee20000300800 */
[----:B------:R-:W-:-:S02]  /*34220*/  LEA.HI.X.SX32 R38, R38, R2, 0x1, P5 ;  /* 0x0000000226267211 */ /* 0x000fc400028f0eff */
[----:B--2---:R-:W-:-:S05]  /*34230*/  IADD3 R34, P2, R37, R8, RZ ;  /* 0x0000000825227210 */ /* 0x004fca0007f5e0ff */
[----:B------:R0:W-:Y:S04]  /*34240*/  STL [R1+0x1bbc], R34 ;  /* 0x001bbc2201007387 */ /* 0x0001e80000100800 */
[----:B------:R2:W-:Y:S04]  /*34250*/  STL [R1+0x1ba0], R40 ;  /* 0x001ba02801007387 */ /* 0x0005e80000100800 */
[----:B-1----:R-:W3:Y:S01]  /*34260*/  LDL.LU R41, [R1+0x7c] ;  /* 0x00007c0001297983 */ /* 0x002ee20000300800 */
[----:B0-----:R-:W-:-:S05]  /*34270*/  IADD3 R34, P3, R36, R8, RZ ;  /* 0x0000000824227210 */ /* 0x001fca0007f7e0ff */
[----:B------:R0:W-:Y:S04]  /*34280*/  STL [R1+0x1bc4], R34 ;  /* 0x001bc42201007387 */ /* 0x0001e80000100800 */
[----:B------:R1:W-:Y:S04]  /*34290*/  STL [R1+0x1ba8], R39 ;  /* 0x001ba82701007387 */ /* 0x0003e80000100800 */
[----:B--2---:R-:W2:Y:S01]  /*342a0*/  LDL.LU R40, [R1+0x78] ;  /* 0x0000780001287983 */ /* 0x004ea20000300800 */
[----:B0-----:R-:W-:-:S05]  /*342b0*/  IADD3 R34, P4, R251, R8, RZ ;  /* 0x00000008fb227210 */ /* 0x001fca0007f9e0ff */
[----:B------:R0:W-:Y:S01]  /*342c0*/  STL [R1+0x1bcc], R34 ;  /* 0x001bcc2201007387 */ /* 0x0001e20000100800 */
[----:B------:R-:W-:-:S03]  /*342d0*/  LEA.HI.X.SX32 R37, R37, R2, 0x1, P2 ;  /* 0x0000000225257211 */ /* 0x000fc600010f0eff */
[----:B-1----:R-:W2:Y:S01]  /*342e0*/  LDL.LU R39, [R1+0x74] ;  /* 0x0000740001277983 */ /* 0x002ea20000300800 */
[----:B0-----:R-:W-:-:S03]  /*342f0*/  IADD3 R34, P5, R47, R8, RZ ;  /* 0x000000082f227210 */ /* 0x001fc60007fbe0ff */
[----:B------:R0:W-:Y:S04]  /*34300*/  STL [R1+0x1bb0], R38 ;  /* 0x001bb02601007387 */ /* 0x0001e80000100800 */
[----:B------:R1:W-:Y:S01]  /*34310*/  STL [R1+0x1bd4], R34 ;  /* 0x001bd42201007387 */ /* 0x0003e20000100800 */
[----:B------:R-:W-:-:S03]  /*34320*/  LEA.HI.X.SX32 R36, R36, R2, 0x1, P3 ;  /* 0x0000000224247211 */ /* 0x000fc600018f0eff */
[----:B0-----:R-:W2:Y:S04]  /*34330*/  LDL.LU R38, [R1+0x70] ;  /* 0x0000700001267983 */ /* 0x001ea80000300800 */
[----:B------:R0:W-:Y:S01]  /*34340*/  STL [R1+0x1bb8], R37 ;  /* 0x001bb82501007387 */ /* 0x0001e20000100800 */
[----:B-1----:R-:W-:-:S05]  /*34350*/  IADD3 R34, P2, R7, R8, RZ ;  /* 0x0000000807227210 */ /* 0x002fca0007f5e0ff */
[----:B------:R-:W-:Y:S04]  /*34360*/  STL [R1+0x1bdc], R34 ;  /* 0x001bdc2201007387 */ /* 0x000fe80000100800 */
[----:B0-----:R-:W2:Y:S04]  /*34370*/  LDL.LU R37, [R1+0x6c] ;  /* 0x00006c0001257983 */ /* 0x001ea80000300800 */
[----:B------:R0:W-:Y:S01]  /*34380*/  STL [R1+0x1bc0], R36 ;  /* 0x001bc02401007387 */ /* 0x0001e20000100800 */
[----:B------:R-:W-:-:S03]  /*34390*/  LEA.HI.X.SX32 R48, R251, R2, 0x1, P4 ;  /* 0x00000002fb307211 */ /* 0x000fc600020f0eff */
[----:B0-----:R-:W2:Y:S01]  /*343a0*/  LDL.LU R36, [R1+0x68] ;  /* 0x0000680001247983 */ /* 0x001ea20000300800 */
[----:B----4-:R-:W-:-:S05]  /*343b0*/  IADD3 R34, P3, R0, R8, RZ ;  /* 0x0000000800227210 */ /* 0x010fca0007f7e0ff */
[----:B------:R0:W-:Y:S04]  /*343c0*/  STL [R1+0x1be4], R34 ;  /* 0x001be42201007387 */ /* 0x0001e80000100800 */
[----:B------:R-:W4:Y:S04]  /*343d0*/  LDL.LU R251, [R1+0x64] ;  /* 0x0000640001fb7983 */ /* 0x000f280000300800 */
[----:B------:R1:W-:Y:S01]  /*343e0*/  STL [R1+0x1bc8], R48 ;  /* 0x001bc83001007387 */ /* 0x0003e20000100800 */
[----:B0-----:R-:W-:Y:S02]  /*343f0*/  IADD3 R34, P4, R252, R8, RZ ;  /* 0x00000008fc227210 */ /* 0x001fe40007f9e0ff */
[----:B-1----:R-:W-:-:S03]  /*34400*/  LEA.HI.X.SX32 R48, R47, R2, 0x1, P5 ;  /* 0x000000022f307211 */ /* 0x002fc600028f0eff */
[----:B------:R0:W-:Y:S04]  /*34410*/  STL [R1+0x1bec], R34 ;  /* 0x001bec2201007387 */ /* 0x0001e80000100800 */
[----:B------:R-:W-:Y:S01]  /*34420*/  STL [R1+0x1bd0], R48 ;  /* 0x001bd03001007387 */ /* 0x000fe20000100800 */
[----:B0-----:R-:W-:-:S03]  /*34430*/  LEA.HI.X.SX32 R34, R7, R2, 0x1, P2 ;  /* 0x0000000207227211 */ /* 0x001fc600010f0eff */
        /* <DEDUP_REMOVED lines=8> */
[----:B------:R-:W-:Y:S01]  /*344c0*/  STL [R1+0x1be0], R34 ;  /* 0x001be02201007387 */ /* 0x000fe20000100800 */
[----:B------:R-:W-:Y:S02]  /*344d0*/  IADD3 R48, P3, R44, R8, RZ ;  /* 0x000000082c307210 */ /* 0x000fe40007f7e0ff */
[----:B0-----:R-:W-:-:S03]  /*344e0*/  LEA.HI.X.SX32 R47, R252, R2, 0x1, P4 ;  /* 0x00000002fc2f7211 */ /* 0x001fc600020f0eff */
[----:B------:R-:W-:Y:S04]  /*344f0*/  STL [R1+0x1c04], R48 ;  /* 0x001c043001007387 */ /* 0x000fe80000100800 */
[----:B------:R-:W4:Y:S04]  /*34500*/  LDL.LU R252, [R1+0x58] ;  /* 0x0000580001fc7983 */ /* 0x000f280000300800 */
[----:B------:R0:W-:Y:S01]  /*34510*/  STL [R1+0x1be8], R47 ;  /* 0x001be82f01007387 */ /* 0x0001e20000100800 */
[-C--:B------:R-:W-:Y:S02]  /*34520*/  LEA.HI.X.SX32 R44, R44, R2.reuse, 0x1, P3 ;  /* 0x000000022c2c7211 */ /* 0x080fe400018f0eff */
[----:B0-----:R-:W-:-:S02]  /*34530*/  LEA.HI.X.SX32 R47, R46, R2, 0x1, P5 ;  /* 0x000000022e2f7211 */ /* 0x001fc400028f0eff */
[----:B---3--:R-:W-:-:S05]  /*34540*/  IADD3 R34, P4, R43, R8, RZ ;  /* 0x000000082b227210 */ /* 0x008fca0007f9e0ff */
[----:B------:R0:W-:Y:S01]  /*34550*/  STL [R1+0x1c0c], R34 ;  /* 0x001c0c2201007387 */ /* 0x0001e20000100800 */
[----:B------:R-:W-:-:S03]  /*34560*/  IADD3 R46, P5, R42, R8, RZ ;  /* 0x000000082a2e7210 */ /* 0x000fc60007fbe0ff */
[----:B------:R1:W-:Y:S04]  /*34570*/  STL [R1+0x1bf0], R47 ;  /* 0x001bf02f01007387 */ /* 0x0003e80000100800 */
[----:B------:R-:W3:Y:S01]  /*34580*/  LDL.LU R48, [R1+0x54] ;  /* 0x0000540001307983 */ /* 0x000ee20000300800 */
[----:B0-----:R-:W-:-:S03]  /*34590*/  LEA.HI.X.SX32 R34, R45, R2, 0x1, P2 ;  /* 0x000000022d227211 */ /* 0x001fc600010f0eff */
[----:B------:R-:W-:Y:S04]  /*345a0*/  STL [R1+0x1c14], R46 ;  /* 0x001c142e01007387 */ /* 0x000fe80000100800 */
[----:B------:R2:W-:Y:S01]  /*345b0*/  STL [R1+0x1bf8], R34 ;  /* 0x001bf82201007387 */ /* 0x0005e20000100800 */
[----:B------:R-:W-:-:S05]  /*345c0*/  IADD3 R45, P2, R41, R8, RZ ;  /* 0x00000008292d7210 */ /* 0x000fca0007f5e0ff */
[----:B------:R-:W-:Y:S04]  /*345d0*/  STL [R1+0x1c1c], R45 ;  /* 0x001c1c2d01007387 */ /* 0x000fe80000100800 */
[----:B-1----:R-:W3:Y:S04]  /*345e0*/  LDL.LU R47, [R1+0x50] ;  /* 0x00005000012f7983 */ /* 0x002ee80000300800 */
[----:B------:R0:W-:Y:S01]  /*345f0*/  STL [R1+0x1c00], R44 ;  /* 0x001c002c01007387 */ /* 0x0001e20000100800 */
[----:B--2---:R-:W-:Y:S02]  /*34600*/  IADD3 R34, P3, R40, R8, RZ ;  /* 0x0000000828227210 */ /* 0x004fe40007f7e0ff */
[----:B0-----:R-:W-:-:S03]  /*34610*/  LEA.HI.X.SX32 R44, R43, R2, 0x1, P4 ;  /* 0x000000022b2c7211 */ /* 0x001fc600020f0eff */
[----:B------:R0:W-:Y:S04]  /*34620*/  STL [R1+0x1c24], R34 ;  /* 0x001c242201007387 */ /* 0x0001e80000100800 */
[----:B------:R-:W-:Y:S04]  /*34630*/  STL [R1+0x1c08], R44 ;  /* 0x001c082c01007387 */ /* 0x000fe80000100800 */
[----:B------:R-:W2:Y:S01]  /*34640*/  LDL.LU R46, [R1+0x4c] ;  /* 0x00004c00012e7983 */ /* 0x000ea20000300800 */
[----:B0-----:R-:W-:Y:S02]  /*34650*/  LEA.HI.X.SX32 R34, R42, R2, 0x1, P5 ;  /* 0x000000022a227211 */ /* 0x001fe400028f0eff */
[----:B------:R-:W-:-:S05]  /*34660*/  IADD3 R43, P4, R39, R8, RZ ;  /* 0x00000008272b7210 */ /* 0x000fca0007f9e0ff */
[----:B------:R-:W-:Y:S01]  /*34670*/  STL [R1+0x1c2c], R43 ;  /* 0x001c2c2b01007387 */ /* 0x000fe20000100800 */
[----:B------:R-:W-:-:S03]  /*34680*/  LEA.HI.X.SX32 R40, R40, R2, 0x1, P3 ;  /* 0x0000000228287211 */ /* 0x000fc600018f0eff */
[----:B------:R0:W-:Y:S01]  /*34690*/  STL [R1+0x1c10], R34 ;  /* 0x001c102201007387 */ /* 0x0001e20000100800 */
[----:B------:R-:W-:Y:S02]  /*346a0*/  IADD3 R42, P5, R38, R8, RZ ;  /* 0x00000008262a7210 */ /* 0x000fe40007fbe0ff */
[----:B0-----:R-:W-:-:S03]  /*346b0*/  LEA.HI.X.SX32 R34, R41, R2, 0x1, P2 ;  /* 0x0000000229227211 */ /* 0x001fc600010f0eff */
[----:B------:R-:W-:Y:S04]  /*346c0*/  STL [R1+0x1c34], R42 ;  /* 0x001c342a01007387 */ /* 0x000fe80000100800 */
[----:B------:R0:W-:Y:S01]  /*346d0*/  STL [R1+0x1c18], R34 ;  /* 0x001c182201007387 */ /* 0x0001e20000100800 */
[----:B------:R-:W-:Y:S02]  /*346e0*/  LEA.HI.X.SX32 R39, R39, R2, 0x1, P4 ;  /* 0x0000000227277211 */ /* 0x000fe400020f0eff */
[----:B------:R-:W-:-:S05]  /*346f0*/  IADD3 R41, P2, R37, R8, RZ ;  /* 0x0000000825297210 */ /* 0x000fca0007f5e0ff */
[----:B------:R-:W-:Y:S04]  /*34700*/  STL [R1+0x1c3c], R41 ;  /* 0x001c3c2901007387 */ /* 0x000fe80000100800 */
[----:B------:R-:W-:Y:S04]  /*34710*/  STL [R1+0x1c20], R40 ;  /* 0x001c202801007387 */ /* 0x000fe80000100800 */
[----:B------:R-:W2:Y:S01]  /*34720*/  LDL.LU R45, [R1+0x44] ;  /* 0x00004400012d7983 */ /* 0x000ea20000300800 */
[----:B0-----:R-:W-:-:S05]  /*34730*/  IADD3 R34, P3, R36, R8, RZ ;  /* 0x0000000824227210 */ /* 0x001fca0007f7e0ff */
[----:B------:R4:W-:Y:S04]  /*34740*/  STL [R1+0x1c44], R34 ;  /* 0x001c442201007387 */ /* 0x0009e80000100800 */
[----:B------:R-:W-:Y:S04]  /*34750*/  STL [R1+0x1c28], R39 ;  /* 0x001c282701007387 */ /* 0x000fe80000100800 */
[----:B------:R-:W2:Y:S01]  /*34760*/  LDL.LU R44, [R1+0x40] ;  /* 0x00004000012c7983 */ /* 0x000ea20000300800 */
[----:B----4-:R-:W-:-:S05]  /*34770*/  IADD3 R34, P4, R251, R8, RZ ;  /* 0x00000008fb227210 */ /* 0x010fca0007f9e0ff */
[----:B------:R0:W-:Y:S04]  /*34780*/  STL [R1+0x1c4c], R34 ;  /* 0x001c4c2201007387 */ /* 0x0001e80000100800 */
[----:B------:R-:W4:Y:S01]  /*34790*/  LDL.LU R43, [R1+0x3c] ;  /* 0x00003c00012b7983 */ /* 0x000f220000300800 */
[-C--:B------:R-:W-:Y:S02]  /*347a0*/  LEA.HI.X.SX32 R38, R38, R2.reuse, 0x1, P5 ;  /* 0x0000000226267211 */ /* 0x080fe400028f0eff */
[----:B------:R-:W-:-:S03]  /*347b0*/  LEA.HI.X.SX32 R37, R37, R2, 0x1, P2 ;  /* 0x0000000225257211 */ /* 0x000fc600010f0eff */
[----:B------:R-:W-:Y:S04]  /*347c0*/  STL [R1+0x1c30], R38 ;  /* 0x001c302601007387 */ /* 0x000fe80000100800 */
[----:B------:R-:W4:Y:S01]  /*347d0*/  LDL.LU R42, [R1+0x38] ;  /* 0x00003800012a7983 */ /* 0x000f220000300800 */
[----:B0-----:R-:W-:-:S05]  /*347e0*/  IADD3 R34, P5, R7, R8, RZ ;  /* 0x0000000807227210 */ /* 0x001fca0007fbe0ff */
[----:B------:R0:W-:Y:S04]  /*347f0*/  STL [R1+0x1c54], R34 ;  /* 0x001c542201007387 */ /* 0x0001e80000100800 */
[----:B------:R-:W-:Y:S04]  /*34800*/  STL [R1+0x1c38], R37 ;  /* 0x001c382501007387 */ /* 0x000fe80000100800 */
[----:B------:R-:W4:Y:S01]  /*34810*/  LDL.LU R41, [R1+0x34] ;  /* 0x0000340001297983 */ /* 0x000f220000300800 */
[----:B------:R-:W-:Y:S02]  /*34820*/  LEA.HI.X.SX32 R36, R36, R2, 0x1, P3 ;  /* 0x0000000224247211 */ /* 0x000fe400018f0eff */
[----:B0-----:R-:W-:-:S05]  /*34830*/  IADD3 R34, P2, R0, R8, RZ ;  /* 0x0000000800227210 */ /* 0x001fca0007f5e0ff */
[----:B------:R0:W-:Y:S04]  /*34840*/  STL [R1+0x1c5c], R34 ;  /* 0x001c5c2201007387 */ /* 0x0001e80000100800 */
[----:B------:R-:W4:Y:S04]  /*34850*/  LDL.LU R40, [R1+0x30] ;  /* 0x0000300001287983 */ /* 0x000f280000300800 */
[----:B------:R1:W-:Y:S04]  /*34860*/  STL [R1+0x1c40], R36 ;  /* 0x001c402401007387 */ /* 0x0003e80000100800 */
[----:B------:R-:W4:Y:S01]  /*34870*/  LDL.LU R39, [R1+0x2c] ;  /* 0x00002c0001277983 */ /* 0x000f220000300800 */
[----:B0-----:R-:W-:-:S02]  /*34880*/  IADD3 R34, P3, R252, R8, RZ ;  /* 0x00000008fc227210 */ /* 0x001fc40007f7e0ff */
[----:B-1----:R-:W-:-:S03]  /*34890*/  LEA.HI.X.SX32 R36, R251, R2, 0x1, P4 ;  /* 0x00000002fb247211 */ /* 0x002fc600020f0eff */
[----:B------:R3:W-:Y:S04]  /*348a0*/  STL [R1+0x1c64], R34 ;  /* 0x001c642201007387 */ /* 0x0007e80000100800 */
[----:B------:R-:W4:Y:S01]  /*348b0*/  LDL.LU R38, [R1+0x28] ;  /* 0x0000280001267983 */ /* 0x000f220000300800 */
[----:B------:R-:W-:-:S03]  /*348c0*/  LEA.HI.X.SX32 R7, R7, R2, 0x1, P5 ;  /* 0x0000000207077211 */ /* 0x000fc600028f0eff */
[----:B------:R0:W-:Y:S04]  /*348d0*/  STL [R1+0x1c48], R36 ;  /* 0x001c482401007387 */ /* 0x0001e80000100800 */
[----:B------:R-:W4:Y:S01]  /*348e0*/  LDL.LU R37, [R1+0x24] ;  /* 0x0000240001257983 */ /* 0x000f220000300800 */
[----:B---3--:R-:W-:-:S05]  /*348f0*/  IADD3 R34, P4, R48, R8, RZ ;  /* 0x0000000830227210 */ /* 0x008fca0007f9e0ff */
[----:B------:R-:W-:Y:S04]  /*34900*/  STL [R1+0x1c6c], R34 ;  /* 0x001c6c2201007387 */ /* 0x000fe80000100800 */
[----:B0-----:R-:W3:Y:S04]  /*34910*/  LDL.LU R36, [R1+0x20] ;  /* 0x0000200001247983 */ /* 0x001ee80000300800 */
[----:B------:R0:W-:Y:S04]  /*34920*/  STL [R1+0x1c50], R7 ;  /* 0x001c500701007387 */ /* 0x0001e80000100800 */
[----:B------:R-:W3:Y:S01]  /*34930*/  LDL.LU R251, [R1+0x1c] ;  /* 0x00001c0001fb7983 */ /* 0x000ee20000300800 */
[----:B0-----:R-:W-:-:S02]  /*34940*/  LEA.HI.X.SX32 R7, R0, R2, 0x1, P2 ;  /* 0x0000000200077211 */ /* 0x001fc400010f0eff */
[----:B------:R-:W-:Y:S02]  /*34950*/  LEA.HI.X.SX32 R48, R48, R2, 0x1, P4 ;  /* 0x0000000230307211 */ /* 0x000fe400020f0eff */
[----:B------:R-:W-:-:S05]  /*34960*/  IADD3 R34, P5, R47, R8, RZ ;  /* 0x000000082f227210 */ /* 0x000fca0007fbe0ff */
[----:B------:R-:W-:Y:S04]  /*34970*/  STL [R1+0x1c74], R34 ;  /* 0x001c742201007387 */ /* 0x000fe80000100800 */
[----:B------:R-:W3:Y:S04]  /*34980*/  LDL.LU R0, [R1+0x18] ;  /* 0x0000180001007983 */ /* 0x000ee80000300800 */
[----:B------:R0:W-:Y:S04]  /*34990*/  STL [R1+0x1c58], R7 ;  /* 0x001c580701007387 */ /* 0x0001e80000100800 */
[----:B0-----:R-:W3:Y:S01]  /*349a0*/  LDL.LU R7, [R1+0x14] ;  /* 0x0000140001077983 */ /* 0x001ee20000300800 */
[----:B--2---:R-:W-:-:S05]  /*349b0*/  IADD3 R34, P2, R46, R8, RZ ;  /* 0x000000082e227210 */ /* 0x004fca0007f5e0ff */
[----:B------:R0:W-:Y:S02]  /*349c0*/  STL [R1+0x1c7c], R34 ;  /* 0x001c7c2201007387 */ /* 0x0001e40000100800 */
[----:B0-----:R-:W-:Y:S02]  /*349d0*/  LEA.HI.X.SX32 R34, R252, R2, 0x1, P3 ;  /* 0x00000002fc227211 */ /* 0x001fe400018f0eff */
[----:B------:R-:W2:Y:S04]  /*349e0*/  LDL.LU R252, [R1+0x10] ;  /* 0x0000100001fc7983 */ /* 0x000ea80000300800 */
[----:B------:R0:W-:Y:S02]  /*349f0*/  STL [R1+0x1c60], R34 ;  /* 0x001c602201007387 */ /* 0x0001e40000100800 */
[----:B0-----:R-:W-:-:S05]  /*34a00*/  IADD3 R34, P3, R11, R8, RZ ;  /* 0x000000080b227210 */ /* 0x001fca0007f7e0ff */
[----:B------:R0:W-:Y:S01]  /*34a10*/  STL [R1+0x1c84], R34 ;  /* 0x001c842201007387 */ /* 0x0001e20000100800 */
[----:B------:R-:W-:-:S03]  /*34a20*/  LEA.HI.X.SX32 R47, R47, R2, 0x1, P5 ;  /* 0x000000022f2f7211 */ /* 0x000fc600028f0eff */
[----:B0-----:R-:W2:Y:S04]  /*34a30*/  LDL.LU R34, [R1+0x8] ;  /* 0x0000080001227983 */ /* 0x001ea80000300800 */
[----:B------:R0:W-:Y:S01]  /*34a40*/  STL [R1+0x1c68], R48 ;  /* 0x001c683001007387 */ /* 0x0001e20000100800 */
[----:B------:R-:W-:Y:S02]  /*34a50*/  LEA.HI.X.SX32 R46, R46, R2, 0x1, P2 ;  /* 0x000000022e2e7211 */ /* 0x000fe400010f0eff */
[----:B0-----:R-:W-:-:S05]  /*34a60*/  IADD3 R48, P4, R45, R8, RZ ;  /* 0x000000082d307210 */ /* 0x001fca0007f9e0ff */
[----:B------:R0:W-:Y:S04]  /*34a70*/  STL [R1+0x1c8c], R48 ;  /* 0x001c8c3001007387 */ /* 0x0001e80000100800 */
[----:B0-----:R-:W2:Y:S04]  /*34a80*/  LDL.LU R48, [R1+0x2b80] ;  /* 0x002b800001307983 */ /* 0x001ea80000300800 */
[----:B------:R0:W-:Y:S02]  /*34a90*/  STL [R1+0x1c70], R47 ;  /* 0x001c702f01007387 */ /* 0x0001e40000100800 */
[----:B0-----:R-:W-:-:S05]  /*34aa0*/  IADD3 R47, P5, R44, R8, RZ ;  /* 0x000000082c2f7210 */ /* 0x001fca0007fbe0ff */
[----:B------:R0:W-:Y:S04]  /*34ab0*/  STL [R1+0x1c94], R47 ;  /* 0x001c942f01007387 */ /* 0x0001e80000100800 */
[----:B0-----:R-:W2:Y:S04]  /*34ac0*/  LDL.LU R47, [R1+0x2b7c] ;  /* 0x002b7c00012f7983 */ /* 0x001ea80000300800 */
[----:B------:R4:W-:Y:S02]  /*34ad0*/  STL [R1+0x1c78], R46 ;  /* 0x001c782e01007387 */ /* 0x0009e40000100800 */
[----:B----4-:R-:W-:-:S05]  /*34ae0*/  IADD3 R46, P2, R43, R8, RZ ;  /* 0x000000082b2e7210 */ /* 0x010fca0007f5e0ff */
[----:B------:R0:W-:Y:S02]  /*34af0*/  STL [R1+0x1c9c], R46 ;  /* 0x001c9c2e01007387 */ /* 0x0001e40000100800 */
[-C--:B0-----:R-:W-:Y:S02]  /*34b00*/  LEA.HI.X.SX32 R46, R11, R2.reuse, 0x1, P3 ;  /* 0x000000020b2e7211 */ /* 0x081fe400018f0eff */
[----:B------:R-:W4:Y:S01]  /*34b10*/  LDL.LU R11, [R1+0xc] ;  /* 0x00000c00010b7983 */ /* 0x000f220000300800 */
[----:B------:R-:W-:-:S03]  /*34b20*/  LEA.HI.X.SX32 R45, R45, R2, 0x1, P4 ;  /* 0x000000022d2d7211 */ /* 0x000fc600020f0eff */
[----:B------:R0:W-:Y:S02]  /*34b30*/  STL [R1+0x1c80], R46 ;  /* 0x001c802e01007387 */ /* 0x0001e40000100800 */
[----:B0-----:R-:W-:-:S05]  /*34b40*/  IADD3 R46, P3, R42, R8, RZ ;  /* 0x000000082a2e7210 */ /* 0x001fca0007f7e0ff */
[----:B------:R0:W-:Y:S01]  /*34b50*/  STL [R1+0x1ca4], R46 ;  /* 0x001ca42e01007387 */ /* 0x0001e20000100800 */
[----:B------:R-:W-:-:S03]  /*34b60*/  LEA.HI.X.SX32 R44, R44, R2, 0x1, P5 ;  /* 0x000000022c2c7211 */ /* 0x000fc600028f0eff */
[----:B0-----:R-:W4:Y:S04]  /*34b70*/  LDL.LU R46, [R1+0x2b78] ;  /* 0x002b7800012e7983 */ /* 0x001f280000300800 */
        /* <DEDUP_REMOVED lines=26> */
[----:B---3--:R-:W-:-:S05]  /*34d20*/  IADD3 R40, P5, R36, R8, RZ ;  /* 0x0000000824287210 */ /* 0x008fca0007fbe0ff */
[----:B------:R0:W-:Y:S01]  /*34d30*/  STL [R1+0x1cd4], R40 ;  /* 0x001cd42801007387 */ /* 0x0001e20000100800 */
[----:B------:R-:W-:-:S03]  /*34d40*/  LEA.HI.X.SX32 R38, R38, R2, 0x1, P3 ;  /* 0x0000000226267211 */ /* 0x000fc600018f0eff */
[----:B0-----:R-:W3:Y:S04]  /*34d50*/  LDL.LU R40, [R1+0x2b60] ;  /* 0x002b600001287983 */ /* 0x001ee80000300800 */
[----:B------:R0:W-:Y:S02]  /*34d60*/  STL [R1+0x1cb8], R39 ;  /* 0x001cb82701007387 */ /* 0x0001e40000100800 */
[----:B0-----:R-:W-:-:S05]  /*34d70*/  IADD3 R39, P2, R251, R8, RZ ;  /* 0x00000008fb277210 */ /* 0x001fca0007f5e0ff */
        /* <DEDUP_REMOVED lines=14> */
[----:B--2---:R-:W-:-:S05]  /*34e60*/  IADD3 R36, P5, R252, R8, RZ ;  /* 0x00000008fc247210 */ /* 0x004fca0007fbe0ff */
[----:B------:R0:W-:Y:S01]  /*34e70*/  STL [R1+0x1cf4], R36 ;  /* 0x001cf42401007387 */ /* 0x0001e20000100800 */
[----:B------:R-:W-:-:S03]  /*34e80*/  LEA.HI.X.SX32 R0, R0, R2, 0x1, P3 ;  /* 0x0000000200007211 */ /* 0x000fc600018f0eff */
[----:B0-----:R-:W2:Y:S04]  /*34e90*/  LDL.LU R36, [R1+0x2b50] ;  /* 0x002b500001247983 */ /* 0x001ea80000300800 */
[----:B------:R4:W-:Y:S02]  /*34ea0*/  STL [R1+0x1cd8], R251 ;  /* 0x001cd8fb01007387 */ /* 0x0009e40000100800 */
[----:B----4-:R-:W-:-:S05]  /*34eb0*/  IADD3 R251, P2, R11, R8, RZ ;  /* 0x000000080bfb7210 */ /* 0x010fca0007f5e0ff */
[----:B------:R0:W-:Y:S04]  /*34ec0*/  STL [R1+0x1cfc], R251 ;  /* 0x001cfcfb01007387 */ /* 0x0001e80000100800 */
[----:B0-----:R-:W4:Y:S04]  /*34ed0*/  LDL.LU R251, [R1+0x2b4c] ;  /* 0x002b4c0001fb7983 */ /* 0x001f280000300800 */
[----:B------:R0:W-:Y:S02]  /*34ee0*/  STL [R1+0x1ce0], R0 ;  /* 0x001ce00001007387 */ /* 0x0001e40000100800 */
[----:B0-----:R-:W-:-:S05]  /*34ef0*/  IADD3 R0, P3, R34, R8, RZ ;  /* 0x0000000822007210 */ /* 0x001fca0007f7e0ff */
[----:B------:R0:W-:Y:S04]  /*34f00*/  STL [R1+0x1d04], R0 ;  /* 0x001d040001007387 */ /* 0x0001e80000100800 */
[----:B0-----:R-:W3:Y:S01]  /*34f10*/  LDL.LU R0, [R1+0x2b48] ;  /* 0x002b480001007983 */ /* 0x001ee20000300800 */
[----:B------:R-:W-:-:S05]  /*34f20*/  LEA.HI.X.SX32 R7, R7, R2, 0x1, P4 ;  /* 0x0000000207077211 */ /* 0x000fca00020f0eff */
[----:B------:R3:W-:Y:S02]  /*34f30*/  STL [R1+0x1ce8], R7 ;  /* 0x001ce80701007387 */ /* 0x0007e40000100800 */
[----:B---3--:R-:W-:-:S05]  /*34f40*/  IADD3 R7, P4, R0, R8, RZ ;  /* 0x0000000800077210 */ /* 0x008fca0007f9e0ff */
        /* <DEDUP_REMOVED lines=10> */
[----:B------:R0:W-:Y:S02]  /*34ff0*/  STL [R1+0x1d1c], R11 ;  /* 0x001d1c0b01007387 */ /* 0x0001e40000100800 */
[----:B0-----:R-:W-:Y:S02]  /*35000*/  LEA.HI.X.SX32 R11, R34, R2, 0x1, P3 ;  /* 0x00000002220b7211 */ /* 0x001fe400018f0eff */
[----:B----4-:R-:W-:-:S03]  /*35010*/  IADD3 R34, P3, R251, R8, RZ ;  /* 0x00000008fb227210 */ /* 0x010fc60007f7e0ff */
[----:B------:R0:W-:Y:S02]  /*35020*/  STL [R1+0x1d00], R11 ;  /* 0x001d000b01007387 */ /* 0x0001e40000100800 */
[----:B0-----:R-:W-:Y:S02]  /*35030*/  LEA.HI.X.SX32 R11, R0, R2, 0x1, P4 ;  /* 0x00000002000b7211 */ /* 0x001fe400020f0eff */
[----:B------:R0:W5:Y:S04]  /*35040*/  LDL.LU R0, [R1+0x2b3c] ;  /* 0x002b3c0001007983 */ /* 0x0001680000300800 */
[----:B------:R2:W-:Y:S04]  /*35050*/  STL [R1+0x1d24], R34 ;  /* 0x001d242201007387 */ /* 0x0005e80000100800 */
[----:B------:R1:W-:Y:S01]  /*35060*/  STL [R1+0x1d08], R11 ;  /* 0x001d080b01007387 */ /* 0x0003e20000100800 */
[----:B--2---:R-:W-:-:S02]  /*35070*/  IADD3 R34, P4, R36, R8, RZ ;  /* 0x0000000824227210 */ /* 0x004fc40007f9e0ff */
[-C--:B-1----:R-:W-:Y:S02]  /*35080*/  LEA.HI.X.SX32 R11, R7, R2.reuse, 0x1, P5 ;  /* 0x00000002070b7211 */ /* 0x082fe400028f0eff */
[----:B------:R0:W5:Y:S01]  /*35090*/  LDL.LU R7, [R1+0x2b38] ;  /* 0x002b380001077983 */ /* 0x0001620000300800 */
[----:B------:R-:W-:-:S03]  /*350a0*/  LEA.HI.X.SX32 R252, R252, R2, 0x1, P2 ;  /* 0x00000002fcfc7211 */ /* 0x000fc600010f0eff */
[----:B------:R1:W-:Y:S04]  /*350b0*/  STL [R1+0x1d2c], R34 ;  /* 0x001d2c2201007387 */ /* 0x0003e80000100800 */
[----:B------:R2:W-:Y:S01]  /*350c0*/  STL [R1+0x1d10], R11 ;  /* 0x001d100b01007387 */ /* 0x0005e20000100800 */
[-C--:B-1----:R-:W-:Y:S02]  /*350d0*/  IADD3 R34, P5, R37, R8.reuse, RZ ;  /* 0x0000000825227210 */ /* 0x082fe40007fbe0ff */
[----:B--2---:R-:W-:-:S03]  /*350e0*/  IADD3 R11, P2, R38, R8, RZ ;  /* 0x00000008260b7210 */ /* 0x004fc60007f5e0ff */
[----:B------:R1:W-:Y:S04]  /*350f0*/  STL [R1+0x1d34], R34 ;  /* 0x001d342201007387 */ /* 0x0003e80000100800 */
[----:B------:R-:W-:Y:S04]  /*35100*/  STL [R1+0x1d18], R252 ;  /* 0x001d18fc01007387 */ /* 0x000fe80000100800 */
[----:B------:R2:W-:Y:S01]  /*35110*/  STL [R1+0x1d3c], R11 ;  /* 0x001d3c0b01007387 */ /* 0x0005e20000100800 */
[----:B-1----:R-:W-:Y:S02]  /*35120*/  LEA.HI.X.SX32 R34, R251, R2, 0x1, P3 ;  /* 0x00000002fb227211 */ /* 0x002fe400018f0eff */
[----:B------:R-:W-:-:S03]  /*35130*/  IADD3 R251, P3, R39, R8, RZ ;  /* 0x0000000827fb7210 */ /* 0x000fc60007f7e0ff */
[----:B------:R1:W-:Y:S01]  /*35140*/  STL [R1+0x1d20], R34 ;  /* 0x001d202201007387 */ /* 0x0003e20000100800 */
[----:B--2---:R-:W-:-:S03]  /*35150*/  LEA.HI.X.SX32 R11, R36, R2, 0x1, P4 ;  /* 0x00000002240b7211 */ /* 0x004fc600020f0eff */
[----:B------:R-:W-:Y:S01]  /*35160*/  STL [R1+0x1d44], R251 ;  /* 0x001d44fb01007387 */ /* 0x000fe20000100800 */
[----:B------:R-:W-:-:S03]  /*35170*/  LEA.HI.X.SX32 R36, R37, R2, 0x1, P5 ;  /* 0x0000000225247211 */ /* 0x000fc600028f0eff */
[----:B------:R2:W-:Y:S01]  /*35180*/  STL [R1+0x1d28], R11 ;  /* 0x001d280b01007387 */ /* 0x0005e20000100800 */
[----:B-1----:R-:W-:-:S05]  /*35190*/  IADD3 R34, P4, R40, R8, RZ ;  /* 0x0000000828227210 */ /* 0x002fca0007f9e0ff */
[----:B------:R1:W-:Y:S01]  /*351a0*/  STL [R1+0x1d4c], R34 ;  /* 0x001d4c2201007387 */ /* 0x0003e20000100800 */
[----:B--2---:R-:W-:-:S03]  /*351b0*/  IADD3 R11, P5, R41, R8, RZ ;  /* 0x00000008290b7210 */ /* 0x004fc60007fbe0ff */
[----:B------:R2:W-:Y:S04]  /*351c0*/  STL [R1+0x1d30], R36 ;  /* 0x001d302401007387 */ /* 0x0005e80000100800 */
[----:B------:R3:W-:Y:S01]  /*351d0*/  STL [R1+0x1d54], R11 ;  /* 0x001d540b01007387 */ /* 0x0007e20000100800 */
[----:B-1----:R-:W-:Y:S02]  /*351e0*/  LEA.HI.X.SX32 R34, R38, R2, 0x1, P2 ;  /* 0x0000000226227211 */ /* 0x002fe400010f0eff */
[----:B--2---:R-:W-:-:S03]  /*351f0*/  IADD3 R36, P2, R42, R8, RZ ;  /* 0x000000082a247210 */ /* 0x004fc60007f5e0ff */
[----:B------:R1:W-:Y:S01]  /*35200*/  STL [R1+0x1d38], R34 ;  /* 0x001d382201007387 */ /* 0x0003e20000100800 */
[----:B---3--:R-:W-:-:S03]  /*35210*/  LEA.HI.X.SX32 R11, R39, R2, 0x1, P3 ;  /* 0x00000002270b7211 */ /* 0x008fc600018f0eff */
[----:B------:R2:W-:Y:S04]  /*35220*/  STL [R1+0x1d5c], R36 ;  /* 0x001d5c2401007387 */ /* 0x0005e80000100800 */
[----:B------:R3:W-:Y:S01]  /*35230*/  STL [R1+0x1d40], R11 ;  /* 0x001d400b01007387 */ /* 0x0007e20000100800 */
[----:B-1----:R-:W-:Y:S02]  /*35240*/  IADD3 R34, P3, R43, R8, RZ ;  /* 0x000000082b227210 */ /* 0x002fe40007f7e0ff */
[----:B--2---:R-:W-:-:S03]  /*35250*/  LEA.HI.X.SX32 R36, R40, R2, 0x1, P4 ;  /* 0x0000000228247211 */ /* 0x004fc600020f0eff */
[----:B------:R1:W-:Y:S01]  /*35260*/  STL [R1+0x1d64], R34 ;  /* 0x001d642201007387 */ /* 0x0003e20000100800 */
[----:B---3--:R-:W-:-:S03]  /*35270*/  IADD3 R11, P4, R44, R8, RZ ;  /* 0x000000082c0b7210 */ /* 0x008fc60007f9e0ff */
        /* <DEDUP_REMOVED lines=472> */
[----:B------:R-:W-:Y:S01]  /*37000*/  STL [R1+0x20f8], R34 ;  /* 0x0020f82201007387 */ /* 0x000fe20000100800 */
[----:B---3--:R-:W-:-:S03]  /*37010*/  LEA.HI.X.SX32 R11, R14, R2, 0x1, P3 ;  /* 0x000000020e0b7211 */ /* 0x008fc600018f0eff */
[----:B------:R1:W-:Y:S01]  /*37020*/  STL [R1+0x211c], R13 ;  /* 0x00211c0d01007387 */ /* 0x0003e20000100800 */
[----:B------:R-:W-:-:S03]  /*37030*/  IADD3 R14, P3, R18, R8, RZ ;  /* 0x00000008120e7210 */ /* 0x000fc60007f7e0ff */
[----:B------:R2:W-:Y:S01]  /*37040*/  STL [R1+0x2100], R11 ;  /* 0x0021000b01007387 */ /* 0x0005e20000100800 */
[----:B-1----:R-:W-:-:S03]  /*37050*/  LEA.HI.X.SX32 R13, R15, R2, 0x1, P4 ;  /* 0x000000020f0d7211 */ /* 0x002fc600020f0eff */
[----:B------:R1:W-:Y:S01]  /*37060*/  STL [R1+0x2124], R14 ;  /* 0x0021240e01007387 */ /* 0x0003e20000100800 */
[----:B--2---:R-:W-:-:S03]  /*37070*/  IADD3 R11, P4, R19, R8, RZ ;  /* 0x00000008130b7210 */ /* 0x004fc60007f9e0ff */
        /* <DEDUP_REMOVED lines=423> */
[----:B--2---:R-:W-:Y:S01]  /*38af0*/  IADD3 R13, P2, R6, R8, RZ ;  /* 0x00000008060d7210 */ /* 0x004fe20007f5e0ff */
[----:B------:R-:W2:Y:S02]  /*38b00*/  S2R R34, SR_TID.X ;  /* 0x0000000000227919 */ /* 0x000ea40000002100 */
[----:B------:R3:W-:Y:S01]  /*38b10*/  STL [R1+0x2458], R14 ;  /* 0x0024580e01007387 */ /* 0x0007e20000100800 */
[----:B-1----:R-:W-:-:S03]  /*38b20*/  LEA.HI.X.SX32 R11, R248, R2, 0x1, P3 ;  /* 0x00000002f80b7211 */ /* 0x002fc600018f0eff */
[----:B------:R1:W-:Y:S01]  /*38b30*/  STL [R1+0x247c], R13 ;  /* 0x00247c0d01007387 */ /* 0x0003e20000100800 */
[----:B---3--:R-:W-:-:S03]  /*38b40*/  IADD3 R14, P3, R9, R8, RZ ;  /* 0x00000008090e7210 */ /* 0x008fc60007f7e0ff */
        /* <DEDUP_REMOVED lines=8> */
[----:B------:R-:W-:Y:S01]  /*38bd0*/  STL [R1+0x2470], R14 ;  /* 0x0024700e01007387 */ /* 0x000fe20000100800 */
[----:B-1----:R-:W-:-:S03]  /*38be0*/  LEA.HI.X.SX32 R11, R6, R2, 0x1, P2 ;  /* 0x00000002060b7211 */ /* 0x002fc600010f0eff */
[----:B------:R0:W5:Y:S01]  /*38bf0*/  LDL.LU R6, [R1+0x2b34] ;  /* 0x002b340001067983 */ /* 0x0001620000300800 */
[----:B------:R-:W-:-:S03]  /*38c00*/  LEA.HI.X.SX32 R9, R9, R2, 0x1, P3 ;  /* 0x0000000209097211 */ /* 0x000fc600018f0eff */
[----:B------:R1:W-:Y:S04]  /*38c10*/  STL [R1+0x2484], R13 ;  /* 0x0024840d01007387 */ /* 0x0003e80000100800 */
[----:B------:R3:W-:Y:S01]  /*38c20*/  STL [R1+0x2478], R11 ;  /* 0x0024780b01007387 */ /* 0x0007e20000100800 */
[-C--:B-1----:R-:W-:Y:S02]  /*38c30*/  IADD3 R13, P2, R33, R8.reuse, RZ ;  /* 0x00000008210d7210 */ /* 0x082fe40007f5e0ff */
[----:B---3--:R-:W-:Y:S02]  /*38c40*/  IADD3 R11, P3, R35, R8, RZ ;  /* 0x00000008230b7210 */ /* 0x008fe40007f7e0ff */
[----:B------:R-:W-:Y:S01]  /*38c50*/  LEA.HI.X.SX32 R8, R10, R2, 0x1, P4 ;  /* 0x000000020a087211 */ /* 0x000fe200020f0eff */
[----:B------:R-:W-:Y:S04]  /*38c60*/  STL [R1+0x2488], R13 ;  /* 0x0024880d01007387 */ /* 0x000fe80000100800 */
[----:B------:R1:W-:Y:S01]  /*38c70*/  STL [R1+0x248c], R9 ;  /* 0x00248c0901007387 */ /* 0x0003e20000100800 */
[----:B------:R-:W-:-:S03]  /*38c80*/  USHF.R.S32.HI UR51, URZ, 0x1f, UR51 ;  /* 0x0000001f3f337899 */ /* 0x000fc60008011433 */
[----:B------:R-:W-:Y:S04]  /*38c90*/  STL [R1+0x186c], R11 ;  /* 0x00186c0b01007387 */ /* 0x000fe80000100800 */
[----:B------:R3:W-:Y:S01]  /*38ca0*/  STL [R1+0x1544], R8 ;  /* 0x0015440801007387 */ /* 0x0007e20000100800 */
[-C--:B-1----:R-:W-:Y:S02]  /*38cb0*/  LEA.HI.X.SX32 R9, R32, R2.reuse, 0x1, P5 ;  /* 0x0000000220097211 */ /* 0x082fe400028f0eff */
[-C--:B---3--:R-:W-:Y:S02]  /*38cc0*/  LEA.HI.X.SX32 R8, R33, R2.reuse, 0x1, P2 ;  /* 0x0000000221087211 */ /* 0x088fe400010f0eff */
[----:B------:R-:W-:Y:S01]  /*38cd0*/  LEA.HI.X.SX32 R2, R35, R2, 0x1, P3 ;  /* 0x0000000223027211 */ /* 0x000fe200018f0eff */
[----:B------:R1:W-:Y:S04]  /*38ce0*/  STL [R1+0x1864], R9 ;  /* 0x0018640901007387 */ /* 0x0003e80000100800 */
[----:B------:R2:W-:Y:S04]  /*38cf0*/  STL [R1+0x1868], R8 ;  /* 0x0018680801007387 */ /* 0x0005e80000100800 */
[----:B------:R3:W-:Y:S01]  /*38d00*/  STL [R1+0x1548], R2 ;  /* 0x0015480201007387 */ /* 0x0007e20000100800 */
[----:B-1----:R-:W-:Y:S01]  /*38d10*/  IADD3.X R9, R5, UR51, RZ, P1, !PT ;  /* 0x0000003305097c10 */ /* 0x002fe20008ffe4ff */
[----:B--2---:R-:W-:Y:S01]  /*38d20*/  IMAD.SHL.U32 R8, R34, 0x10, RZ ;  /* 0x0000001022087824 */ /* 0x004fe200078e00ff */
[----:B---3--:R-:W-:-:S04]  /*38d30*/  IADD3.X R2, R3, UR51, RZ, P0, !PT ;  /* 0x0000003303027c10 */ /* 0x008fc800087fe4ff */
[----:B------:R-:W-:Y:S04]  /*38d40*/  STL [R1+0x29a0], R8 ;  /* 0x0029a00801007387 */ /* 0x000fe80000100800 */
[----:B------:R-:W-:Y:S04]  /*38d50*/  STL [R1+0x154c], R9 ;  /* 0x00154c0901007387 */ /* 0x000fe80000100800 */
[----:B------:R1:W-:Y:S01]  /*38d60*/  STL [R1+0x1550], R2 ;  /* 0x0015500201007387 */ /* 0x0003e20000100800 */
[----:B------:R-:W-:Y:S02]  /*38d70*/  USHF.R.S32.HI UR8, URZ, 0x1f, UR27 ;  /* 0x0000001f3f087899 */ /* 0x000fe4000801141b */
[----:B-1----:R-:W-:-:S02]  /*38d80*/  IADD3 R2, P0, R12, UR27, RZ ;  /* 0x0000001b0c027c10 */ /* 0x002fc4000ff1e0ff */
[----:B------:R-:W-:-:S03]  /*38d90*/  IADD3 R9, P1, R4, UR27, RZ ;  /* 0x0000001b04097c10 */ /* 0x000fc6000ff3e0ff */
[----:B------:R1:W-:Y:S01]  /*38da0*/  STL [R1+0x1558], R2 ;  /* 0x0015580201007387 */ /* 0x0003e20000100800 */
[----:B------:R-:W-:Y:S01]  /*38db0*/  IADD3 R10, P3, R4, UR38, RZ ;  /* 0x00000026040a7c10 */ /* 0x000fe2000ff7e0ff */
[----:B------:R-:W-:Y:S02]  /*38dc0*/  USHF.R.S32.HI UR27, URZ, 0x1f, UR38 ;  /* 0x0000001f3f1b7899 */ /* 0x000fe40008011426 */
[----:B------:R2:W-:Y:S01]  /*38dd0*/  STL [R1+0x1560], R9 ;  /* 0x0015600901007387 */ /* 0x0005e20000100800 */
[----:B-1----:R-:W-:Y:S02]  /*38de0*/  IADD3 R2, P2, R12, UR38, RZ ;  /* 0x000000260c027c10 */ /* 0x002fe4000ff5e0ff */
[----:B--2---:R-:W-:-:S03]  /*38df0*/  IADD3.X R9, R5, UR8, RZ, P0, !PT ;  /* 0x0000000805097c10 */ /* 0x004fc600087fe4ff */
[----:B------:R1:W-:Y:S04]  /*38e00*/  STL [R1+0x1568], R2 ;  /* 0x0015680201007387 */ /* 0x0003e80000100800 */
[----:B------:R-:W-:Y:S01]  /*38e10*/  STL [R1+0x1570], R10 ;  /* 0x0015700a01007387 */ /* 0x000fe20000100800 */
[----:B-1----:R-:W-:-:S03]  /*38e20*/  IADD3.X R2, R3, UR8, RZ, P1, !PT ;  /* 0x0000000803027c10 */ /* 0x002fc60008ffe4ff */
[----:B------:R1:W-:Y:S04]  /*38e30*/  STL [R1+0x1554], R9 ;  /* 0x0015540901007387 */ /* 0x0003e80000100800 */
[----:B------:R2:W-:Y:S01]  /*38e40*/  STL [R1+0x155c], R2 ;  /* 0x00155c0201007387 */ /* 0x0005e20000100800 */
[----:B-1----:R-:W-:Y:S02]  /*38e50*/  IADD3.X R9, R5, UR27, RZ, P2, !PT ;  /* 0x0000001b05097c10 */ /* 0x002fe400097fe4ff */
[----:B--2---:R-:W-:-:S03]  /*38e60*/  IADD3.X R2, R3, UR27, RZ, P3, !PT ;  /* 0x0000001b03027c10 */ /* 0x004fc60009ffe4ff */
[----:B------:R1:W-:Y:S04]  /*38e70*/  STL [R1+0x1564], R9 ;  /* 0x0015640901007387 */ /* 0x0003e80000100800 */
[----:B------:R2:W-:Y:S04]  /*38e80*/  STL [R1+0x156c], R2 ;  /* 0x00156c0201007387 */ /* 0x0005e80000100800 */
[----:B------:R-:W-:Y:S04]  /*38e90*/  STL [R1+0x1178], RZ ;  /* 0x001178ff01007387 */ /* 0x000fe80000100800 */
        /* <DEDUP_REMOVED lines=768> */
[----:B------:R-:W-:Y:S04]  /*3bea0*/  STL [R1], RZ ;  /* 0x000000ff01007387 */ /* 0x000fe80000100800 */
        /* <DEDUP_REMOVED lines=79> */
[----:B------:R-:W-:Y:S01]  /*3c3a0*/  STL [R1+0x140], RZ ;  /* 0x000140ff01007387 */ /* 0x000fe20000100800 */
[----:B-1----:R-:W-:-:S03]  /*3c3b0*/  IADD3 R9, P0, R12, UR33, RZ ;  /* 0x000000210c097c10 */ /* 0x002fc6000ff1e0ff */
[----:B------:R-:W-:Y:S01]  /*3c3c0*/  STL [R1+0x144], RZ ;  /* 0x000144ff01007387 */ /* 0x000fe20000100800 */
[----:B--2---:R-:W-:-:S03]  /*3c3d0*/  IADD3 R2, P1, R4, UR33, RZ ;  /* 0x0000002104027c10 */ /* 0x004fc6000ff3e0ff */
[----:B------:R-:W-:Y:S01]  /*3c3e0*/  STL [R1+0x148], RZ ;  /* 0x000148ff01007387 */ /* 0x000fe20000100800 */
[----:B------:R-:W-:-:S03]  /*3c3f0*/  USHF.R.S32.HI UR33, URZ, 0x1f, UR33 ;  /* 0x0000001f3f217899 */ /* 0x000fc60008011421 */
[----:B------:R-:W-:Y:S04]  /*3c400*/  STL [R1+0x14c], RZ ;  /* 0x00014cff01007387 */ /* 0x000fe80000100800 */
[----:B------:R-:W-:Y:S04]  /*3c410*/  STL [R1+0x150], RZ ;  /* 0x000150ff01007387 */ /* 0x000fe80000100800 */
[----:B------:R-:W-:Y:S04]  /*3c420*/  STL [R1+0x154], RZ ;  /* 0x000154ff01007387 */ /* 0x000fe80000100800 */
[----:B------:R-:W-:Y:S04]  /*3c430*/  STL [R1+0x158], RZ ;  /* 0x000158ff01007387 */ /* 0x000fe80000100800 */
[----:B------:R-:W-:Y:S04]  /*3c440*/  STL [R1+0x15c], RZ ;  /* 0x00015cff01007387 */ /* 0x000fe80000100800 */
[----:B------:R-:W-:Y:S04]  /*3c450*/  STL [R1+0x160], RZ ;  /* 0x000160ff01007387 */ /* 0x000fe80000100800 */
[----:B------:R-:W-:Y:S04]  /*3c460*/  STL [R1+0x164], RZ ;  /* 0x000164ff01007387 */ /* 0x000fe80000100800 */
[----:B------:R1:W-:Y:S04]  /*3c470*/  STL [R1+0x1578], R9 ;  /* 0x0015780901007387 */ /* 0x0003e80000100800 */
[----:B------:R2:W-:Y:S04]  /*3c480*/  STL [R1+0x1580], R2 ;  /* 0x0015800201007387 */ /* 0x0005e80000100800 */
[----:B------:R-:W-:Y:S01]  /*3c490*/  STL [R1+0x168], RZ ;  /* 0x000168ff01007387 */ /* 0x000fe20000100800 */
[----:B-1----:R-:W-:-:S03]  /*3c4a0*/  IADD3.X R9, R5, UR33, RZ, P0, !PT ;  /* 0x0000002105097c10 */ /* 0x002fc600087fe4ff */
[----:B------:R-:W-:Y:S01]  /*3c4b0*/  STL [R1+0x16c], RZ ;  /* 0x00016cff01007387 */ /* 0x000fe20000100800 */
[----:B--2---:R-:W-:-:S03]  /*3c4c0*/  IADD3.X R2, R3, UR33, RZ, P1, !PT ;  /* 0x0000002103027c10 */ /* 0x004fc60008ffe4ff */
[----:B------:R-:W-:Y:S01]  /*3c4d0*/  STL [R1+0x170], RZ ;  /* 0x000170ff01007387 */ /* 0x000fe20000100800 */
[----:B------:R-:W-:-:S03]  /*3c4e0*/  USHF.R.S32.HI UR33, URZ, 0x1f, UR7 ;  /* 0x0000001f3f217899 */ /* 0x000fc60008011407 */
[----:B------:R1:W-:Y:S04]  /*3c4f0*/  STL [R1+0x1574], R9 ;  /* 0x0015740901007387 */ /* 0x0003e80000100800 */
[----:B------:R2:W-:Y:S01]  /*3c500*/  STL [R1+0x157c], R2 ;  /* 0x00157c0201007387 */ /* 0x0005e20000100800 */
[----:B-1----:R-:W-:-:S03]  /*3c510*/  IADD3 R9, P0, R12, UR7, RZ ;  /* 0x000000070c097c10 */ /* 0x002fc6000ff1e0ff */
[----:B------:R-:W-:Y:S01]  /*3c520*/  STL [R1+0x174], RZ ;  /* 0x000174ff01007387 */ /* 0x000fe20000100800 */
[----:B--2---:R-:W-:-:S03]  /*3c530*/  IADD3 R2, P1, R4, UR7, RZ ;  /* 0x0000000704027c10 */ /* 0x004fc6000ff3e0ff */
[----:B------:R1:W-:Y:S04]  /*3c540*/  STL [R1+0x1588], R9 ;  /* 0x0015880901007387 */ /* 0x0003e80000100800 */
[----:B------:R-:W-:Y:S04]  /*3c550*/  STL [R1+0x178], RZ ;  /* 0x000178ff01007387 */ /* 0x000fe80000100800 */
[----:B------:R2:W-:Y:S01]  /*3c560*/  STL [R1+0x1590], R2 ;  /* 0x0015900201007387 */ /* 0x0005e20000100800 */
[----:B-1----:R-:W-:Y:S01]  /*3c570*/  IADD3.X R9, R5, UR33, RZ, P0, !PT ;  /* 0x0000002105097c10 */ /* 0x002fe200087fe4ff */
[----:B------:R-:W-:-:S04]  /*3c580*/  USHF.R.S32.HI UR7, URZ, 0x1f, UR44 ;  /* 0x0000001f3f077899 */ /* 0x000fc8000801142c */
[----:B------:R1:W-:Y:S01]  /*3c590*/  STL [R1+0x1584], R9 ;  /* 0x0015840901007387 */ /* 0x0003e20000100800 */
[----:B--2---:R-:W-:-:S05]  /*3c5a0*/  IADD3.X R2, R3, UR33, RZ, P1, !PT ;  /* 0x0000002103027c10 */ /* 0x004fca0008ffe4ff */
[----:B------:R2:W-:Y:S01]  /*3c5b0*/  STL [R1+0x158c], R2 ;  /* 0x00158c0201007387 */ /* 0x0005e20000100800 */
[----:B-1----:R-:W-:-:S05]  /*3c5c0*/  IADD3 R9, P0, R12, UR44, RZ ;  /* 0x0000002c0c097c10 */ /* 0x002fca000ff1e0ff */
[----:B------:R1:W-:Y:S01]  /*3c5d0*/  STL [R1+0x1598], R9 ;  /* 0x0015980901007387 */ /* 0x0003e20000100800 */
[----:B--2---:R-:W-:-:S03]  /*3c5e0*/  IADD3 R2, P1, R4, UR44, RZ ;  /* 0x0000002c04027c10 */ /* 0x004fc6000ff3e0ff */
        /* <DEDUP_REMOVED lines=202> */
[----:B-1----:R-:W-:Y:S02]  /*3d290*/  IADD3.X R9, R5, UR16, RZ, P0, !PT ;  /* 0x0000001005097c10 */ /* 0x002fe400087fe4ff */
[----:B--2---:R-:W-:-:S03]  /*3d2a0*/  IADD3.X R2, R3, UR16, RZ, P1, !PT ;  /* 0x0000001003027c10 */ /* 0x004fc60008ffe4ff */
[----:B------:R-:W-:Y:S04]  /*3d2b0*/  STL [R1+0x16d4], R9 ;  /* 0x0016d40901007387 */ /* 0x000fe80000100800 */
[----:B------:R1:W-:Y:S01]  /*3d2c0*/  STL [R1+0x16dc], R2 ;  /* 0x0016dc0201007387 */ /* 0x0003e20000100800 */
[----:B------:R-:W-:Y:S01]  /*3d2d0*/  LOP3.LUT R34, R34, 0x7f, RZ, 0xc0, !PT ;  /* 0x0000007f22227812 */ /* 0x000fe200078ec0ff */
[----:B------:R-:W-:Y:S02]  /*3d2e0*/  USHF.R.U32.HI UR38, URZ, 0x4, UR4 ;  /* 0x000000043f267899 */ /* 0x000fe40008011604 */
[----:B------:R-:W-:Y:S01]  /*3d2f0*/  UIMAD UR51, UR60, 0x9, URZ ;  /* 0x000000093c3378a4 */ /* 0x000fe2000f8e023f */
[C---:B------:R-:W-:Y:S02]  /*3d300*/  LOP3.LUT R239, R34.reuse, 0x10, RZ, 0x3c, !PT ;  /* 0x0000001022ef7812 */ /* 0x040fe400078e3cff */
[----:B------:R-:W-:-:S02]  /*3d310*/  LOP3.LUT R238, R34, 0x20, RZ, 0x3c, !PT ;  /* 0x0000002022ee7812 */ /* 0x000fc400078e3cff */
[C---:B------:R-:W-:Y:S02]  /*3d320*/  LOP3.LUT R237, R34.reuse, 0x30, RZ, 0x3c, !PT ;  /* 0x0000003022ed7812 */ /* 0x040fe400078e3cff */
[C---:B------:R-:W-:Y:S02]  /*3d330*/  LOP3.LUT R236, R34.reuse, 0x40, RZ, 0x3c, !PT ;  /* 0x0000004022ec7812 */ /* 0x040fe400078e3cff */
[C---:B------:R-:W-:Y:S02]  /*3d340*/  LOP3.LUT R235, R34.reuse, 0x50, RZ, 0x3c, !PT ;  /* 0x0000005022eb7812 */ /* 0x040fe400078e3cff */
[C---:B------:R-:W-:Y:S02]  /*3d350*/  LOP3.LUT R234, R34.reuse, 0x60, RZ, 0x3c, !PT ;  /* 0x0000006022ea7812 */ /* 0x040fe400078e3cff */
[----:B------:R-:W-:Y:S01]  /*3d360*/  LOP3.LUT R233, R34, 0x70, RZ, 0x3c, !PT ;  /* 0x0000007022e97812 */ /* 0x000fe200078e3cff */
[----:B------:R-:W-:Y:S01]  /*3d370*/  UMOV UR8, URZ ;  /* 0x0000003f00087c82 */ /* 0x000fe20008000000 */
[----:B------:R-:W-:Y:S01]  /*3d380*/  UMOV UR27, URZ ;  /* 0x0000003f001b7c82 */ /* 0x000fe20008000000 */
[----:B------:R-:W-:-:S02]  /*3d390*/  USHF.L.U32 UR5, UR5, 0x7, URZ ;  /* 0x0000000705057899 */ /* 0x000fc4000800063f */
[----:B------:R-:W-:Y:S02]  /*3d3a0*/  USHF.R.S32.HI UR9, URZ, 0x1f, UR9 ;  /* 0x0000001f3f097899 */ /* 0x000fe40008011409 */
[----:B------:R-:W-:Y:S02]  /*3d3b0*/  USHF.L.U32 UR6, UR6, 0x7, URZ ;  /* 0x0000000706067899 */ /* 0x000fe4000800063f */
[----:B------:R-:W-:Y:S02]  /*3d3c0*/  USHF.R.U32.HI UR36, URZ, 0x4, UR36 ;  /* 0x000000043f247899 */ /* 0x000fe40008011624 */
[----:B------:R-:W-:Y:S02]  /*3d3d0*/  USGXT.U32 UR38, UR38, 0xe ;  /* 0x0000000e2626789a */ /* 0x000fe40008000000 */
[----:B------:R-:W-:Y:S02]  /*3d3e0*/  USHF.R.S32.HI UR7, URZ, 0x1f, UR25 ;  /* 0x0000001f3f077899 */ /* 0x000fe40008011419 */
[----:B------:R-:W-:-:S02]  /*3d3f0*/  USHF.R.S32.HI UR30, URZ, 0x1f, UR24 ;  /* 0x0000001f3f1e7899 */ /* 0x000fc40008011418 */
[----:B------:R-:W-:Y:S02]  /*3d400*/  USHF.R.S32.HI UR35, URZ, 0x1f, UR61 ;  /* 0x0000001f3f237899 */ /* 0x000fe4000801143d */
[----:B------:R-:W-:Y:S02]  /*3d410*/  USHF.R.S32.HI UR43, URZ, 0x1f, UR31 ;  /* 0x0000001f3f2b7899 */ /* 0x000fe4000801141f */
[----:B------:R-:W-:Y:S02]  /*3d420*/  USHF.R.S32.HI UR15, URZ, 0x1f, UR34 ;  /* 0x0000001f3f0f7899 */ /* 0x000fe40008011422 */
[----:B------:R-:W-:Y:S02]  /*3d430*/  USHF.R.S32.HI UR19, URZ, 0x1f, UR42 ;  /* 0x0000001f3f137899 */ /* 0x000fe4000801142a */
        /* <DEDUP_REMOVED lines=16> */
[----:B------:R-:W-:Y:S01]  /*3d540*/  USHF.R.S32.HI UR16, URZ, 0x1f, UR20 ;  /* 0x0000001f3f107899 */ /* 0x000fe20008011414 */
[----:B------:R-:W2:Y:S01]  /*3d550*/  LDC R252, c[0x0][0x230] ;  /* 0x00008c00fffc7b82 */ /* 0x000ea20000000800 */
[----:B-1----:R-:W-:Y:S01]  /*3d560*/  IADD3 R2, P0, R12, UR25, RZ ;  /* 0x000000190c027c10 */ /* 0x002fe2000ff1e0ff */
[----:B------:R-:W-:Y:S01]  /*3d570*/  USGXT.U32 UR36, UR36, 0xe ;  /* 0x0000000e2424789a */ /* 0x000fe20008000000 */
[----:B------:R-:W-:Y:S01]  /*3d580*/  IADD3 R9, P1, R4, UR25, RZ ;  /* 0x0000001904097c10 */ /* 0x000fe2000ff3e0ff */
[----:B------:R-:W-:Y:S02]  /*3d590*/  UIADD3 UR26, UP1, UR38, 0x2, URZ ;  /* 0x00000002261a7890 */ /* 0x000fe4000ff3e03f */
[----:B------:R1:W-:Y:S02]  /*3d5a0*/  STL [R1+0x16e8], R2 ;  /* 0x0016e80201007387 */ /* 0x0003e40000100800 */
[----:B------:R-:W-:-:S02]  /*3d5b0*/  UIADD3.X UR27, UR27, 0x40000040, URZ, UP1, !UPT ;  /* 0x400000401b1b7890 */ /* 0x000fc40008ffe43f */
[----:B------:R3:W-:Y:S01]  /*3d5c0*/  STL [R1+0x16f0], R9 ;  /* 0x0016f00901007387 */ /* 0x0007e20000100800 */
[----:B-1----:R-:W-:Y:S02]  /*3d5d0*/  LOP3.LUT R2, R8, 0x70, RZ, 0xc0, !PT ;  /* 0x0000007008027812 */ /* 0x002fe400078ec0ff */
[----:B------:R-:W-:Y:S02]  /*3d5e0*/  IADD3.X R8, R3, UR7, RZ, P1, !PT ;  /* 0x0000000703087c10 */ /* 0x000fe40008ffe4ff */
[----:B---3--:R-:W-:Y:S01]  /*3d5f0*/  IADD3.X R9, R5, UR7, RZ, P0, !PT ;  /* 0x0000000705097c10 */ /* 0x008fe200087fe4ff */
[----:B------:R-:W-:Y:S01]  /*3d600*/  IMAD R2, R34, 0x80, R2 ;  /* 0x0000008022027824 */ /* 0x000fe200078e0202 */
[----:B------:R-:W-:Y:S01]  /*3d610*/  USHF.R.S32.HI UR7, URZ, 0x1f, UR6 ;  /* 0x0000001f3f077899 */ /* 0x000fe20008011406 */
[----:B--2---:R-:W-:Y:S02]  /*3d620*/  VIADD R252, R252, 0x7f ;  /* 0x0000007ffcfc7836 */ /* 0x004fe40000000000 */
[----:B------:R1:W-:Y:S03]  /*3d630*/  STL [R1+0x16e4], R9 ;  /* 0x0016e40901007387 */ /* 0x0003e60000100800 */
[----:B------:R-:W-:Y:S01]  /*3d640*/  SHF.R.S32.HI R11, RZ, 0x1f, R252 ;  /* 0x0000001fff0b7819 */ /* 0x000fe200000114fc */
[----:B------:R2:W-:Y:S03]  /*3d650*/  STL [R1+0x16ec], R8 ;  /* 0x0016ec0801007387 */ /* 0x0005e60000100800 */
[----:B------:R-:W-:-:S02]  /*3d660*/  LEA.HI R11, R11, R252, RZ, 0x7 ;  /* 0x000000fc0b0b7211 */ /* 0x000fc400078f38ff */
[----:B-1----:R-:W-:Y:S02]  /*3d670*/  IADD3 R9, P5, R4, UR24, RZ ;  /* 0x0000001804097c10 */ /* 0x002fe4000ffbe0ff */
[----:B--2---:R-:W-:Y:S01]  /*3d680*/  IADD3 R8, P4, R12, UR24, RZ ;  /* 0x000000180c087c10 */ /* 0x004fe2000ff9e0ff */
[----:B------:R-:W-:-:S04]  /*3d690*/  UIADD3 UR24, UP0, UR36, 0x2, URZ ;  /* 0x0000000224187890 */ /* 0x000fc8000ff1e03f */
[----:B------:R1:W-:Y:S01]  /*3d6a0*/  STL [R1+0x16f8], R8 ;  /* 0x0016f80801007387 */ /* 0x0003e20000100800 */
[----:B------:R-:W-:Y:S02]  /*3d6b0*/  UIADD3.X UR25, UR8, 0x40000040, URZ, UP0, !UPT ;  /* 0x4000004008197890 */ /* 0x000fe400087fe43f */
[----:B------:R-:W-:Y:S01]  /*3d6c0*/  USHF.R.S32.HI UR8, URZ, 0x1f, UR5 ;  /* 0x0000001f3f087899 */ /* 0x000fe20008011405 */
[----:B------:R2:W-:Y:S04]  /*3d6d0*/  STL [R1+0x1700], R9 ;  /* 0x0017000901007387 */ /* 0x0005e80000100800 */
[----:B------:R-:W-:Y:S01]  /*3d6e0*/  STL [R1+0x296c], R2 ;  /* 0x00296c0201007387 */ /* 0x000fe20000100800 */
[----:B-1----:R-:W-:Y:S02]  /*3d6f0*/  SHF.R.S32.HI R8, RZ, 0x7, R11 ;  /* 0x00000007ff087819 */ /* 0x002fe4000001140b */
[----:B------:R-:W-:-:S02]  /*3d700*/  IADD3 R8, P1, R4, UR61, RZ ;  /* 0x0000003d04087c10 */ /* 0x000fc4000ff3e0ff */
[----:B--2---:R-:W-:-:S05]  /*3d710*/  IADD3 R9, P0, R12, UR61, RZ ;  /* 0x0000003d0c097c10 */ /* 0x004fca000ff1e0ff */
[----:B------:R-:W-:Y:S04]  /*3d720*/  STL [R1+0x1708], R9 ;  /* 0x0017080901007387 */ /* 0x000fe80000100800 */
[----:B------:R1:W-:Y:S02]  /*3d730*/  STL [R1+0x1710], R8 ;  /* 0x0017100801007387 */ /* 0x0003e40000100800 */
[----:B-1----:R-:W-:Y:S02]  /*3d740*/  IADD3 R8, P2, R12, UR31, RZ ;  /* 0x0000001f0c087c10 */ /* 0x002fe4000ff5e0ff */
[----:B------:R-:W-:Y:S02]  /*3d750*/  CS2R R24, SRZ ;  /* 0x0000000000187805 */ /* 0x000fe4000001ff00 */
[----:B------:R-:W-:-:S02]  /*3d760*/  IADD3 R10, P3, R4, UR31, RZ ;  /* 0x0000001f040a7c10 */ /* 0x000fc4000ff7e0ff */
[----:B------:R-:W-:Y:S02]  /*3d770*/  CS2R R26, SRZ ;  /* 0x00000000001a7805 */ /* 0x000fe4000001ff00 */
[----:B------:R-:W-:Y:S01]  /*3d780*/  IADD3.X R9, R5, UR30, RZ, P4, !PT ;  /* 0x0000001e05097c10 */ /* 0x000fe2000a7fe4ff */
[----:B------:R1:W-:Y:S01]  /*3d790*/  STL [R1+0x1718], R8 ;  /* 0x0017180801007387 */ /* 0x0003e20000100800 */
[----:B------:R-:W-:Y:S02]  /*3d7a0*/  CS2R R28, SRZ ;  /* 0x00000000001c7805 */ /* 0x000fe4000001ff00 */
[----:B------:R-:W-:Y:S02]  /*3d7b0*/  CS2R R30, SRZ ;  /* 0x00000000001e7805 */ /* 0x000fe4000001ff00 */
[----:B------:R-:W-:Y:S01]  /*3d7c0*/  CS2R R32, SRZ ;  /* 0x0000000000207805 */ /* 0x000fe2000001ff00 */
[----:B------:R2:W-:Y:S01]  /*3d7d0*/  STL [R1+0x1720], R10 ;  /* 0x0017200a01007387 */ /* 0x0005e20000100800 */
[----:B------:R-:W-:-:S02]  /*3d7e0*/  CS2R R34, SRZ ;  /* 0x0000000000227805 */ /* 0x000fc4000001ff00 */
[----:B------:R-:W-:Y:S02]  /*3d7f0*/  CS2R R36, SRZ ;  /* 0x0000000000247805 */ /* 0x000fe4000001ff00 */
[----:B------:R-:W-:Y:S01]  /*3d800*/  CS2R R38, SRZ ;  /* 0x0000000000267805 */ /* 0x000fe2000001ff00 */
[----:B------:R3:W-:Y:S01]  /*3d810*/  STL [R1+0x16f4], R9 ;  /* 0x0016f40901007387 */ /* 0x0007e20000100800 */
[----:B------:R-:W-:Y:S02]  /*3d820*/  CS2R R40, SRZ ;  /* 0x0000000000287805 */ /* 0x000fe4000001ff00 */
[----:B-1----:R-:W-:Y:S02]  /*3d830*/  IADD3.X R8, R3, UR30, RZ, P5, !PT ;  /* 0x0000001e03087c10 */ /* 0x002fe4000affe4ff */
[----:B------:R-:W-:Y:S02]  /*3d840*/  CS2R R42, SRZ ;  /* 0x00000000002a7805 */ /* 0x000fe4000001ff00 */
[----:B------:R-:W-:-:S02]  /*3d850*/  CS2R R44, SRZ ;  /* 0x00000000002c7805 */ /* 0x000fc4000001ff00 */
[----:B------:R-:W-:Y:S02]  /*3d860*/  CS2R R46, SRZ ;  /* 0x00000000002e7805 */ /* 0x000fe4000001ff00 */
[----:B--2---:R-:W-:Y:S01]  /*3d870*/  IADD3 R10, P5, R4, UR34, RZ ;  /* 0x00000022040a7c10 */ /* 0x004fe2000ffbe0ff */
[----:B------:R1:W-:Y:S01]  /*3d880*/  STL [R1+0x16fc], R8 ;  /* 0x0016fc0801007387 */ /* 0x0003e20000100800 */
[----:B------:R-:W-:Y:S02]  /*3d890*/  CS2R R48, SRZ ;  /* 0x0000000000307805 */ /* 0x000fe4000001ff00 */
[----:B------:R-:W-:Y:S02]  /*3d8a0*/  CS2R R50, SRZ ;  /* 0x0000000000327805 */ /* 0x000fe4000001ff00 */
[----:B---3--:R-:W-:Y:S02]  /*3d8b0*/  IADD3 R9, P4, R12, UR34, RZ ;  /* 0x000000220c097c10 */ /* 0x008fe4000ff9e0ff */
[----:B------:R-:W-:-:S02]  /*3d8c0*/  CS2R R52, SRZ ;  /* 0x0000000000347805 */ /* 0x000fc4000001ff00 */
[----:B------:R-:W-:Y:S02]  /*3d8d0*/  CS2R R54, SRZ ;  /* 0x0000000000367805 */ /* 0x000fe4000001ff00 */
[----:B------:R-:W-:Y:S02]  /*3d8e0*/  CS2R R56, SRZ ;  /* 0x0000000000387805 */ /* 0x000fe4000001ff00 */
[----:B------:R-:W-:Y:S01]  /*3d8f0*/  CS2R R58, SRZ ;  /* 0x00000000003a7805 */ /* 0x000fe2000001ff00 */
[----:B------:R2:W-:Y:S01]  /*3d900*/  STL [R1+0x1728], R9 ;  /* 0x0017280901007387 */ /* 0x0005e20000100800 */
[----:B------:R-:W-:Y:S02]  /*3d910*/  CS2R R60, SRZ ;  /* 0x00000000003c7805 */ /* 0x000fe4000001ff00 */
[----:B-1----:R-:W-:Y:S02]  /*3d920*/  IADD3.X R8, R5, UR35, RZ, P0, !PT ;  /* 0x0000002305087c10 */ /* 0x002fe400087fe4ff */
[----:B------:R-:W-:Y:S01]  /*3d930*/  CS2R R62, SRZ ;  /* 0x00000000003e7805 */ /* 0x000fe2000001ff00 */
[----:B------:R1:W-:Y:S01]  /*3d940*/  STL [R1+0x1730], R10 ;  /* 0x0017300a01007387 */ /* 0x0003e20000100800 */
[----:B------:R-:W-:-:S02]  /*3d950*/  CS2R R64, SRZ ;  /* 0x0000000000407805 */ /* 0x000fc4000001ff00 */
[----:B------:R-:W-:Y:S02]  /*3d960*/  CS2R R66, SRZ ;  /* 0x0000000000427805 */ /* 0x000fe4000001ff00 */
[----:B------:R-:W-:Y:S01]  /*3d970*/  CS2R R68, SRZ ;  /* 0x0000000000447805 */ /* 0x000fe2000001ff00 */
[----:B------:R3:W-:Y:S01]  /*3d980*/  STL [R1+0x1704], R8 ;  /* 0x0017040801007387 */ /* 0x0007e20000100800 */
[----:B------:R-:W-:Y:S02]  /*3d990*/  CS2R R70, SRZ ;  /* 0x0000000000467805 */ /* 0x000fe4000001ff00 */
[----:B--2---:R-:W-:Y:S02]  /*3d9a0*/  IADD3.X R9, R3, UR35, RZ, P1, !PT ;  /* 0x0000002303097c10 */ /* 0x004fe40008ffe4ff */
[----:B------:R-:W-:Y:S02]  /*3d9b0*/  CS2R R72, SRZ ;  /* 0x0000000000487805 */ /* 0x000fe4000001ff00 */
[----:B------:R-:W-:-:S02]  /*3d9c0*/  CS2R R74, SRZ ;  /* 0x00000000004a7805 */ /* 0x000fc4000001ff00 */
[----:B------:R-:W-:Y:S02]  /*3d9d0*/  CS2R R76, SRZ ;  /* 0x00000000004c7805 */ /* 0x000fe4000001ff00 */
[----:B-1----:R-:W-:Y:S01]  /*3d9e0*/  IADD3 R10, P1, R4, UR42, RZ ;  /* 0x0000002a040a7c10 */ /* 0x002fe2000ff3e0ff */
        /* <DEDUP_REMOVED lines=56> */
[----:B-1----:R-:W-:Y:S01]  /*3dd70*/  IADD3.X R9, R5, UR19, RZ, P0, !PT ;  /* 0x0000001305097c10 */ /* 0x002fe200087fe4ff */
[----:B------:R-:W-:Y:S01]  /*3dd80*/  UIADD3.64 UR30, UR26, 0x2, URZ ;  /* 0x000000021a1e7897 */ /* 0x000fe2000fffe03f */
[----:B------:R1:W-:Y:S01]  /*3dd90*/  STL [R1+0x1760], R10 ;  /* 0x0017600a01007387 */ /* 0x0003e20000100800 */
[----:B------:R-:W-:-:S02]  /*3dda0*/  UIADD3.64 UR34, UR26, 0x4, URZ ;  /* 0x000000041a227897 */ /* 0x000fc4000fffe03f */
[----:B------:R-:W-:Y:S01]  /*3ddb0*/  UIADD3.64 UR42, UR26, 0x7fe, URZ ;  /* 0x000007fe1a2a7897 */ /* 0x000fe2000fffe03f */
[----:B------:R3:W-:Y:S01]  /*3ddc0*/  STL [R1+0x1734], R9 ;  /* 0x0017340901007387 */ /* 0x0007e20000100800 */
[----:B------:R-:W-:Y:S01]  /*3ddd0*/  UIADD3.64 UR14, UR26, 0x800, URZ ;  /* 0x000008001a0e7897 */ /* 0x000fe2000fffe03f */
[----:B--2---:R-:W-:Y:S01]  /*3dde0*/  IADD3.X R8, R3, UR19, RZ, P1, !PT ;  /* 0x0000001303087c10 */ /* 0x004fe20008ffe4ff */
[----:B------:R-:W-:Y:S01]  /*3ddf0*/  UIADD3.64 UR18, UR26, 0x802, URZ ;  /* 0x000008021a127897 */ /* 0x000fe2000fffe03f */
[----:B-1----:R-:W-:-:S03]  /*3de00*/  IADD3 R10, P1, R4, UR22, RZ ;  /* 0x00000016040a7c10 */ /* 0x002fc6000ff3e0ff */
[----:B------:R1:W-:Y:S01]  /*3de10*/  STL [R1+0x173c], R8 ;  /* 0x00173c0801007387 */ /* 0x0003e20000100800 */
[----:B---3--:R-:W-:-:S05]  /*3de20*/  IADD3 R9, P0, R12, UR22, RZ ;  /* 0x000000160c097c10 */ /* 0x008fca000ff1e0ff */
[----:B------:R2:W-:Y:S01]  /*3de30*/  STL [R1+0x1768], R9 ;  /* 0x0017680901007387 */ /* 0x0005e20000100800 */
[----:B-1----:R-:W-:-:S03]  /*3de40*/  IADD3.X R8, R5, UR23, RZ, P2, !PT ;  /* 0x0000001705087c10 */ /* 0x002fc600097fe4ff */
[----:B------:R1:W-:Y:S04]  /*3de50*/  STL [R1+0x1770], R10 ;  /* 0x0017700a01007387 */ /* 0x0003e80000100800 */
[----:B------:R3:W-:Y:S01]  /*3de60*/  STL [R1+0x1744], R8 ;  /* 0x0017440801007387 */ /* 0x0007e20000100800 */
        /* <DEDUP_REMOVED lines=46> */
[----:B------:R-:W-:Y:S02]  /*3e150*/  UIADD3.64 UR56, UR24, 0x202, URZ ;  /* 0x0000020218387897 */ /* 0x000fe4000fffe03f */
[----:B------:R-:W-:Y:S01]  /*3e160*/  UIADD3.64 UR56, UR24, 0x5fe, URZ ;  /* 0x000005fe18387897 */ /* 0x000fe2000fffe03f */
[----:B-1----:R-:W-:Y:S01]  /*3e170*/  IADD3 R10, P1, R4, UR53, RZ ;  /* 0x00000035040a7c10 */ /* 0x002fe2000ff3e0ff */
        /* <DEDUP_REMOVED lines=48> */
[----:B---3--:R-:W-:Y:S02]  /*3e480*/  IADD3 R8, P5, R12, UR41, RZ ;  /* 0x000000290c087c10 */ /* 0x008fe4000ffbe0ff */
[----:B------:R-:W-:-:S03]  /*3e490*/  ULDC UR46, c[0x0][0x238] ;  /* 0x00008e00002e7ab9 */ /* 0x000fc60000000800 */
        /* <DEDUP_REMOVED lines=8> */
[----:B---3--:R-:W-:Y:S01]  /*3e520*/  IADD3 R9, P1, R12, UR39, RZ ;  /* 0x000000270c097c10 */ /* 0x008fe2000ff3e0ff */
[----:B------:R-:W-:-:S04]  /*3e530*/  UMOV UR39, 0x40000040 ;  /* 0x4000004000277882 */ /* 0x000fc80000000000 */
[----:B------:R2:W-:Y:S01]  /*3e540*/  STL [R1+0x1828], R9 ;  /* 0x0018280901007387 */ /* 0x0005e20000100800 */
[----:B-1----:R-:W-:-:S03]  /*3e550*/  IADD3.X R8, R5, UR40, RZ, P2, !PT ;  /* 0x0000002805087c10 */ /* 0x002fc600097fe4ff */
[----:B------:R1:W-:Y:S04]  /*3e560*/  STL [R1+0x1830], R10 ;  /* 0x0018300a01007387 */ /* 0x0003e80000100800 */
[----:B------:R3:W-:Y:S01]  /*3e570*/  STL [R1+0x1804], R8 ;  /* 0x0018040801007387 */ /* 0x0007e20000100800 */
[----:B--2---:R-:W-:Y:S02]  /*3e580*/  IADD3.X R9, R3, UR40, RZ, P3, !PT ;  /* 0x0000002803097c10 */ /* 0x004fe40009ffe4ff */
        /* <DEDUP_REMOVED lines=8> */
[----:B------:R-:W-:Y:S01]  /*3e610*/  UMOV UR37, 0x40000040 ;  /* 0x4000004000257882 */ /* 0x000fe20000000000 */
[----:B-1----:R-:W-:-:S03]  /*3e620*/  IADD3 R10, P6, R12, UR20, RZ ;  /* 0x000000140c0a7c10 */ /* 0x002fc6000ffde0ff */
[----:B------:R1:W-:Y:S01]  /*3e630*/  STL [R1+0x181c], R8 ;  /* 0x00181c0801007387 */ /* 0x0003e20000100800 */
[----:B---3--:R-:W-:-:S03]  /*3e640*/  IADD3 R9, P5, R4, UR20, RZ ;  /* 0x0000001404097c10 */ /* 0x008fc6000ffbe0ff */
[----:B------:R2:W-:Y:S04]  /*3e650*/  STL [R1+0x1848], R10 ;  /* 0x0018480a01007387 */ /* 0x0005e80000100800 */
[----:B------:R3:W-:Y:S01]  /*3e660*/  STL [R1+0x1850], R9 ;  /* 0x0018500901007387 */ /* 0x0007e20000100800 */
[----:B-1----:R-:W-:Y:S02]  /*3e670*/  IADD3 R8, P4, R12, UR17, RZ ;  /* 0x000000110c087c10 */ /* 0x002fe4000ff9e0ff */
[----:B--2---:R-:W-:-:S03]  /*3e680*/  LOP3.LUT R10, R2, 0x30, RZ, 0x3c, !PT ;  /* 0x00000030020a7812 */ /* 0x004fc600078e3cff */
[----:B------:R1:W-:Y:S01]  /*3e690*/  STL [R1+0x1858], R8 ;  /* 0x0018580801007387 */ /* 0x0003e20000100800 */
[----:B---3--:R-:W-:-:S03]  /*3e6a0*/  LOP3.LUT R9, R2, 0x20, RZ, 0x3c, !PT ;  /* 0x0000002002097812 */ /* 0x008fc600078e3cff */
[----:B------:R-:W-:Y:S04]  /*3e6b0*/  STL [R1+0x1d0], RZ ;  /* 0x0001d0ff01007387 */ /* 0x000fe80000100800 */
[----:B------:R-:W-:Y:S01]  /*3e6c0*/  STL [R1+0x1d4], RZ ;  /* 0x0001d4ff01007387 */ /* 0x000fe20000100800 */
[----:B-1----:R-:W-:-:S03]  /*3e6d0*/  LOP3.LUT R8, R2, 0x10, RZ, 0x3c, !PT ;  /* 0x0000001002087812 */ /* 0x002fc600078e3cff */
        /* <DEDUP_REMOVED lines=12> */
[----:B------:R-:W-:Y:S01]  /*3e7a0*/  STL [R1+0x2980], R10 ;  /* 0x0029800a01007387 */ /* 0x000fe20000100800 */
[----:B-1----:R-:W-:-:S02]  /*3e7b0*/  LOP3.LUT R8, R2, 0x40, RZ, 0x3c, !PT ;  /* 0x0000004002087812 */ /* 0x002fc400078e3cff */
[----:B--2---:R-:W-:-:S03]  /*3e7c0*/  LOP3.LUT R9, R2, 0x50, RZ, 0x3c, !PT ;  /* 0x0000005002097812 */ /* 0x004fc600078e3cff */
[----:B------:R1:W-:Y:S04]  /*3e7d0*/  STL [R1+0x297c], R8 ;  /* 0x00297c0801007387 */ /* 0x0003e80000100800 */
[----:B------:R2:W-:Y:S01]  /*3e7e0*/  STL [R1+0x2978], R9 ;  /* 0x0029780901007387 */ /* 0x0005e20000100800 */
[C---:B-1----:R-:W-:Y:S02]  /*3e7f0*/  LOP3.LUT R8, R2.reuse, 0x60, RZ, 0x3c, !PT ;  /* 0x0000006002087812 */ /* 0x042fe400078e3cff */
[----:B------:R-:W-:Y:S02]  /*3e800*/  LOP3.LUT R2, R2, 0x70, RZ, 0x3c, !PT ;  /* 0x0000007002027812 */ /* 0x000fe400078e3cff */
[----:B--2---:R-:W-:Y:S01]  /*3e810*/  IADD3.X R9, R5, UR12, RZ, P1, !PT ;  /* 0x0000000c05097c10 */ /* 0x004fe20008ffe4ff */
[----:B------:R1:W-:Y:S04]  /*3e820*/  STL [R1+0x2974], R8 ;  /* 0x0029740801007387 */ /* 0x0003e80000100800 */
[----:B------:R2:W-:Y:S04]  /*3e830*/  STL [R1+0x2970], R2 ;  /* 0x0029700201007387 */ /* 0x0005e80000100800 */
[----:B------:R3:W-:Y:S01]  /*3e840*/  STL [R1+0x1824], R9 ;  /* 0x0018240901007387 */ /* 0x0007e20000100800 */
[----:B-1----:R-:W-:-:S02]  /*3e850*/  IADD3 R8, P1, R4, UR46, RZ ;  /* 0x0000002e04087c10 */ /* 0x002fc4000ff3e0ff */
[----:B--2---:R-:W-:-:S03]  /*3e860*/  IADD3.X R2, R3, UR12, RZ, P0, !PT ;  /* 0x0000000c03027c10 */ /* 0x004fc600087fe4ff */
[----:B------:R1:W-:Y:S01]  /*3e870*/  STL [R1+0x1860], R8 ;  /* 0x0018600801007387 */ /* 0x0003e20000100800 */
[----:B---3--:R-:W-:-:S03]  /*3e880*/  IADD3.X R9, R5, UR13, RZ, P3, !PT ;  /* 0x0000000d05097c10 */ /* 0x008fc60009ffe4ff */
[----:B------:R2:W-:Y:S04]  /*3e890*/  STL [R1+0x182c], R2 ;  /* 0x00182c0201007387 */ /* 0x0005e80000100800 */
[----:B------:R3:W-:Y:S01]  /*3e8a0*/  STL [R1+0x1834], R9 ;  /* 0x0018340901007387 */ /* 0x0007e20000100800 */
[----:B-1----:R-:W-:Y:S02]  /*3e8b0*/  IADD3.X R8, R3, UR13, RZ, P2, !PT ;  /* 0x0000000d03087c10 */ /* 0x002fe400097fe4ff */
[----:B--2---:R-:W-:-:S03]  /*3e8c0*/  IADD3.X R2, R5, UR16, RZ, P6, !PT ;  /* 0x0000001005027c10 */ /* 0x004fc6000b7fe4ff */
[----:B------:R1:W-:Y:S01]  /*3e8d0*/  STL [R1+0x183c], R8 ;  /* 0x00183c0801007387 */ /* 0x0003e20000100800 */
[----:B---3--:R-:W-:-:S03]  /*3e8e0*/  IADD3.X R9, R3, UR16, RZ, P5, !PT ;  /* 0x0000001003097c10 */ /* 0x008fc6000affe4ff */
[----:B------:R2:W-:Y:S04]  /*3e8f0*/  STL [R1+0x1844], R2 ;  /* 0x0018440201007387 */ /* 0x0005e80000100800 */
[----:B------:R0:W-:Y:S01]  /*3e900*/  STL [R1+0x184c], R9 ;  /* 0x00184c0901007387 */ /* 0x0001e20000100800 */
[----:B-1----:R-:W-:Y:S02]  /*3e910*/  IADD3.X R8, R5, UR9, RZ, P4, !PT ;  /* 0x0000000905087c10 */ /* 0x002fe4000a7fe4ff */
[----:B--2---:R-:W-:-:S03]  /*3e920*/  IADD3.X R2, R3, UR9, RZ, P1, !PT ;  /* 0x0000000903027c10 */ /* 0x004fc60008ffe4ff */
[----:B------:R0:W-:Y:S04]  /*3e930*/  STL [R1+0x1854], R8 ;  /* 0x0018540801007387 */ /* 0x0001e80000100800 */
[----:B------:R0:W-:Y:S02]  /*3e940*/  STL [R1+0x185c], R2 ;  /* 0x00185c0201007387 */ /* 0x0001e40000100800 */
.L_x_2:
[----:B------:R-:W-:Y:S01]  /*3e950*/  STL [R1+0x38ec], R246 ;  /* 0x0038ecf601007387 */ /* 0x000fe20000100800 */
[----:B0-----:R-:W0:Y:S03]  /*3e960*/  LDC R2, c[0x0][0x230] ;  /* 0x00008c00ff027b82 */ /* 0x001e260000000800 */
[----:B------:R-:W-:Y:S04]  /*3e970*/  STL [R1+0x38f0], R246 ;  /* 0x0038f0f601007387 */ /* 0x000fe80000100800 */
        /* <DEDUP_REMOVED lines=14> */
[----:B-----5:R-:W-:Y:S04]  /*3ea60*/  STL [R1+0x35d0], R239 ;  /* 0x0035d0ef01007387 */ /* 0x020fe80000100800 */
        /* <DEDUP_REMOVED lines=46> */
[----:B-1----:R1:W-:Y:S04]  /*3ed50*/  STL.64 [R1+0x2d70], R150 ;  /* 0x002d709601007387 */ /* 0x0023e80000100a00 */
[----:B-1----:R-:W2:Y:S04]  /*3ed60*/  LDL.LU R150, [R1+0x1860] ;  /* 0x0018600001967983 */ /* 0x002ea80000300800 */
[----:B------:R-:W0:Y:S04]  /*3ed70*/  LDL.LU R151, [R1+0x1178] ;  /* 0x0011780001977983 */ /* 0x000e280000300800 */
[----:B------:R1:W-:Y:S04]  /*3ed80*/  STL.64 [R1+0x2d68], R148 ;  /* 0x002d689401007387 */ /* 0x0003e80000100a00 */
[----:B-1----:R-:W3:Y:S04]  /*3ed90*/  LDL.LU R149, [R1+0x1840] ;  /* 0x0018400001957983 */ /* 0x002ee80000300800 */
[----:B------:R-:W-:Y:S04]  /*3eda0*/  STL.64 [R1+0x2d60], R146 ;  /* 0x002d609201007387 */ /* 0x000fe80000100a00 */
[----:B------:R-:W-:Y:S04]  /*3edb0*/  STL.64 [R1+0x2d58], R144 ;  /* 0x002d589001007387 */ /* 0x000fe80000100a00 */
[----:B------:R-:W-:Y:S04]  /*3edc0*/  STL [R1+0x35b0], R144 ;  /* 0x0035b09001007387 */ /* 0x000fe80000100800 */
[----:B------:R-:W-:Y:S04]  /*3edd0*/  STL [R1+0x37c4], R144 ;  /* 0x0037c49001007387 */ /* 0x000fe80000100800 */
[----:B------:R-:W-:Y:S04]  /*3ede0*/  STL.64 [R1+0x2d50], R142 ;  /* 0x002d508e01007387 */ /* 0x000fe80000100a00 */
[----:B------:R-:W-:Y:S04]  /*3edf0*/  STL [R1+0x35b8], R142 ;  /* 0x0035b88e01007387 */ /* 0x000fe80000100800 */
[----:B------:R-:W-:Y:S04]  /*3ee00*/  STL [R1+0x37c8], R142 ;  /* 0x0037c88e01007387 */ /* 0x000fe80000100800 */
        /* <DEDUP_REMOVED lines=197> */
[----:B------:R-:W-:Y:S04]  /*3fa60*/  STL.64 [R1+0x2bd8], R48 ;  /* 0x002bd83001007387 */ /* 0x000fe80000100a00 */
[----:B------:R-:W-:Y:S04]  /*3fa70*/  STL [R1+0x3730], R48 ;  /* 0x0037303001007387 */ /* 0x000fe80000100800 */
[----:B------:R-:W-:Y:S04]  /*3fa80*/  STL [R1+0x372c], R49 ;  /* 0x00372c3101007387 */ /* 0x000fe80000100800 */
[----:B------:R1:W-:Y:S04]  /*3fa90*/  STL.64 [R1+0x2bd0], R46 ;  /* 0x002bd02e01007387 */ /* 0x0003e80000100a00 */
[----:B-1----:R-:W4:Y:S01]  /*3faa0*/  LDL R46, [R1+0x185c] ;  /* 0x00185c00012e7983 */ /* 0x002f220000100800 */
[----:B0-----:R-:W-:Y:S01]  /*3fab0*/  IMAD R2, R151, -0x80, R2 ;  /* 0xffffff8097027824 */ /* 0x001fe200078e0202 */
[----:B------:R-:W-:-:S02]  /*3fac0*/  MOV R148, UR49 ;  /* 0x0000003100947c02 */ /* 0x000fc40008000f00 */
[----:B------:R-:W-:Y:S01]  /*3fad0*/  STL [R1+0x3734], R47 ;  /* 0x0037342f01007387 */ /* 0x000fe20000100800 */
[----:B------:R-:W-:Y:S02]  /*3fae0*/  MOV R147, UR48 ;  /* 0x0000003000937c02 */ /* 0x000fe40008000f00 */
[C---:B------:R-:W-:Y:S01]  /*3faf0*/  ISETP.GT.AND P0, PT, R2.reuse, RZ, PT ;  /* 0x000000ff0200720c */ /* 0x040fe20003f04270 */
[----:B------:R-:W-:Y:S01]  /*3fb00*/  STL.64 [R1+0x2bc8], R44 ;  /* 0x002bc82c01007387 */ /* 0x000fe20000100a00 */
[----:B------:R-:W-:Y:S02]  /*3fb10*/  ISETP.GT.AND P1, PT, R2, 0x1, PT ;  /* 0x000000010200780c */ /* 0x000fe40003f24270 */
[----:B------:R-:W-:Y:S01]  /*3fb20*/  PRMT R92, RZ, 0x7610, R92 ;  /* 0x00007610ff5c7816 */ /* 0x000fe2000000005c */
[----:B------:R-:W-:Y:S01]  /*3fb30*/  STL [R1+0x373c], R44 ;  /* 0x00373c2c01007387 */ /* 0x000fe20000100800 */
[----:B------:R-:W-:Y:S02]  /*3fb40*/  MOV R146, UR45 ;  /* 0x0000002d00927c02 */ /* 0x000fe40008000f00 */
[----:B------:R-:W-:Y:S01]  /*3fb50*/  MOV R145, UR44 ;  /* 0x0000002c00917c02 */ /* 0x000fe20008000f00 */
[----:B------:R-:W-:Y:S01]  /*3fb60*/  STL [R1+0x3738], R45 ;  /* 0x0037382d01007387 */ /* 0x000fe20000100800 */
[----:B------:R-:W-:-:S02]  /*3fb70*/  PRMT R99, RZ, 0x7610, R99 ;  /* 0x00007610ff637816 */ /* 0x000fc40000000063 */
[----:B------:R-:W-:Y:S01]  /*3fb80*/  PRMT R93, RZ, 0x7610, R93 ;  /* 0x00007610ff5d7816 */ /* 0x000fe2000000005d */
[----:B------:R-:W-:Y:S01]  /*3fb90*/  STL.64 [R1+0x2bc0], R42 ;  /* 0x002bc02a01007387 */ /* 0x000fe20000100a00 */
[----:B------:R-:W-:Y:S01]  /*3fba0*/  @P0 IMAD.MOV.U32 R8, RZ, RZ, R4 ;  /* 0x000000ffff080224 */ /* 0x000fe200078e0004 */
[----:B------:R-:W-:Y:S01]  /*3fbb0*/  PRMT R98, RZ, 0x7610, R98 ;  /* 0x00007610ff627816 */ /* 0x000fe20000000062 */
[----:B------:R-:W-:Y:S01]  /*3fbc0*/  @P0 IMAD.MOV.U32 R9, RZ, RZ, R3 ;  /* 0x000000ffff090224 */ /* 0x000fe200078e0003 */
[----:B------:R-:W-:Y:S01]  /*3fbd0*/  STL.64 [R1+0x2bb8], R40 ;  /* 0x002bb82801007387 */ /* 0x000fe20000100a00 */
[----:B------:R-:W-:-:S03]  /*3fbe0*/  ISETP.GT.AND P2, PT, R2, 0x2, PT ;  /* 0x000000020200780c */ /* 0x000fc60003f44270 */
[----:B------:R-:W-:Y:S04]  /*3fbf0*/  STL [R1+0x3740], R41 ;  /* 0x0037402901007387 */ /* 0x000fe80000100800 */
[----:B------:R-:W-:Y:S04]  /*3fc00*/  STL.64 [R1+0x2bb0], R38 ;  /* 0x002bb02601007387 */ /* 0x000fe80000100a00 */
        /* <DEDUP_REMOVED lines=16> */
[----:B------:R-:W-:Y:S04]  /*3fd10*/  STL.64 [R1+0x2b78], R24 ;  /* 0x002b781801007387 */ /* 0x000fe80000100a00 */
[----:B------:R-:W-:Y:S04]  /*3fd20*/  STL [R1+0x376c], R25 ;  /* 0x00376c1901007387 */ /* 0x000fe80000100800 */
[----:B-----5:R-:W-:Y:S04]  /*3fd30*/  STL [R1+0x2b3c], R7 ;  /* 0x002b3c0701007387 */ /* 0x020fe80000100800 */
[----:B------:R-:W-:Y:S04]  /*3fd40*/  STL [R1+0x2b38], R6 ;  /* 0x002b380601007387 */ /* 0x000fe80000100800 */
[----:B------:R-:W-:Y:S04]  /*3fd50*/  STL [R1+0x2b34], R0 ;  /* 0x002b340001007387 */ /* 0x000fe80000100800 */
[----:B------:R-:W-:Y:S04]  /*3fd60*/  STL [R1+0x3770], R148 ;  /* 0x0037709401007387 */ /* 0x000fe80000100800 */
[----:B------:R-:W-:Y:S04]  /*3fd70*/  STL [R1+0x3774], R147 ;  /* 0x0037749301007387 */ /* 0x000fe80000100800 */
[----:B------:R-:W-:Y:S04]  /*3fd80*/  STL [R1+0x3778], R146 ;  /* 0x0037789201007387 */ /* 0x000fe80000100800 */
[----:B------:R0:W3:Y:S04]  /*3fd90*/  @P0 LDG.E.U8 R92, desc[UR10][R8.64] ;  /* 0x0000000a085c0981 */ /* 0x0000e8000c1e1100 */
[----:B------:R-:W-:Y:S04]  /*3fda0*/  STL [R1+0x377c], R145 ;  /* 0x00377c9101007387 */ /* 0x000fe80000100800 */
[----:B------:R-:W-:Y:S01]  /*3fdb0*/  STL [R1+0x3780], R151 ;  /* 0x0037809701007387 */ /* 0x000fe20000100800 */
[----:B0-----:R-:W-:-:S02]  /*3fdc0*/  @P0 IMAD.MOV.U32 R8, RZ, RZ, R12 ;  /* 0x000000ffff080224 */ /* 0x001fc400078e000c */
[----:B------:R-:W-:Y:S01]  /*3fdd0*/  @P0 IMAD.MOV.U32 R9, RZ, RZ, R5 ;  /* 0x000000ffff090224 */ /* 0x000fe200078e0005 */
[----:B------:R-:W-:Y:S04]  /*3fde0*/  STL [R1+0x2b70], R4 ;  /* 0x002b700401007387 */ /* 0x000fe80000100800 */
[----:B------:R-:W-:Y:S04]  /*3fdf0*/  STL [R1+0x3784], R4 ;  /* 0x0037840401007387 */ /* 0x000fe80000100800 */
[----:B------:R0:W-:Y:S04]  /*3fe00*/  STL [R1+0x2b68], R3 ;  /* 0x002b680301007387 */ /* 0x0001e80000100800 */
[----:B------:R2:W3:Y:S04]  /*3fe10*/  @P0 LDG.E.U8 R99, desc[UR10][R8.64] ;  /* 0x0000000a08630981 */ /* 0x0004e8000c1e1100 */
[----:B0-----:R-:W3:Y:S04]  /*3fe20*/  LDL.LU R3, [R1+0x1848] ;  /* 0x0018480001037983 */ /* 0x001ee80000300800 */
[----:B------:R-:W-:Y:S01]  /*3fe30*/  STL [R1+0x3408], R12 ;  /* 0x0034080c01007387 */ /* 0x000fe20000100800 */
[----:B--2---:R-:W-:-:S03]  /*3fe40*/  @P1 IMAD.MOV.U32 R8, RZ, RZ, R150 ;  /* 0x000000ffff081224 */ /* 0x004fc600078e0096 */
[----:B------:R-:W-:Y:S04]  /*3fe50*/  STL [R1+0x3788], R12 ;  /* 0x0037880c01007387 */ /* 0x000fe80000100800 */
[----:B------:R-:W-:Y:S04]  /*3fe60*/  STL [R1+0x2b64], R5 ;  /* 0x002b640501007387 */ /* 0x000fe80000100800 */
[----:B------:R-:W-:Y:S04]  /*3fe70*/  STL [R1+0x378c], R5 ;  /* 0x00378c0501007387 */ /* 0x000fe80000100800 */
[----:B------:R-:W-:Y:S01]  /*3fe80*/  STL [R1+0x3790], R150 ;  /* 0x0037909601007387 */ /* 0x000fe20000100800 */
[----:B----4-:R-:W-:-:S03]  /*3fe90*/  @P1 IMAD.MOV.U32 R9, RZ, RZ, R46 ;  /* 0x000000ffff091224 */ /* 0x010fc600078e002e */
[----:B------:R-:W2:Y:S04]  /*3fea0*/  LDL.LU R46, [R1+0x1838] ;  /* 0x00183800012e7983 */ /* 0x000ea80000300800 */
[----:B------:R0:W4:Y:S04]  /*3feb0*/  @P1 LDG.E.U8 R93, desc[UR10][R8.64] ;  /* 0x0000000a085d1981 */ /* 0x000128000c1e1100 */
[----:B------:R-:W0:Y:S04]  /*3fec0*/  LDL R8, [R1+0x1854] ;  /* 0x0018540001087983 */ /* 0x000e280000100800 */
[----:B------:R-:W0:Y:S02]  /*3fed0*/  LDL R9, [R1+0x1858] ;  /* 0x0018580001097983 */ /* 0x000e240000100800 */
[----:B0-----:R-:W-:-:S04]  /*3fee0*/  @P1 LOP3.LUT R9, R9, R8, RZ, 0x3c, !PT ;  /* 0x0000000809091212 */ /* 0x001fc800078e3cff */
[----:B------:R-:W-:-:S04]  /*3fef0*/  @P1 LOP3.LUT R8, R9, R8, RZ, 0x3c, !PT ;  /* 0x0000000809081212 */ /* 0x000fc800078e3cff */
[----:B------:R-:W-:-:S05]  /*3ff00*/  @P1 LOP3.LUT R9, R9, R8, RZ, 0x3c, !PT ;  /* 0x0000000809091212 */ /* 0x000fca00078e3cff */
[----:B------:R0:W4:Y:S04]  /*3ff10*/  @P1 LDG.E.U8 R98, desc[UR10][R8.64] ;  /* 0x0000000a08621981 */ /* 0x000128000c1e1100 */
[----:B------:R-:W0:Y:S04]  /*3ff20*/  LDL R8, [R1+0x184c] ;  /* 0x00184c0001087983 */ /* 0x000e280000100800 */
[----:B------:R-:W0:Y:S01]  /*3ff30*/  LDL R9, [R1+0x1850] ;  /* 0x0018500001097983 */ /* 0x000e220000100800 */
[----:B------:R-:W-:Y:S02]  /*3ff40*/  PRMT R87, RZ, 0x7610, R87 ;  /* 0x00007610ff577816 */ /* 0x000fe40000000057 */
[----:B0-----:R-:W-:-:S04]  /*3ff50*/  @P2 LOP3.LUT R9, R9, R8, RZ, 0x3c, !PT ;  /* 0x0000000809092212 */ /* 0x001fc800078e3cff */
[----:B------:R-:W-:-:S04]  /*3ff60*/  @P2 LOP3.LUT R8, R9, R8, RZ, 0x3c, !PT ;  /* 0x0000000809082212 */ /* 0x000fc800078e3cff */
[----:B------:R-:W-:-:S05]  /*3ff70*/  @P2 LOP3.LUT R9, R9, R8, RZ, 0x3c, !PT ;  /* 0x0000000809092212 */ /* 0x000fca00078e3cff */
[----:B------:R3:W4:Y:S04]  /*3ff80*/  @P2 LDG.E.U8 R87, desc[UR10][R8.64] ;  /* 0x0000000a08572981 */ /* 0x000728000c1e1100 */
[----:B------:R-:W2:Y:S01]  /*3ff90*/  LDL R9, [R1+0x1844] ;  /* 0x0018440001097983 */ /* 0x000ea20000100800 */
[----:B------:R-:W-:Y:S01]  /*3ffa0*/  PRMT R111, RZ, 0x7610, R111 ;  /* 0x00007610ff6f7816 */ /* 0x000fe2000000006f */
[----:B---3--:R-:W-:Y:S02]  /*3ffb0*/  @P2 IMAD.MOV.U32 R8, RZ, RZ, R3 ;  /* 0x000000ffff082224 */ /* 0x008fe400078e0003 */
[----:B------:R-:W-:Y:S04]  /*3ffc0*/  STL [R1+0x2b6c], R3 ;  /* 0x002b6c0301007387 */ /* 0x000fe80000100800 */
[----:B------:R-:W-:Y:S01]  /*3ffd0*/  STL [R1+0x3794], R3 ;  /* 0x0037940301007387 */ /* 0x000fe20000100800 */
[----:B------:R-:W-:-:S03]  /*3ffe0*/  ISETP.GT.AND P0, PT, R2, 0x3, PT ;  /* 0x000000030200780c */ /* 0x000fc60003f04270 */
[----:B--2---:R0:W2:Y:S04]  /*3fff0*/  @P2 LDG.E.U8 R111, desc[UR10][R8.64] ;  /* 0x0000000a086f2981 */ /* 0x0040a8000c1e1100 */
[----:B------:R-:W3:Y:S01]  /*40000*/  LDL R9, [R1+0x183c] ;  /* 0x00183c0001097983 */ /* 0x000ee20000100800 */
[----:B------:R-:W-:-:S05]  /*40010*/  PRMT R86, RZ, 0x7610, R86 ;  /* 0x00007610ff567816 */ /* 0x000fca0000000056 */
[----:B0-----:R-:W-:Y:S01]  /*40020*/  @P0 IMAD.MOV.U32 R8, RZ, RZ, R149 ;  /* 0x000000ffff080224 */ /* 0x001fe200078e0095 */
[----:B------:R-:W-:Y:S01]  /*40030*/  STL [R1+0x3798], R149 ;  /* 0x0037989501007387 */ /* 0x000fe20000100800 */
[----:B------:R-:W-:-:S03]  /*40040*/  PRMT R108, RZ, 0x7610, R108 ;  /* 0x00007610ff6c7816 */ /* 0x000fc6000000006c */
[----:B---3--:R0:W3:Y:S04]  /*40050*/  @P0 LDG.E.U8 R86, desc[UR10][R8.64] ;  /* 0x0000000a08560981 */ /* 0x0080e8000c1e1100 */
[----:B------:R-:W4:Y:S01]  /*40060*/  LDL R9, [R1+0x1834] ;  /* 0x0018340001097983 */ /* 0x000f220000100800 */
[----:B0-----:R-:W-:-:S03]  /*40070*/  @P0 IMAD.MOV.U32 R8, RZ, RZ, R46 ;  /* 0x000000ffff080224 */ /* 0x001fc600078e002e */
[----:B------:R-:W-:Y:S01]  /*40080*/  STL [R1+0x379c], R46 ;  /* 0x00379c2e01007387 */ /* 0x000fe20000100800 */
[----:B------:R-:W-:-:S03]  /*40090*/  ISETP.GT.AND P1, PT, R2, 0x4, PT ;  /* 0x000000040200780c */ /* 0x000fc60003f24270 */
[----:B----4-:R0:W4:Y:S04]  /*400a0*/  @P0 LDG.E.U8 R108, desc[UR10][R8.64] ;  /* 0x0000000a086c0981 */ /* 0x010128000c1e1100 */
[----:B------:R-:W0:Y:S04]  /*400b0*/  LDL R8, [R1+0x182c] ;  /* 0x00182c0001087983 */ /* 0x000e280000100800 */
[----:B------:R-:W0:Y:S01]  /*400c0*/  LDL R9, [R1+0x1830] ;  /* 0x0018300001097983 */ /* 0x000e220000100800 */
[----:B------:R-:W-:Y:S02]  /*400d0*/  PRMT R94, RZ, 0x7610, R94 ;  /* 0x00007610ff5e7816 */ /* 0x000fe4000000005e */
[----:B0-----:R-:W-:-:S04]  /*400e0*/  @P1 LOP3.LUT R9, R9, R8, RZ, 0x3c, !PT ;  /* 0x0000000809091212 */ /* 0x001fc800078e3cff */
[----:B------:R-:W-:-:S04]  /*400f0*/  @P1 LOP3.LUT R8, R9, R8, RZ, 0x3c, !PT ;  /* 0x0000000809081212 */ /* 0x000fc800078e3cff */
[----:B------:R-:W-:-:S05]  /*40100*/  @P1 LOP3.LUT R9, R9, R8, RZ, 0x3c, !PT ;  /* 0x0000000809091212 */ /* 0x000fca00078e3cff */
[----:B------:R0:W2:Y:S04]  /*40110*/  @P1 LDG.E.U8 R94, desc[UR10][R8.64] ;  /* 0x0000000a085e1981 */ /* 0x0000a8000c1e1100 */
[----:B------:R-:W0:Y:S04]  /*40120*/  LDL R8, [R1+0x1824] ;  /* 0x0018240001087983 */ /* 0x000e280000100800 */
[----:B------:R-:W0:Y:S01]  /*40130*/  LDL R9, [R1+0x1828] ;  /* 0x0018280001097983 */ /* 0x000e220000100800 */
[----:B------:R-:W-:Y:S02]  /*40140*/  PRMT R101, RZ, 0x7610, R101 ;  /* 0x00007610ff657816 */ /* 0x000fe40000000065 */
[----:B0-----:R-:W-:-:S04]  /*40150*/  @P1 LOP3.LUT R9, R9, R8, RZ, 0x3c, !PT ;  /* 0x0000000809091212 */ /* 0x001fc800078e3cff */
[----:B------:R-:W-:-:S04]  /*40160*/  @P1 LOP3.LUT R8, R9, R8, RZ, 0x3c, !PT ;  /* 0x0000000809081212 */ /* 0x000fc800078e3cff */
[----:B------:R-:W-:-:S05]  /*40170*/  @P1 LOP3.LUT R9, R9, R8, RZ, 0x3c, !PT ;  /* 0x0000000809091212 */ /* 0x000fca00078e3cff */
[----:B------:R0:W4:Y:S04]  /*40180*/  @P1 LDG.E.U8 R101, desc[UR10][R8.64] ;  /* 0x0000000a08651981 */ /* 0x000128000c1e1100 */
[----:B------:R-:W0:Y:S04]  /*40190*/  LDL R8, [R1+0x181c] ;  /* 0x00181c0001087983 */ /* 0x000e280000100800 */
[----:B------:R-:W0:Y:S01]  /*401a0*/  LDL R9, [R1+0x1820] ;  /* 0x0018200001097983 */ /* 0x000e220000100800 */
[----:B------:R-:W-:Y:S02]  /*401b0*/  ISETP.GT.AND P2, PT, R2, 0x5, PT ;  /* 0x000000050200780c */ /* 0x000fe40003f44270 */
[----:B------:R-:W-:-:S11]  /*401c0*/  PRMT R95, RZ, 0x7610, R95 ;  /* 0x00007610ff5f7816 */ /* 0x000fd6000000005f */
[----:B0-----:R-:W-:-:S04]  /*401d0*/  @P2 LOP3.LUT R9, R9, R8, RZ, 0x3c, !PT ;  /* 0x0000000809092212 */ /* 0x001fc800078e3cff */
[----:B------:R-:W-:-:S04]  /*401e0*/  @P2 LOP3.LUT R8, R9, R8, RZ, 0x3c, !PT ;  /* 0x0000000809082212 */ /* 0x000fc800078e3cff */
[----:B------:R-:W-:-:S05]  /*401f0*/  @P2 LOP3.LUT R9, R9, R8, RZ, 0x3c, !PT ;  /* 0x0000000809092212 */ /* 0x000fca00078e3cff */
[----:B------:R0:W3:Y:S04]  /*40200*/  @P2 LDG.E.U8 R95, desc[UR10][R8.64] ;  /* 0x0000000a085f2981 */ /* 0x0000e8000c1e1100 */
        /* <DEDUP_REMOVED lines=1131> */
[----:B------:R-:W2:Y:S01]  /*448c0*/  @P0 LDG.E.U8 R246, desc[UR10][R8.64] ;  /* 0x0000000a08f60981 */ /* 0x000ea2000c1e1100 */
[----:B------:R-:W-:-:S03]  /*448d0*/  ISETP.GT.AND P1, PT, R2, 0x51, PT ;  /* 0x000000510200780c */ /* 0x000fc60003f24270 */
[----:B--2---:R0:W-:Y:S04]  /*448e0*/  STL [R1+0xfb0], R246 ;  /* 0x000fb0f601007387 */ /* 0x0041e80000100800 */
[----:B0-----:R-:W2:Y:S04]  /*448f0*/  LDL.LU R246, [R1+0x38f0] ;  /* 0x0038f00001f67983 */ /* 0x001ea80000300800 */
[----:B------:R-:W3:Y:S04]  /*44900*/  LDL R8, [R1+0x277c] ;  /* 0x00277c0001087983 */ /* 0x000ee80000100800 */
[----:B------:R-:W3:Y:S01]  /*44910*/  LDL R9, [R1+0x2780] ;  /* 0x0027800001097983 */ /* 0x000ee20000100800 */
[----:B------:R-:W-:-:S02]  /*44920*/  PRMT R238, RZ, 0x7610, R238 ;  /* 0x00007610ffee7816 */ /* 0x000fc400000000ee */
[----:B---3--:R-:W-:-:S04]  /*44930*/  @P1 LOP3.LUT R9, R9, R8, RZ, 0x3c, !PT ;  /* 0x0000000809091212 */ /* 0x008fc800078e3cff */
[----:B------:R-:W-:-:S04]  /*44940*/  @P1 LOP3.LUT R8, R9, R8, RZ, 0x3c, !PT ;  /* 0x0000000809081212 */ /* 0x000fc800078e3cff */
[----:B------:R-:W-:-:S05]  /*44950*/  @P1 LOP3.LUT R9, R9, R8, RZ, 0x3c, !PT ;  /* 0x0000000809091212 */ /* 0x000fca00078e3cff */
[----:B------:R0:W3:Y:S04]  /*44960*/  @P1 LDG.E.U8 R238, desc[UR10][R8.64] ;  /* 0x0000000a08ee1981 */ /* 0x0000e8000c1e1100 */
[----:B------:R-:W0:Y:S04]  /*44970*/  LDL R8, [R1+0x2774] ;  /* 0x0027740001087983 */ /* 0x000e280000100800 */
[----:B------:R-:W0:Y:S01]  /*44980*/  LDL R9, [R1+0x2778] ;  /* 0x0027780001097983 */ /* 0x000e220000100800 */
[----:B--2---:R-:W-:Y:S02]  /*44990*/  PRMT R246, RZ, 0x7610, R246 ;  /* 0x00007610fff67816 */ /* 0x004fe400000000f6 */
[----:B0-----:R-:W-:-:S04]  /*449a0*/  @P1 LOP3.LUT R9, R9, R8, RZ, 0x3c, !PT ;  /* 0x0000000809091212 */ /* 0x001fc800078e3cff */
[----:B------:R-:W-:-:S04]  /*449b0*/  @P1 LOP3.LUT R8, R9, R8, RZ, 0x3c, !PT ;  /* 0x0000000809081212 */ /* 0x000fc800078e3cff */
[----:B------:R-:W-:-:S05]  /*449c0*/  @P1 LOP3.LUT R9, R9, R8, RZ, 0x3c, !PT ;  /* 0x0000000809091212 */ /* 0x000fca00078e3cff */
[----:B------:R-:W2:Y:S01]  /*449d0*/  @P1 LDG.E.U8 R246, desc[UR10][R8.64] ;  /* 0x0000000a08f61981 */ /* 0x000ea2000c1e1100 */
[----:B------:R-:W-:-:S03]  /*449e0*/  ISETP.GT.AND P0, PT, R2, 0x52, PT ;  /* 0x000000520200780c */ /* 0x000fc60003f04270 */
[----:B--2---:R0:W-:Y:S04]  /*449f0*/  STL [R1+0xfa8], R246 ;  /* 0x000fa8f601007387 */ /* 0x0041e80000100800 */
[----:B0-----:R-:W2:Y:S04]  /*44a00*/  LDL.LU R246, [R1+0x38ec] ;  /* 0x0038ec0001f67983 */ /* 0x001ea80000300800 */
[----:B------:R-:W4:Y:S04]  /*44a10*/  LDL R8, [R1+0x276c] ;  /* 0x00276c0001087983 */ /* 0x000f280000100800 */
[----:B------:R-:W4:Y:S01]  /*44a20*/  LDL R9, [R1+0x2770] ;  /* 0x0027700001097983 */ /* 0x000f220000100800 */
[----:B--2---:R-:W-:-:S02]  /*44a30*/  PRMT R246, RZ, 0x7610, R246 ;  /* 0x00007610fff67816 */ /* 0x004fc400000000f6 */
[----:B----4-:R-:W-:-:S04]  /*44a40*/  @P0 LOP3.LUT R9, R9, R8, RZ, 0x3c, !PT ;  /* 0x0000000809090212 */ /* 0x010fc800078e3cff */
        /* <DEDUP_REMOVED lines=9> */
[----:B------:R-:W4:Y:S01]  /*44ae0*/  @P0 LDG.E.U8 R231, desc[UR10][R8.64] ;  /* 0x0000000a08e70981 */ /* 0x000f22000c1e1100 */
[----:B------:R-:W-:-:S03]  /*44af0*/  ISETP.GT.AND P1, PT, R2, 0x53, PT ;  /* 0x000000530200780c */ /* 0x000fc60003f24270 */
[----:B----4-:R0:W-:Y:S04]  /*44b00*/  STL [R1+0xfa0], R231 ;  /* 0x000fa0e701007387 */ /* 0x0101e80000100800 */
[----:B0-----:R-:W4:Y:S04]  /*44b10*/  LDL.LU R231, [R1+0x38e8] ;  /* 0x0038e80001e77983 */ /* 0x001f280000300800 */
[----:B------:R-:W3:Y:S04]  /*44b20*/  LDL R8, [R1+0x275c] ;  /* 0x00275c0001087983 */ /* 0x000ee80000100800 */
[----:B------:R-:W3:Y:S01]  /*44b30*/  LDL R9, [R1+0x2760] ;  /* 0x0027600001097983 */ /* 0x000ee20000100800 */
[----:B----4-:R-:W-:-:S02]  /*44b40*/  PRMT R231, RZ, 0x7610, R231 ;  /* 0x00007610ffe77816 */ /* 0x010fc400000000e7 */
[----:B---3--:R-:W-:-:S04]  /*44b50*/  @P1 LOP3.LUT R9, R9, R8, RZ, 0x3c, !PT ;  /* 0x0000000809091212 */ /* 0x008fc800078e3cff */
        /* <DEDUP_REMOVED lines=13> */
[----:B------:R-:W2:Y:S04]  /*44c30*/  LDL R8, [R1+0x274c] ;  /* 0x00274c0001087983 */ /* 0x000ea80000100800 */
[----:B------:R-:W2:Y:S01]  /*44c40*/  LDL R9, [R1+0x2750] ;  /* 0x0027500001097983 */ /* 0x000ea20000100800 */
[----:B----4-:R-:W-:-:S02]  /*44c50*/  PRMT R223, RZ, 0x7610, R223 ;  /* 0x00007610ffdf7816 */ /* 0x010fc400000000df */
[----:B--2---:R-:W-:-:S04]  /*44c60*/  @P0 LOP3.LUT R9, R9, R8, RZ, 0x3c, !PT ;  /* 0x0000000809090212 */ /* 0x004fc800078e3cff */
        /* <DEDUP_REMOVED lines=206> */
[----:B------:R-:W2:Y:S04]  /*45950*/  @P0 LDG.E.U8 R84, desc[UR10][R8.64] ;  /* 0x0000000a08540981 */ /* 0x000ea8000c1e1100 */
[----:B--2---:R0:W-:Y:S04]  /*45960*/  STL [R1+0xfb8], R84 ;  /* 0x000fb85401007387 */ /* 0x0041e80000100800 */
[----:B0-----:R-:W2:Y:S04]  /*45970*/  LDL.LU R84, [R1+0x38b0] ;  /* 0x0038b00001547983 */ /* 0x001ea80000300800 */
[----:B------:R-:W4:Y:S04]  /*45980*/  LDL R8, [R1+0x2684] ;  /* 0x0026840001087983 */ /* 0x000f280000100800 */
[----:B------:R-:W4:Y:S01]  /*45990*/  LDL R9, [R1+0x2688] ;  /* 0x0026880001097983 */ /* 0x000f220000100800 */
[----:B------:R-:W-:-:S02]  /*459a0*/  PRMT R146, RZ, 0x7610, R146 ;  /* 0x00007610ff927816 */ /* 0x000fc40000000092 */
[----:B----4-:R-:W-:-:S04]  /*459b0*/  @P0 LOP3.LUT R9, R9, R8, RZ, 0x3c, !PT ;  /* 0x0000000809090212 */ /* 0x010fc800078e3cff */
[----:B------:R-:W-:-:S04]  /*459c0*/  @P0 LOP3.LUT R8, R9, R8, RZ, 0x3c, !PT ;  /* 0x0000000809080212 */ /* 0x000fc800078e3cff */
[----:B------:R-:W-:-:S05]  /*459d0*/  @P0 LOP3.LUT R9, R9, R8, RZ, 0x3c, !PT ;  /* 0x0000000809090212 */ /* 0x000fca00078e3cff */
[----:B------:R-:W4:Y:S04]  /*459e0*/  @P0 LDG.E.U8 R146, desc[UR10][R8.64] ;  /* 0x0000000a08920981 */ /* 0x000f28000c1e1100 */
[----:B------:R-:W3:Y:S04]  /*459f0*/  LDL R8, [R1+0x267c] ;  /* 0x00267c0001087983 */ /* 0x000ee80000100800 */
[----:B------:R-:W3:Y:S01]  /*45a00*/  LDL R9, [R1+0x2680] ;  /* 0x0026800001097983 */ /* 0x000ee20000100800 */
[----:B------:R-:W-:-:S03]  /*45a10*/  ISETP.GT.AND P1, PT, R2, 0x61, PT ;  /* 0x000000610200780c */ /* 0x000fc60003f24270 */
[----:B----4-:R0:W-:Y:S10]  /*45a20*/  STL [R1+0x37a0], R146 ;  /* 0x0037a09201007387 */ /* 0x0101f40000100800 */
[----:B---3--:R-:W-:-:S04]  /*45a30*/  @P1 LOP3.LUT R9, R9, R8, RZ, 0x3c, !PT ;  /* 0x0000000809091212 */ /* 0x008fc800078e3cff */
[C---:B------:R-:W-:Y:S02]  /*45a40*/  @P1 LOP3.LUT R8, R9.reuse, R8, RZ, 0x3c, !PT ;  /* 0x0000000809081212 */ /* 0x040fe400078e3cff */
[----:B0-----:R-:W-:Y:S02]  /*45a50*/  PRMT R146, RZ, 0x7610, R146 ;  /* 0x00007610ff927816 */ /* 0x001fe40000000092 */
[----:B------:R-:W-:-:S05]  /*45a60*/  @P1 LOP3.LUT R9, R9, R8, RZ, 0x3c, !PT ;  /* 0x0000000809091212 */ /* 0x000fca00078e3cff */
[----:B------:R-:W3:Y:S04]  /*45a70*/  @P1 LDG.E.U8 R146, desc[UR10][R8.64] ;  /* 0x0000000a08921981 */ /* 0x000ee8000c1e1100 */
[----:B------:R-:W4:Y:S04]  /*45a80*/  LDL R8, [R1+0x2674] ;  /* 0x0026740001087983 */ /* 0x000f280000100800 */
[----:B------:R-:W4:Y:S01]  /*45a90*/  LDL R9, [R1+0x2678] ;  /* 0x0026780001097983 */ /* 0x000f220000100800 */
[----:B------:R-:W-:-:S03]  /*45aa0*/  PRMT R147, RZ, 0x7610, R147 ;  /* 0x00007610ff937816 */ /* 0x000fc60000000093 */
[----:B---3--:R0:W-:Y:S01]  /*45ab0*/  STL [R1+0x37a4], R146 ;  /* 0x0037a49201007387 */ /* 0x0081e20000100800 */
[----:B------:R-:W-:Y:S02]  /*45ac0*/  ISETP.GT.AND P0, PT, R2, 0x62, PT ;  /* 0x000000620200780c */ /* 0x000fe40003f04270 */
[----:B------:R-:W-:Y:S02]  /*45ad0*/  PRMT R46, RZ, 0x7610, R46 ;  /* 0x00007610ff2e7816 */ /* 0x000fe4000000002e */
[----:B------:R-:W-:Y:S02]  /*45ae0*/  PRMT R36, RZ, 0x7610, R36 ;  /* 0x00007610ff247816 */ /* 0x000fe40000000024 */
[----:B------:R-:W-:Y:S01]  /*45af0*/  PRMT R149, RZ, 0x7610, R149 ;  /* 0x00007610ff957816 */ /* 0x000fe20000000095 */
[----:B0-----:R-:W3:Y:S01]  /*45b00*/  LDL R146, [R1+0x2658] ;  /* 0x0026580001927983 */ /* 0x001ee20000100800 */
[----:B----4-:R-:W-:-:S04]  /*45b10*/  @P1 LOP3.LUT R9, R9, R8, RZ, 0x3c, !PT ;  /* 0x0000000809091212 */ /* 0x010fc800078e3cff */
[----:B------:R-:W-:-:S04]  /*45b20*/  @P1 LOP3.LUT R8, R9, R8, RZ, 0x3c, !PT ;  /* 0x0000000809081212 */ /* 0x000fc800078e3cff */
[----:B------:R-:W-:-:S05]  /*45b30*/  @P1 LOP3.LUT R9, R9, R8, RZ, 0x3c, !PT ;  /* 0x0000000809091212 */ /* 0x000fca00078e3cff */
        /* <DEDUP_REMOVED lines=15> */
[----:B------:R-:W-:-:S13]  /*45c30*/  ISETP.GT.AND P1, PT, R2, 0x63, PT ;  /* 0x000000630200780c */ /* 0x000fda0003f24270 */
[----:B0-----:R-:W-:-:S04]  /*45c40*/  @P1 LOP3.LUT R9, R9, R8, RZ, 0x3c, !PT ;  /* 0x0000000809091212 */ /* 0x001fc800078e3cff */
[----:B------:R-:W-:-:S04]  /*45c50*/  @P1 LOP3.LUT R8, R9, R8, RZ, 0x3c, !PT ;  /* 0x0000000809081212 */ /* 0x000fc800078e3cff */
[----:B------:R-:W-:-:S05]  /*45c60*/  @P1 LOP3.LUT R9, R9, R8, RZ, 0x3c, !PT ;  /* 0x0000000809091212 */ /* 0x000fca00078e3cff */
[----:B------:R3:W4:Y:S04]  /*45c70*/  @P1 LDG.E.U8 R149, desc[UR10][R8.64] ;  /* 0x0000000a08951981 */ /* 0x000728000c1e1100 */
[----:B------:R-:W2:Y:S01]  /*45c80*/  LDL R9, [R1+0x2654] ;  /* 0x0026540001097983 */ /* 0x000ea20000100800 */
[----:B------:R-:W-:Y:S01]  /*45c90*/  PRMT R35, RZ, 0x7610, R35 ;  /* 0x00007610ff237816 */ /* 0x000fe20000000023 */
[----:B---3--:R-:W-:Y:S01]  /*45ca0*/  @P1 IMAD.MOV.U32 R8, RZ, RZ, R146 ;  /* 0x000000ffff081224 */ /* 0x008fe200078e0092 */
[----:B------:R-:W-:Y:S01]  /*45cb0*/  ISETP.GT.AND P0, PT, R2, 0x64, PT ;  /* 0x000000640200780c */ /* 0x000fe20003f04270 */
[----:B------:R-:W3:Y:S04]  /*45cc0*/  LDL R146, [R1+0x2630] ;  /* 0x0026300001927983 */ /* 0x000ee80000100800 */
[----:B--2---:R0:W2:Y:S04]  /*45cd0*/  @P1 LDG.E.U8 R35, desc[UR10][R8.64] ;  /* 0x0000000a08231981 */ /* 0x0040a8000c1e1100 */
[----:B------:R-:W0:Y:S04]  /*45ce0*/  LDL R8, [R1+0x264c] ;  /* 0x00264c0001087983 */ /* 0x000e280000100800 */
[----:B------:R-:W0:Y:S01]  /*45cf0*/  LDL R9, [R1+0x2650] ;  /* 0x0026500001097983 */ /* 0x000e220000100800 */
[----:B------:R-:W-:-:S02]  /*45d00*/  PRMT R3, RZ, 0x7610, R3 ;  /* 0x00007610ff037816 */ /* 0x000fc40000000003 */
        /* <DEDUP_REMOVED lines=13> */
[----:B------:R-:W-:Y:S02]  /*45de0*/  ISETP.GT.AND P1, PT, R2, 0x65, PT ;  /* 0x000000650200780c */ /* 0x000fe40003f24270 */
[----:B------:R-:W-:-:S11]  /*45df0*/  PRMT R150, RZ, 0x7610, R150 ;  /* 0x00007610ff967816 */ /* 0x000fd60000000096 */
[----:B0-----:R-:W-:-:S04]  /*45e00*/  @P1 LOP3.LUT R9, R9, R8, RZ, 0x3c, !PT ;  /* 0x0000000809091212 */ /* 0x001fc800078e3cff */
[----:B------:R-:W-:-:S04]  /*45e10*/  @P1 LOP3.LUT R8, R9, R8, RZ, 0x3c, !PT ;  /* 0x0000000809081212 */ /* 0x000fc800078e3cff */
[----:B------:R-:W-:-:S05]  /*45e20*/  @P1 LOP3.LUT R9, R9, R8, RZ, 0x3c, !PT ;  /* 0x0000000809091212 */ /* 0x000fca00078e3cff */
[----:B------:R0:W2:Y:S04]  /*45e30*/  @P1 LDG.E.U8 R150, desc[UR10][R8.64] ;  /* 0x0000000a08961981 */ /* 0x0000a8000c1e1100 */
[----:B------:R-:W0:Y:S04]  /*45e40*/  LDL R8, [R1+0x2634] ;  /* 0x0026340001087983 */ /* 0x000e280000100800 */
[----:B------:R-:W0:Y:S01]  /*45e50*/  LDL R9, [R1+0x2638] ;  /* 0x0026380001097983 */ /* 0x000e220000100800 */
[----:B------:R-:W-:Y:S02]  /*45e60*/  PRMT R25, RZ, 0x7610, R25 ;  /* 0x00007610ff197816 */ /* 0x000fe40000000019 */
[----:B------:R-:W-:-:S02]  /*45e70*/  ISETP.GT.AND P0, PT, R2, 0x66, PT ;  /* 0x000000660200780c */ /* 0x000fc40003f04270 */
[----:B0-----:R-:W-:-:S04]  /*45e80*/  @P1 LOP3.LUT R9, R9, R8, RZ, 0x3c, !PT ;  /* 0x0000000809091212 */ /* 0x001fc800078e3cff */
[----:B------:R-:W-:-:S04]  /*45e90*/  @P1 LOP3.LUT R8, R9, R8, RZ, 0x3c, !PT ;  /* 0x0000000809081212 */ /* 0x000fc800078e3cff */
[----:B------:R-:W-:-:S05]  /*45ea0*/  @P1 LOP3.LUT R9, R9, R8, RZ, 0x3c, !PT ;  /* 0x0000000809091212 */ /* 0x000fca00078e3cff */
[----:B------:R3:W2:Y:S04]  /*45eb0*/  @P1 LDG.E.U8 R25, desc[UR10][R8.64] ;  /* 0x0000000a08191981 */ /* 0x0006a8000c1e1100 */
[----:B------:R-:W4:Y:S01]  /*45ec0*/  LDL R9, [R1+0x262c] ;  /* 0x00262c0001097983 */ /* 0x000f220000100800 */
[----:B------:R-:W-:Y:S01]  /*45ed0*/  PRMT R5, RZ, 0x7610, R5 ;  /* 0x00007610ff057816 */ /* 0x000fe20000000005 */
[----:B---3--:R-:W-:Y:S01]  /*45ee0*/  @P0 IMAD.MOV.U32 R8, RZ, RZ, R146 ;  /* 0x000000ffff080224 */ /* 0x008fe200078e0092 */
[----:B------:R-:W-:Y:S01]  /*45ef0*/  PRMT R39, RZ, 0x7610, R39 ;  /* 0x00007610ff277816 */ /* 0x000fe20000000027 */
[----:B------:R-:W3:Y:S04]  /*45f00*/  LDL R146, [R1+0x2608] ;  /* 0x0026080001927983 */ /* 0x000ee80000100800 */
[----:B----4-:R0:W4:Y:S04]  /*45f10*/  @P0 LDG.E.U8 R5, desc[UR10][R8.64] ;  /* 0x0000000a08050981 */ /* 0x010128000c1e1100 */
        /* <DEDUP_REMOVED lines=100> */
[----:B------:R-:W4:Y:S01]  /*46560*/  LDL R9, [R1+0x25b4] ;  /* 0x0025b40001097983 */ /* 0x000f220000100800 */
[----:B------:R-:W-:Y:S01]  /*46570*/  PRMT R32, RZ, 0x7610, R32 ;  /* 0x00007610ff207816 */ /* 0x000fe20000000020 */
[----:B---3--:R-:W-:Y:S01]  /*46580*/  @P1 IMAD.MOV.U32 R8, RZ, RZ, R146 ;  /* 0x000000ffff081224 */ /* 0x008fe200078e0092 */
[----:B------:R-:W-:Y:S01]  /*46590*/  ISETP.GT.AND P0, PT, R2, 0x6e, PT ;  /* 0x0000006e0200780c */ /* 0x000fe20003f04270 */
[----:B------:R-:W3:Y:S04]  /*465a0*/  LDL R146, [R1+0x2590] ;  /* 0x0025900001927983 */ /* 0x000ee80000100800 */
[----:B----4-:R0:W4:Y:S04]  /*465b0*/  @P1 LDG.E.U8 R32, desc[UR10][R8.64] ;  /* 0x0000000a08201981 */ /* 0x010128000c1e1100 */
[----:B------:R-:W0:Y:S04]  /*465c0*/  LDL R8, [R1+0x25ac] ;  /* 0x0025ac0001087983 */ /* 0x000e280000100800 */
[----:B------:R-:W0:Y:S01]  /*465d0*/  LDL R9, [R1+0x25b0] ;  /* 0x0025b00001097983 */ /* 0x000e220000100800 */
[----:B------:R-:W-:-:S02]  /*465e0*/  PRMT R50, RZ, 0x7610, R50 ;  /* 0x00007610ff327816 */ /* 0x000fc40000000032 */
        /* <DEDUP_REMOVED lines=22> */
[----:B------:R-:W-:-:S02]  /*46750*/  ISETP.GT.AND P0, PT, R2, 0x70, PT ;  /* 0x000000700200780c */ /* 0x000fc40003f04270 */
[----:B0-----:R-:W-:-:S04]  /*46760*/  @P1 LOP3.LUT R9, R9, R8, RZ, 0x3c, !PT ;  /* 0x0000000809091212 */ /* 0x001fc800078e3cff */
[----:B------:R-:W-:-:S04]  /*46770*/  @P1 LOP3.LUT R8, R9, R8, RZ, 0x3c, !PT ;  /* 0x0000000809081212 */ /* 0x000fc800078e3cff */
[----:B------:R-:W-:-:S05]  /*46780*/  @P1 LOP3.LUT R9, R9, R8, RZ, 0x3c, !PT ;  /* 0x0000000809091212 */ /* 0x000fca00078e3cff */
[----:B------:R3:W4:Y:S04]  /*46790*/  @P1 LDG.E.U8 R34, desc[UR10][R8.64] ;  /* 0x0000000a08221981 */ /* 0x000728000c1e1100 */
[----:B------:R-:W2:Y:S01]  /*467a0*/  LDL R9, [R1+0x258c] ;  /* 0x00258c0001097983 */ /* 0x000ea20000100800 */
[----:B------:R-:W-:Y:S01]  /*467b0*/  PRMT R47, RZ, 0x7610, R47 ;  /* 0x00007610ff2f7816 */ /* 0x000fe2000000002f */
[----:B---3--:R-:W-:Y:S01]  /*467c0*/  @P0 IMAD.MOV.U32 R8, RZ, RZ, R146 ;  /* 0x000000ffff080224 */ /* 0x008fe200078e0092 */
[----:B------:R-:W-:Y:S01]  /*467d0*/  PRMT R63, RZ, 0x7610, R63 ;  /* 0x00007610ff3f7816 */ /* 0x000fe2000000003f */
[----:B------:R-:W3:Y:S04]  /*467e0*/  LDL R146, [R1+0x2568] ;  /* 0x0025680001927983 */ /* 0x000ee80000100800 */
[----:B--2---:R0:W2:Y:S04]  /*467f0*/  @P0 LDG.E.U8 R47, desc[UR10][R8.64] ;  /* 0x0000000a082f0981 */ /* 0x0040a8000c1e1100 */
        /* <DEDUP_REMOVED lines=210> */
[----:B------:R-:W-:Y:S02]  /*47520*/  LOP3.LUT R92, R92, 0xffff, RZ, 0xc0, !PT ;  /* 0x0000ffff5c5c7812 */ /* 0x000fe400078ec0ff */
[----:B------:R-:W-:Y:S02]  /*47530*/  LOP3.LUT R93, R93, 0xffff, RZ, 0xc0, !PT ;  /* 0x0000ffff5d5d7812 */ /* 0x000fe400078ec0ff */
[----:B------:R-:W-:-:S02]  /*47540*/  LOP3.LUT R94, R94, 0xffff, RZ, 0xc0, !PT ;  /* 0x0000ffff5e5e7812 */ /* 0x000fc400078ec0ff */
[----:B------:R-:W-:Y:S02]  /*47550*/  PRMT R92, R92, 0x3340, R93 ;  /* 0x000033405c5c7816 */ /* 0x000fe4000000005d */
[----:B------:R-:W-:Y:S02]  /*47560*/  LOP3.LUT R95, R95, 0xffff, RZ, 0xc0, !PT ;  /* 0x0000ffff5f5f7812 */ /* 0x000fe400078ec0ff */
[----:B------:R-:W-:Y:S02]  /*47570*/  LOP3.LUT R96, R96, 0xffff, RZ, 0xc0, !PT ;  /* 0x0000ffff60607812 */ /* 0x000fe400078ec0ff */
[----:B------:R-:W-:Y:S02]  /*47580*/  PRMT R94, R94, 0x3340, R95 ;  /* 0x000033405e5e7816 */ /* 0x000fe4000000005f */
[----:B------:R-:W-:Y:S02]  /*47590*/  LOP3.LUT R97, R97, 0xffff, RZ, 0xc0, !PT ;  /* 0x0000ffff61617812 */ /* 0x000fe400078ec0ff */
[----:B------:R-:W-:-:S02]  /*475a0*/  LOP3.LUT R15, R15, 0xffff, RZ, 0xc0, !PT ;  /* 0x0000ffff0f0f7812 */ /* 0x000fc400078ec0ff */
[----:B------:R-:W-:Y:S02]  /*475b0*/  LOP3.LUT R14, R14, 0xffff, RZ, 0xc0, !PT ;  /* 0x0000ffff0e0e7812 */ /* 0x000fe400078ec0ff */
[----:B------:R-:W-:Y:S02]  /*475c0*/  PRMT R96, R96, 0x3340, R97 ;  /* 0x0000334060607816 */ /* 0x000fe40000000061 */
[----:B------:R-:W-:Y:S02]  /*475d0*/  LOP3.LUT R11, R11, 0xffff, RZ, 0xc0, !PT ;  /* 0x0000ffff0b0b7812 */ /* 0x000fe400078ec0ff */
[----:B------:R-:W-:Y:S02]  /*475e0*/  LOP3.LUT R10, R10, 0xffff, RZ, 0xc0, !PT ;  /* 0x0000ffff0a0a7812 */ /* 0x000fe400078ec0ff */
[----:B------:R-:W-:Y:S02]  /*475f0*/  PRMT R14, R15, 0x3340, R14 ;  /* 0x000033400f0e7816 */ /* 0x000fe4000000000e */
[----:B------:R-:W-:-:S04]  /*47600*/  PRMT R11, R11, 0x3340, R10 ;  /* 0x000033400b0b7816 */ /* 0x000fc8000000000a */
[----:B------:R-:W-:Y:S01]  /*47610*/  PRMT R11, R14, 0x5410, R11 ;  /* 0x000054100e0b7816 */ /* 0x000fe2000000000b */
[----:B--2---:R0:W2:Y:S02]  /*47620*/  @P1 LDG.E.U8 R56, desc[UR10][R8.64] ;  /* 0x0000000a08381981 */ /* 0x0040a4000c1e1100 */
[----:B0-----:R-:W-:Y:S02]  /*47630*/  LOP3.LUT R9, R87, 0xffff, RZ, 0xc0, !PT ;  /* 0x0000ffff57097812 */ /* 0x001fe400078ec0ff */
[----:B------:R-:W-:Y:S01]  /*47640*/  LOP3.LUT R8, R86, 0xffff, RZ, 0xc0, !PT ;  /* 0x0000ffff56087812 */ /* 0x000fe200078ec0ff */
[----:B------:R-:W3:Y:S03]  /*47650*/  LDL.LU R87, [R1+0x38ac] ;  /* 0x0038ac0001577983 */ /* 0x000ee60000300800 */
[----:B------:R-:W-:Y:S01]  /*47660*/  PRMT R93, R9, 0x3340, R8 ;  /* 0x00003340095d7816 */ /* 0x000fe20000000008 */
[----:B------:R-:W4:Y:S01]  /*47670*/  LDL.LU R86, [R1+0x38a8] ;  /* 0x0038a80001567983 */ /* 0x000f220000300800 */
[----:B------:R-:W-:-:S02]  /*47680*/  LOP3.LUT R9, R89, 0xffff, RZ, 0xc0, !PT ;  /* 0x0000ffff59097812 */ /* 0x000fc400078ec0ff */
[----:B------:R-:W-:Y:S01]  /*47690*/  LOP3.LUT R8, R88, 0xffff, RZ, 0xc0, !PT ;  /* 0x0000ffff58087812 */ /* 0x000fe200078ec0ff */
[----:B------:R-:W2:Y:S03]  /*476a0*/  LDL.LU R89, [R1+0x38a4] ;  /* 0x0038a40001597983 */ /* 0x000ea60000300800 */
[----:B------:R-:W-:Y:S01]  /*476b0*/  PRMT R95, R9, 0x3340, R8 ;  /* 0x00003340095f7816 */ /* 0x000fe20000000008 */
[----:B------:R-:W2:Y:S01]  /*476c0*/  LDL.LU R88, [R1+0x38a0] ;  /* 0x0038a00001587983 */ /* 0x000ea20000300800 */
[----:B------:R-:W-:Y:S02]  /*476d0*/  LOP3.LUT R9, R91, 0xffff, RZ, 0xc0, !PT ;  /* 0x0000ffff5b097812 */ /* 0x000fe400078ec0ff */
[----:B------:R-:W-:Y:S01]  /*476e0*/  LOP3.LUT R8, R90, 0xffff, RZ, 0xc0, !PT ;  /* 0x0000ffff5a087812 */ /* 0x000fe200078ec0ff */
[----:B------:R-:W2:Y:S03]  /*476f0*/  LDL.LU R91, [R1+0x389c] ;  /* 0x00389c00015b7983 */ /* 0x000ea60000300800 */
[----:B------:R-:W-:Y:S01]  /*47700*/  PRMT R97, R9, 0x3340, R8 ;  /* 0x0000334009617816 */ /* 0x000fe20000000008 */
[----:B------:R-:W2:Y:S01]  /*47710*/  LDL.LU R90, [R1+0x3898] ;  /* 0x00389800015a7983 */ /* 0x000ea20000300800 */
[----:B------:R-:W-:-:S03]  /*47720*/  PRMT R8, R92, 0x5410, R93 ;  /* 0x000054105c087816 */ /* 0x000fc6000000005d */
[----:B------:R-:W3:Y:S01]  /*47730*/  LDL R146, [R1+0x296c] ;  /* 0x00296c0001927983 */ /* 0x000ee20000100800 */
[----:B------:R-:W-:-:S03]  /*47740*/  PRMT R9, R94, 0x5410, R95 ;  /* 0x000054105e097816 */ /* 0x000fc6000000005f */
[----:B------:R-:W4:Y:S01]  /*47750*/  LDL R15, [R1+0x2498] ;  /* 0x00249800010f7983 */ /* 0x000f220000100800 */
[----:B------:R-:W-:-:S03]  /*47760*/  PRMT R10, R96, 0x5410, R97 ;  /* 0x00005410600a7816 */ /* 0x000fc60000000061 */
[----:B------:R-:W2:Y:S04]  /*47770*/  LDL.LU R93, [R1+0x3894] ;  /* 0x00389400015d7983 */ /* 0x000ea80000300800 */
[----:B------:R-:W2:Y:S04]  /*47780*/  LDL.LU R92, [R1+0x3890] ;  /* 0x00389000015c7983 */ /* 0x000ea80000300800 */
[----:B------:R-:W2:Y:S04]  /*47790*/  LDL.LU R95, [R1+0x388c] ;  /* 0x00388c00015f7983 */ /* 0x000ea80000300800 */
[----:B------:R-:W2:Y:S04]  /*477a0*/  LDL.LU R94, [R1+0x3888] ;  /* 0x00388800015e7983 */ /* 0x000ea80000300800 */
[----:B------:R-:W2:Y:S04]  /*477b0*/  LDL.LU R97, [R1+0x3884] ;  /* 0x0038840001617983 */ /* 0x000ea80000300800 */
[----:B------:R-:W2:Y:S04]  /*477c0*/  LDL.LU R96, [R1+0x3880] ;  /* 0x0038800001607983 */ /* 0x000ea80000300800 */
[----:B------:R-:W4:Y:S01]  /*477d0*/  LDL R14, [R1+0x2494] ;  /* 0x00249400010e7983 */ /* 0x000f220000100800 */
[----:B------:R-:W-:-:S02]  /*477e0*/  PRMT R71, RZ, 0x7610, R71 ;  /* 0x00007610ff477816 */ /* 0x000fc40000000047 */
[----:B----4-:R-:W-:-:S04]  /*477f0*/  @P1 LOP3.LUT R15, R15, R14, RZ, 0x3c, !PT ;  /* 0x0000000e0f0f1212 */ /* 0x010fc800078e3cff */
[----:B------:R-:W-:-:S04]  /*47800*/  @P1 LOP3.LUT R14, R15, R14, RZ, 0x3c, !PT ;  /* 0x0000000e0f0e1212 */ /* 0x000fc800078e3cff */
[----:B------:R-:W-:-:S05]  /*47810*/  @P1 LOP3.LUT R15, R15, R14, RZ, 0x3c, !PT ;  /* 0x0000000e0f0f1212 */ /* 0x000fca00078e3cff */
[----:B------:R0:W4:Y:S01]  /*47820*/  @P1 LDG.E.U8 R71, desc[UR10][R14.64] ;  /* 0x0000000a0e471981 */ /* 0x000122000c1e1100 */
[----:B------:R-:W-:Y:S06]  /*47830*/  BAR.SYNC.DEFER_BLOCKING 0x0 ;  /* 0x0000000000007b1d */ /* 0x000fec0000010000 */
[----:B---3--:R1:W-:Y:S02]  /*47840*/  STS.128 [R146+UR4+0x10000], R8 ;  /* 0x0100000892007988 */ /* 0x0083e40008000c04 */
[----:B-1----:R-:W-:Y:S02]  /*47850*/  LOP3.LUT R11, R99, 0xffff, RZ, 0xc0, !PT ;  /* 0x0000ffff630b7812 */ /* 0x002fe400078ec0ff */
[----:B------:R-:W-:Y:S01]  /*47860*/  LOP3.LUT R10, R98, 0xffff, RZ, 0xc0, !PT ;  /* 0x0000ffff620a7812 */ /* 0x000fe200078ec0ff */
[----:B------:R-:W3:Y:S01]  /*47870*/  LDL.LU R99, [R1+0x387c] ;  /* 0x00387c0001637983 */ /* 0x000ee20000300800 */
[----:B------:R-:W-:-:S02]  /*47880*/  LOP3.LUT R9, R111, 0xffff, RZ, 0xc0, !PT ;  /* 0x0000ffff6f097812 */ /* 0x000fc400078ec0ff */
[----:B------:R-:W-:Y:S01]  /*47890*/  LOP3.LUT R8, R108, 0xffff, RZ, 0xc0, !PT ;  /* 0x0000ffff6c087812 */ /* 0x000fe200078ec0ff */
[----:B------:R-:W4:Y:S01]  /*478a0*/  LDL.LU R98, [R1+0x3878] ;  /* 0x0038780001627983 */ /* 0x000f220000300800 */
[----:B------:R-:W-:Y:S02]  /*478b0*/  PRMT R111, R11, 0x3340, R10 ;  /* 0x000033400b6f7816 */ /* 0x000fe4000000000a */
[----:B------:R-:W-:Y:S02]  /*478c0*/  PRMT R108, R9, 0x3340, R8 ;  /* 0x00003340096c7816 */ /* 0x000fe40000000008 */
[----:B------:R-:W-:Y:S02]  /*478d0*/  LOP3.LUT R11, R101, 0xffff, RZ, 0xc0, !PT ;  /* 0x0000ffff650b7812 */ /* 0x000fe400078ec0ff */
[----:B------:R-:W-:Y:S01]  /*478e0*/  LOP3.LUT R10, R100, 0xffff, RZ, 0xc0, !PT ;  /* 0x0000ffff640a7812 */ /* 0x000fe200078ec0ff */
[----:B------:R-:W3:Y:S01]  /*478f0*/  LDL.LU R101, [R1+0x3874] ;  /* 0x0038740001657983 */ /* 0x000ee20000300800 */
[----:B------:R-:W-:-:S02]  /*47900*/  LOP3.LUT R9, R113, 0xffff, RZ, 0xc0, !PT ;  /* 0x0000ffff71097812 */ /* 0x000fc400078ec0ff */
[----:B------:R-:W-:Y:S01]  /*47910*/  LOP3.LUT R8, R110, 0xffff, RZ, 0xc0, !PT ;  /* 0x0000ffff6e087812 */ /* 0x000fe200078ec0ff */
[----:B------:R-:W3:Y:S01]  /*47920*/  LDL.LU R100, [R1+0x3870] ;  /* 0x0038700001647983 */ /* 0x000ee20000300800 */
        /* <DEDUP_REMOVED lines=9> */
[----:B0-----:R-:W-:Y:S01]  /*479c0*/  PRMT R15, R9, 0x3340, R8 ;  /* 0x00003340090f7816 */ /* 0x001fe20000000008 */
[----:B------:R-:W3:Y:S01]  /*479d0*/  LDL.LU R105, [R1+0x3864] ;  /* 0x0038640001697983 */ /* 0x000ee20000300800 */
[----:B------:R-:W-:Y:S02]  /*479e0*/  LOP3.LUT R11, R104, 0xffff, RZ, 0xc0, !PT ;  /* 0x0000ffff680b7812 */ /* 0x000fe400078ec0ff */
[----:B------:R-:W-:Y:S01]  /*479f0*/  LOP3.LUT R10, R107, 0xffff, RZ, 0xc0, !PT ;  /* 0x0000ffff6b0a7812 */ /* 0x000fe200078ec0ff */
[----:B------:R-:W3:Y:S01]  /*47a00*/  LDL.LU R104, [R1+0x3860] ;  /* 0x0038600001687983 */ /* 0x000ee20000300800 */
[----:B------:R-:W-:-:S02]  /*47a10*/  LOP3.LUT R9, R106, 0xffff, RZ, 0xc0, !PT ;  /* 0x0000ffff6a097812 */ /* 0x000fc400078ec0ff */
[----:B------:R-:W-:Y:S01]  /*47a20*/  LOP3.LUT R8, R109, 0xffff, RZ, 0xc0, !PT ;  /* 0x0000ffff6d087812 */ /* 0x000fe200078ec0ff */
[----:B------:R-:W3:Y:S01]  /*47a30*/  LDL.LU R107, [R1+0x385c] ;  /* 0x00385c00016b7983 */ /* 0x000ee20000300800 */
[----:B------:R-:W-:Y:S02]  /*47a40*/  PRMT R14, R11, 0x3340, R10 ;  /* 0x000033400b0e7816 */ /* 0x000fe4000000000a */
[----:B------:R-:W-:Y:S01]  /*47a50*/  PRMT R11, R9, 0x3340, R8 ;  /* 0x00003340090b7816 */ /* 0x000fe20000000008 */
[----:B------:R-:W3:Y:S01]  /*47a60*/  LDL.LU R106, [R1+0x3858] ;  /* 0x00385800016a7983 */ /* 0x000ee20000300800 */
[----:B------:R-:W-:Y:S02]  /*47a70*/  PRMT R8, R111, 0x5410, R108 ;  /* 0x000054106f087816 */ /* 0x000fe4000000006c */
[----:B------:R-:W-:Y:S01]  /*47a80*/  PRMT R9, R113, 0x5410, R110 ;  /* 0x0000541071097816 */ /* 0x000fe2000000006e */
[----:B------:R-:W3:Y:S01]  /*47a90*/  LDL.LU R109, [R1+0x3854] ;  /* 0x00385400016d7983 */ /* 0x000ee20000300800 */
[----:B------:R-:W-:-:S02]  /*47aa0*/  PRMT R10, R112, 0x5410, R15 ;  /* 0x00005410700a7816 */ /* 0x000fc4000000000f */
[----:B------:R-:W-:Y:S01]  /*47ab0*/  PRMT R11, R14, 0x5410, R11 ;  /* 0x000054100e0b7816 */ /* 0x000fe2000000000b */
[----:B------:R-:W3:Y:S04]  /*47ac0*/  LDL.LU R108, [R1+0x3850] ;  /* 0x00385000016c7983 */ /* 0x000ee80000300800 */
[----:B------:R0:W-:Y:S04]  /*47ad0*/  STS.128 [R146+UR4+0x14000], R8 ;  /* 0x0140000892007988 */ /* 0x0001e80008000c04 */
[----:B------:R-:W3:Y:S04]  /*47ae0*/  LDL.LU R111, [R1+0x384c] ;  /* 0x00384c00016f7983 */ /* 0x000ee80000300800 */
[----:B------:R-:W3:Y:S04]  /*47af0*/  LDL.LU R110, [R1+0x3848] ;  /* 0x00384800016e7983 */ /* 0x000ee80000300800 */
[----:B------:R-:W3:Y:S01]  /*47b00*/  LDL.LU R113, [R1+0x3844] ;  /* 0x0038440001717983 */ /* 0x000ee20000300800 */
[----:B0-----:R-:W-:-:S03]  /*47b10*/  LOP3.LUT R11, R115, 0xffff, RZ, 0xc0, !PT ;  /* 0x0000ffff730b7812 */ /* 0x001fc600078ec0ff */
[----:B------:R-:W3:Y:S01]  /*47b20*/  LDL.LU R112, [R1+0x3840] ;  /* 0x0038400001707983 */ /* 0x000ee20000300800 */
[----:B------:R-:W-:Y:S02]  /*47b30*/  LOP3.LUT R10, R114, 0xffff, RZ, 0xc0, !PT ;  /* 0x0000ffff720a7812 */ /* 0x000fe400078ec0ff */
[----:B------:R-:W-:Y:S01]  /*47b40*/  LOP3.LUT R9, R127, 0xffff, RZ, 0xc0, !PT ;  /* 0x0000ffff7f097812 */ /* 0x000fe200078ec0ff */
[----:B------:R-:W3:Y:S01]  /*47b50*/  LDL.LU R115, [R1+0x383c] ;  /* 0x00383c0001737983 */ /* 0x000ee20000300800 */
[----:B------:R-:W-:Y:S02]  /*47b60*/  LOP3.LUT R8, R124, 0xffff, RZ, 0xc0, !PT ;  /* 0x0000ffff7c087812 */ /* 0x000fe400078ec0ff */
[----:B------:R-:W-:Y:S01]  /*47b70*/  PRMT R127, R11, 0x3340, R10 ;  /* 0x000033400b7f7816 */ /* 0x000fe2000000000a */
[----:B------:R-:W3:Y:S01]  /*47b80*/  LDL.LU R114, [R1+0x3838] ;  /* 0x0038380001727983 */ /* 0x000ee20000300800 */
[----:B------:R-:W-:Y:S02]  /*47b90*/  LOP3.LUT R11, R117, 0xffff, RZ, 0xc0, !PT ;  /* 0x0000ffff750b7812 */ /* 0x000fe400078ec0ff */
[----:B------:R-:W-:Y:S01]  /*47ba0*/  LOP3.LUT R10, R116, 0xffff, RZ, 0xc0, !PT ;  /* 0x0000ffff740a7812 */ /* 0x000fe200078ec0ff */
[----:B------:R-:W3:Y:S01]  /*47bb0*/  LDL.LU R117, [R1+0x3834] ;  /* 0x0038340001757983 */ /* 0x000ee20000300800 */
[----:B------:R-:W-:-:S02]  /*47bc0*/  PRMT R124, R9, 0x3340, R8 ;  /* 0x00003340097c7816 */ /* 0x000fc40000000008 */
[----:B------:R-:W-:Y:S01]  /*47bd0*/  LOP3.LUT R9, R129, 0xffff, RZ, 0xc0, !PT ;  /* 0x0000ffff81097812 */ /* 0x000fe200078ec0ff */
[----:B------:R-:W3:Y:S01]  /*47be0*/  LDL.LU R116, [R1+0x3830] ;  /* 0x0038300001747983 */ /* 0x000ee20000300800 */
[----:B------:R-:W-:Y:S02]  /*47bf0*/  PRMT R129, R11, 0x3340, R10 ;  /* 0x000033400b817816 */ /* 0x000fe4000000000a */
[----:B------:R-:W-:Y:S02]  /*47c00*/  LOP3.LUT R11, R119, 0xffff, RZ, 0xc0, !PT ;  /* 0x0000ffff770b7812 */ /* 0x000fe400078ec0ff */
[----:B------:R-:W3:Y:S04]  /*47c10*/  LDL.LU R119, [R1+0x382c] ;  /* 0x00382c0001777983 */ /* 0x000ee80000300800 */
[----:B------:R-:W2:Y:S01]  /*47c20*/  LDL R146, [R1+0x2988] ;  /* 0x0029880001927983 */ /* 0x000ea20000100800 */
[----:B------:R-:W-:-:S02]  /*47c30*/  LOP3.LUT R8, R126, 0xffff, RZ, 0xc0, !PT ;  /* 0x0000ffff7e087812 */ /* 0x000fc400078ec0ff */
[----:B------:R-:W-:Y:S02]  /*47c40*/  LOP3.LUT R10, R118, 0xffff, RZ, 0xc0, !PT ;  /* 0x0000ffff760a7812 */ /* 0x000fe400078ec0ff */
[----:B------:R-:W-:Y:S01]  /*47c50*/  PRMT R126, R9, 0x3340, R8 ;  /* 0x00003340097e7816 */ /* 0x000fe20000000008 */
[----:B------:R-:W3:Y:S01]  /*47c60*/  LDL.LU R118, [R1+0x3828] ;  /* 0x0038280001767983 */ /* 0x000ee20000300800 */
[----:B------:R-:W-:Y:S02]  /*47c70*/  LOP3.LUT R9, R121, 0xffff, RZ, 0xc0, !PT ;  /* 0x0000ffff79097812 */ /* 0x000fe400078ec0ff */
[----:B------:R-:W-:Y:S01]  /*47c80*/  LOP3.LUT R8, R128, 0xffff, RZ, 0xc0, !PT ;  /* 0x0000ffff80087812 */ /* 0x000fe200078ec0ff */
[----:B------:R-:W3:Y:S01]  /*47c90*/  LDL.LU R121, [R1+0x3824] ;  /* 0x0038240001797983 */ /* 0x000ee20000300800 */
[----:B------:R-:W-:Y:S02]  /*47ca0*/  PRMT R128, R11, 0x3340, R10 ;  /* 0x000033400b807816 */ /* 0x000fe4000000000a */
[----:B------:R-:W-:-:S02]  /*47cb0*/  PRMT R15, R9, 0x3340, R8 ;  /* 0x00003340090f7816 */ /* 0x000fc40000000008 */
[----:B------:R-:W-:Y:S02]  /*47cc0*/  LOP3.LUT R11, R120, 0xffff, RZ, 0xc0, !PT ;  /* 0x0000ffff780b7812 */ /* 0x000fe400078ec0ff */
[----:B------:R-:W-:Y:S01]  /*47cd0*/  LOP3.LUT R10, R123, 0xffff, RZ, 0xc0, !PT ;  /* 0x0000ffff7b0a7812 */ /* 0x000fe200078ec0ff */
[----:B------:R-:W3:Y:S01]  /*47ce0*/  LDL.LU R120, [R1+0x3820] ;  /* 0x0038200001787983 */ /* 0x000ee20000300800 */
[----:B------:R-:W-:Y:S02]  /*47cf0*/  LOP3.LUT R9, R122, 0xffff, RZ, 0xc0, !PT ;  /* 0x0000ffff7a097812 */ /* 0x000fe400078ec0ff */
[----:B------:R-:W-:Y:S01]  /*47d00*/  LOP3.LUT R8, R125, 0xffff, RZ, 0xc0, !PT ;  /* 0x0000ffff7d087812 */ /* 0x000fe200078ec0ff */
[----:B------:R-:W3:Y:S01]  /*47d10*/  LDL.LU R123, [R1+0x381c] ;  /* 0x00381c00017b7983 */ /* 0x000ee20000300800 */
[----:B------:R-:W-:Y:S02]  /*47d20*/  PRMT R14, R11, 0x3340, R10 ;  /* 0x000033400b0e7816 */ /* 0x000fe4000000000a */
[----:B------:R-:W-:Y:S01]  /*47d30*/  PRMT R11, R9, 0x3340, R8 ;  /* 0x00003340090b7816 */ /* 0x000fe20000000008 */
[----:B------:R-:W3:Y:S01]  /*47d40*/  LDL.LU R122, [R1+0x3818] ;  /* 0x00381800017a7983 */ /* 0x000ee20000300800 */
[----:B------:R-:W-:-:S02]  /*47d50*/  PRMT R8, R127, 0x5410, R124 ;  /* 0x000054107f087816 */ /* 0x000fc4000000007c */
[----:B------:R-:W-:Y:S01]  /*47d60*/  PRMT R9, R129, 0x5410, R126 ;  /* 0x0000541081097816 */ /* 0x000fe2000000007e */
[----:B------:R-:W3:Y:S01]  /*47d70*/  LDL.LU R125, [R1+0x3814] ;  /* 0x00381400017d7983 */ /* 0x000ee20000300800 */
[----:B------:R-:W-:Y:S02]  /*47d80*/  PRMT R10, R128, 0x5410, R15 ;  /* 0x00005410800a7816 */ /* 0x000fe4000000000f */
[----:B------:R-:W-:Y:S01]  /*47d90*/  PRMT R11, R14, 0x5410, R11 ;  /* 0x000054100e0b7816 */ /* 0x000fe2000000000b */
[----:B------:R-:W3:Y:S04]  /*47da0*/  LDL.LU R124, [R1+0x3810] ;  /* 0x00381000017c7983 */ /* 0x000ee80000300800 */
[----:B------:R-:W3:Y:S04]  /*47db0*/  LDL.LU R127, [R1+0x380c] ;  /* 0x00380c00017f7983 */ /* 0x000ee80000300800 */
[----:B------:R-:W3:Y:S04]  /*47dc0*/  LDL.LU R126, [R1+0x3808] ;  /* 0x00380800017e7983 */ /* 0x000ee80000300800 */
[----:B------:R-:W3:Y:S04]  /*47dd0*/  LDL.LU R129, [R1+0x3804] ;  /* 0x0038040001817983 */ /* 0x000ee80000300800 */
[----:B------:R-:W3:Y:S04]  /*47de0*/  LDL.LU R128, [R1+0x3800] ;  /* 0x0038000001807983 */ /* 0x000ee80000300800 */
[----:B--2---:R0:W-:Y:S02]  /*47df0*/  STS.128 [R146+UR4+0x10000], R8 ;  /* 0x0100000892007988 */ /* 0x0041e40008000c04 */
[----:B0-----:R-:W-:-:S02]  /*47e00*/  LOP3.LUT R11, R131, 0xffff, RZ, 0xc0, !PT ;  /* 0x0000ffff830b7812 */ /* 0x001fc400078ec0ff */
[----:B------:R-:W-:Y:S01]  /*47e10*/  LOP3.LUT R10, R130, 0xffff, RZ, 0xc0, !PT ;  /* 0x0000ffff820a7812 */ /* 0x000fe200078ec0ff */
[----:B------:R-:W2:Y:S01]  /*47e20*/  LDL.LU R131, [R1+0x37fc] ;  /* 0x0037fc0001837983 */ /* 0x000ea20000300800 */
[----:B------:R-:W-:Y:S02]  /*47e30*/  LOP3.LUT R9, R143, 0xffff, RZ, 0xc0, !PT ;  /* 0x0000ffff8f097812 */ /* 0x000fe400078ec0ff */
[----:B------:R-:W-:Y:S01]  /*47e40*/  LOP3.LUT R8, R140, 0xffff, RZ, 0xc0, !PT ;  /* 0x0000ffff8c087812 */ /* 0x000fe200078ec0ff */
[----:B------:R-:W2:Y:S01]  /*47e50*/  LDL.LU R130, [R1+0x37f8] ;  /* 0x0037f80001827983 */ /* 0x000ea20000300800 */
[----:B------:R-:W-:Y:S02]  /*47e60*/  PRMT R143, R11, 0x3340, R10 ;  /* 0x000033400b8f7816 */ /* 0x000fe4000000000a */
[----:B------:R-:W-:Y:S02]  /*47e70*/  PRMT R140, R9, 0x3340, R8 ;  /* 0x00003340098c7816 */ /* 0x000fe40000000008 */
[----:B------:R-:W-:-:S02]  /*47e80*/  LOP3.LUT R11, R133, 0xffff, RZ, 0xc0, !PT ;  /* 0x0000ffff850b7812 */ /* 0x000fc400078ec0ff */
        /* <DEDUP_REMOVED lines=14> */
[----:B------:R-:W-:Y:S01]  /*47f70*/  PRMT R15, R9, 0x3340, R8 ;  /* 0x00003340090f7816 */ /* 0x000fe20000000008 */
[----:B------:R-:W2:Y:S01]  /*47f80*/  LDL.LU R137, [R1+0x37e4] ;  /* 0x0037e40001897983 */ /* 0x000ea20000300800 */
        /* <DEDUP_REMOVED lines=9> */
[----:B------:R-:W-:-:S02]  /*48020*/  PRMT R8, R143, 0x5410, R140 ;  /* 0x000054108f087816 */ /* 0x000fc4000000008c */
[----:B------:R-:W-:Y:S01]  /*48030*/  PRMT R9, R144, 0x5410, R142 ;  /* 0x0000541090097816 */ /* 0x000fe2000000008e */
[----:B------:R-:W2:Y:S01]  /*48040*/  LDL.LU R141, [R1+0x37d4] ;  /* 0x0037d400018d7983 */ /* 0x000ea20000300800 */
[----:B------:R-:W-:Y:S02]  /*48050*/  PRMT R10, R235, 0x5410, R15 ;  /* 0x00005410eb0a7816 */ /* 0x000fe4000000000f */
[----:B------:R-:W-:Y:S01]  /*48060*/  PRMT R11, R14, 0x5410, R11 ;  /* 0x000054100e0b7816 */ /* 0x000fe2000000000b */
[----:B------:R-:W2:Y:S04]  /*48070*/  LDL.LU R140, [R1+0x37d0] ;  /* 0x0037d000018c7983 */ /* 0x000ea80000300800 */
[----:B------:R-:W2:Y:S04]  /*48080*/  LDL.LU R143, [R1+0x37cc] ;  /* 0x0037cc00018f7983 */ /* 0x000ea80000300800 */
[----:B------:R-:W2:Y:S04]  /*48090*/  LDL.LU R142, [R1+0x37c8] ;  /* 0x0037c800018e7983 */ /* 0x000ea80000300800 */
[----:B------:R-:W2:Y:S04]  /*480a0*/  LDL.LU R144, [R1+0x37c4] ;  /* 0x0037c40001907983 */ /* 0x000ea80000300800 */
[----:B------:R0:W-:Y:S04]  /*480b0*/  STS.128 [R146+UR4+0x14000], R8 ;  /* 0x0140000892007988 */ /* 0x0001e80008000c04 */
[----:B------:R-:W2:Y:S01]  /*480c0*/  LDL.LU R235, [R1+0x37c0] ;  /* 0x0037c00001eb7983 */ /* 0x000ea20000300800 */
[----:B0-----:R-:W-:-:S03]  /*480d0*/  LOP3.LUT R8, R234, 0xffff, RZ, 0xc0, !PT ;  /* 0x0000ffffea087812 */ /* 0x001fc600078ec0ff */
[----:B------:R-:W4:Y:S01]  /*480e0*/  LDL R234, [R1+0x2984] ;  /* 0x0029840001ea7983 */ /* 0x000f220000100800 */
[----:B------:R-:W0:Y:S01]  /*480f0*/  S2R R146, SR_TID.X ;  /* 0x0000000000927919 */ /* 0x000e220000002100 */
[----:B------:R-:W-:Y:S02]  /*48100*/  LOP3.LUT R252, R252, 0xffff, RZ, 0xc0, !PT ;  /* 0x0000fffffcfc7812 */ /* 0x000fe400078ec0ff */
[----:B------:R-:W-:Y:S02]  /*48110*/  LOP3.LUT R249, R249, 0xffff, RZ, 0xc0, !PT ;  /* 0x0000fffff9f97812 */ /* 0x000fe400078ec0ff */
[----:B------:R-:W-:Y:S02]  /*48120*/  LOP3.LUT R245, R245, 0xffff, RZ, 0xc0, !PT ;  /* 0x0000fffff5f57812 */ /* 0x000fe400078ec0ff */
[----:B------:R-:W-:Y:S02]  /*48130*/  LOP3.LUT R242, R242, 0xffff, RZ, 0xc0, !PT ;  /* 0x0000fffff2f27812 */ /* 0x000fe400078ec0ff */
[----:B------:R-:W-:-:S02]  /*48140*/  LOP3.LUT R230, R230, 0xffff, RZ, 0xc0, !PT ;  /* 0x0000ffffe6e67812 */ /* 0x000fc400078ec0ff */
[----:B------:R-:W-:Y:S02]  /*48150*/  LOP3.LUT R227, R227, 0xffff, RZ, 0xc0, !PT ;  /* 0x0000ffffe3e37812 */ /* 0x000fe400078ec0ff */
        /* <DEDUP_REMOVED lines=9> */
[----:B------:R-:W-:Y:S02]  /*481f0*/  PRMT R252, R8, 0x3340, R252 ;  /* 0x0000334008fc7816 */ /* 0x000fe400000000fc */
[----:B------:R-:W-:-:S02]  /*48200*/  PRMT R8, R249, 0x3340, R245 ;  /* 0x00003340f9087816 */ /* 0x000fc400000000f5 */
[----:B------:R-:W-:Y:S02]  /*48210*/  PRMT R230, R242, 0x3340, R230 ;  /* 0x00003340f2e67816 */ /* 0x000fe400000000e6 */
[----:B------:R-:W-:Y:S02]  /*48220*/  PRMT R9, R227, 0x3340, R222 ;  /* 0x00003340e3097816 */ /* 0x000fe400000000de */
[----:B------:R-:W-:Y:S02]  /*48230*/  PRMT R214, R219, 0x3340, R214 ;  /* 0x00003340dbd67816 */ /* 0x000fe400000000d6 */
[----:B------:R-:W-:Y:S02]  /*48240*/  PRMT R10, R210, 0x3340, R204 ;  /* 0x00003340d20a7816 */ /* 0x000fe400000000cc */
[----:B------:R-:W-:Y:S02]  /*48250*/  PRMT R192, R198, 0x3340, R192 ;  /* 0x00003340c6c07816 */ /* 0x000fe400000000c0 */
[----:B------:R-:W-:-:S02]  /*48260*/  PRMT R11, R185, 0x3340, R179 ;  /* 0x00003340b90b7816 */ /* 0x000fc400000000b3 */
[----:B------:R-:W-:Y:S02]  /*48270*/  PRMT R8, R252, 0x5410, R8 ;  /* 0x00005410fc087816 */ /* 0x000fe40000000008 */
[----:B------:R-:W-:Y:S02]  /*48280*/  PRMT R9, R230, 0x5410, R9 ;  /* 0x00005410e6097816 */ /* 0x000fe40000000009 */
[----:B------:R-:W-:Y:S02]  /*48290*/  PRMT R10, R214, 0x5410, R10 ;  /* 0x00005410d60a7816 */ /* 0x000fe4000000000a */
[----:B------:R-:W-:Y:S02]  /*482a0*/  PRMT R11, R192, 0x5410, R11 ;  /* 0x00005410c00b7816 */ /* 0x000fe4000000000b */
[----:B0-----:R-:W-:Y:S02]  /*482b0*/  LOP3.LUT R14, R146, 0x7f, RZ, 0xc0, !PT ;  /* 0x0000007f920e7812 */ /* 0x001fe400078ec0ff */
[----:B------:R-:W-:-:S02]  /*482c0*/  LOP3.LUT R250, R250, 0xffff, RZ, 0xc0, !PT ;  /* 0x0000fffffafa7812 */ /* 0x000fc400078ec0ff */
[----:B------:R-:W-:Y:S02]  /*482d0*/  ISETP.GE.AND P0, PT, R14, R2, PT ;  /* 0x000000020e00720c */ /* 0x000fe40003f06270 */
        /* <DEDUP_REMOVED lines=14> */
[----:B------:R-:W-:Y:S02]  /*483c0*/  PRMT R240, R243, 0x3340, R240 ;  /* 0x00003340f3f07816 */ /* 0x000fe400000000f0 */
[----:B------:R-:W-:Y:S02]  /*483d0*/  PRMT R217, R220, 0x3340, R217 ;  /* 0x00003340dcd97816 */ /* 0x000fe400000000d9 */
[----:B------:R-:W-:Y:S01]  /*483e0*/  PRMT R195, R201, 0x3340, R195 ;  /* 0x00003340c9c37816 */ /* 0x000fe200000000c3 */
[----:B----4-:R0:W-:Y:S02]  /*483f0*/  STS.128 [R234+UR4+0x10000], R8 ;  /* 0x01000008ea007988 */ /* 0x0101e40008000c04 */
[----:B0-----:R-:W-:-:S02]  /*48400*/  LOP3.LUT R8, R236, 0xffff, RZ, 0xc0, !PT ;  /* 0x0000ffffec087812 */ /* 0x001fc400078ec0ff */
[----:B------:R-:W-:Y:S01]  /*48410*/  PRMT R9, R228, 0x3340, R225 ;  /* 0x00003340e4097816 */ /* 0x000fe200000000e1 */
[----:B------:R-:W4:Y:S01]  /*48420*/  LDL.LU R236, [R1+0x37bc] ;  /* 0x0037bc0001ec7983 */ /* 0x000f220000300800 */
[----:B------:R-:W-:Y:S02]  /*48430*/  PRMT R2, R8, 0x3340, R2 ;  /* 0x0000334008027816 */ /* 0x000fe40000000002 */
[----:B------:R-:W-:Y:S01]  /*48440*/  PRMT R8, R250, 0x3340, R248 ;  /* 0x00003340fa087816 */ /* 0x000fe200000000f8 */
[----:B------:R-:W4:Y:S01]  /*48450*/  LDL.LU R233, [R1+0x37b8] ;  /* 0x0037b80001e97983 */ /* 0x000f220000300800 */
[----:B------:R-:W-:Y:S02]  /*48460*/  PRMT R10, R212, 0x3340, R206 ;  /* 0x00003340d40a7816 */ /* 0x000fe400000000ce */
[----:B------:R-:W-:Y:S01]  /*48470*/  PRMT R11, R189, 0x3340, R183 ;  /* 0x00003340bd0b7816 */ /* 0x000fe200000000b7 */
[----:B------:R-:W3:Y:S01]  /*48480*/  LDL R146, [R1+0x23e4] ;  /* 0x0023e40001927983 */ /* 0x000ee20000100800 */
[----:B------:R-:W-:-:S02]  /*48490*/  PRMT R8, R2, 0x5410, R8 ;  /* 0x0000541002087816 */ /* 0x000fc40000000008 */
[----:B------:R-:W-:Y:S01]  /*484a0*/  PRMT R9, R240, 0x5410, R9 ;  /* 0x00005410f0097816 */ /* 0x000fe20000000009 */
[----:B------:R-:W2:Y:S01]  /*484b0*/  LDL R15, [R1+0x23a0] ;  /* 0x0023a000010f7983 */ /* 0x000ea20000100800 */
[----:B------:R-:W-:Y:S02]  /*484c0*/  PRMT R10, R217, 0x5410, R10 ;  /* 0x00005410d90a7816 */ /* 0x000fe4000000000a */
[----:B------:R-:W-:Y:S01]  /*484d0*/  PRMT R11, R195, 0x5410, R11 ;  /* 0x00005410c30b7816 */ /* 0x000fe2000000000b */
[----:B------:R-:W4:Y:S04]  /*484e0*/  LDL R14, [R1+0x23a4] ;  /* 0x0023a400010e7983 */ /* 0x000f280000100800 */
[----:B------:R-:W2:Y:S04]  /*484f0*/  LDL R2, [R1+0x23e0] ;  /* 0x0023e00001027983 */ /* 0x000ea80000100800 */
[----:B------:R0:W-:Y:S04]  /*48500*/  STS.128 [R234+UR4+0x14000], R8 ;  /* 0x01400008ea007988 */ /* 0x0001e80008000c04 */
[----:B0-----:R-:W4:Y:S04]  /*48510*/  LDL.LU R234, [R1+0x37b4] ;  /* 0x0037b40001ea7983 */ /* 0x001f280000300800 */
[----:B------:R-:W3:Y:S04]  /*48520*/  LDL R8, [R1+0x248c] ;  /* 0x00248c0001087983 */ /* 0x000ee80000100800 */
[----:B------:R-:W3:Y:S01]  /*48530*/  LDL R9, [R1+0x2490] ;  /* 0x0024900001097983 */ /* 0x000ee20000100800 */
[----:B------:R-:W-:-:S03]  /*48540*/  PRMT R79, RZ, 0x7610, R79 ;  /* 0x00007610ff4f7816 */ /* 0x000fc6000000004f */
[----:B------:R-:W2:Y:S04]  /*48550*/  LDL R10, [R1+0x2420] ;  /* 0x00242000010a7983 */ /* 0x000ea80000100800 */
[----:B------:R-:W4:Y:S01]  /*48560*/  LDL R11, [R1+0x2424] ;  /* 0x00242400010b7983 */ /* 0x000f220000100800 */
[----:B---3--:R-:W-:-:S04]  /*48570*/  @!P0 LOP3.LUT R9, R9, R8, RZ, 0x3c, !PT ;  /* 0x0000000809098212 */ /* 0x008fc800078e3cff */
[----:B------:R-:W-:-:S04]  /*48580*/  @!P0 LOP3.LUT R8, R9, R8, RZ, 0x3c, !PT ;  /* 0x0000000809088212 */ /* 0x000fc800078e3cff */
[----:B------:R-:W-:-:S05]  /*48590*/  @!P0 LOP3.LUT R9, R9, R8, RZ, 0x3c, !PT ;  /* 0x0000000809098212 */ /* 0x000fca00078e3cff */
[----:B------:R0:W3:Y:S04]  /*485a0*/  @!P0 LDG.E.U8 R79, desc[UR10][R8.64] ;  /* 0x0000000a084f8981 */ /* 0x0000e8000c1e1100 */
[----:B------:R-:W0:Y:S04]  /*485b0*/  LDL R8, [R1+0x2460] ;  /* 0x0024600001087983 */ /* 0x000e280000100800 */
[----:B------:R-:W0:Y:S01]  /*485c0*/  LDL R9, [R1+0x2464] ;  /* 0x0024640001097983 */ /* 0x000e220000100800 */
[----:B------:R-:W-:Y:S02]  /*485d0*/  PRMT R80, RZ, 0x7610, R80 ;  /* 0x00007610ff507816 */ /* 0x000fe40000000050 */
[----:B------:R-:W-:-:S02]  /*485e0*/  PRMT R81, RZ, 0x7610, R81 ;  /* 0x00007610ff517816 */ /* 0x000fc40000000051 */
[----:B------:R-:W-:Y:S02]  /*485f0*/  PRMT R82, RZ, 0x7610, R82 ;  /* 0x00007610ff527816 */ /* 0x000fe40000000052 */
[----:B0-----:R-:W-:-:S04]  /*48600*/  @!P0 LOP3.LUT R9, R9, R8, RZ, 0x3c, !PT ;  /* 0x0000000809098212 */ /* 0x001fc800078e3cff */
[----:B------:R-:W-:-:S04]  /*48610*/  @!P0 LOP3.LUT R8, R9, R8, RZ, 0x3c, !PT ;  /* 0x0000000809088212 */ /* 0x000fc800078e3cff */
[----:B------:R-:W-:-:S05]  /*48620*/  @!P0 LOP3.LUT R9, R9, R8, RZ, 0x3c, !PT ;  /* 0x0000000809098212 */ /* 0x000fca00078e3cff */
[----:B------:R4:W3:Y:S02]  /*48630*/  @!P0 LDG.E.U8 R80, desc[UR10][R8.64] ;  /* 0x0000000a08508981 */ /* 0x0008e4000c1e1100 */
[----:B----4-:R-:W-:Y:S02]  /*48640*/  @!P0 IMAD.MOV.U32 R8, RZ, RZ, R11 ;  /* 0x000000ffff088224 */ /* 0x010fe400078e000b */
[----:B--2---:R-:W-:-:S05]  /*48650*/  @!P0 IMAD.MOV.U32 R9, RZ, RZ, R10 ;  /* 0x000000ffff098224 */ /* 0x004fca00078e000a */
[----:B------:R0:W2:Y:S02]  /*48660*/  @!P0 LDG.E.U8 R81, desc[UR10][R8.64] ;  /* 0x0000000a08518981 */ /* 0x0000a4000c1e1100 */
[----:B0-----:R-:W-:Y:S02]  /*48670*/  @!P0 IMAD.MOV.U32 R8, RZ, RZ, R146 ;  /* 0x000000ffff088224 */ /* 0x001fe400078e0092 */
[----:B------:R-:W-:Y:S01]  /*48680*/  @!P0 IMAD.MOV.U32 R9, RZ, RZ, R2 ;  /* 0x000000ffff098224 */ /* 0x000fe200078e0002 */
[----:B------:R-:W-:Y:S01]  /*48690*/  LOP3.LUT R20, R20, 0xffff, RZ, 0xc0, !PT ;  /* 0x0000ffff14147812 */ /* 0x000fe200078ec0ff */
[----:B------:R-:W4:Y:S04]  /*486a0*/  LDL R2, [R1+0x2364] ;  /* 0x0023640001027983 */ /* 0x000f280000100800 */
[----:B------:R0:W2:Y:S01]  /*486b0*/  @!P0 LDG.E.U8 R82, desc[UR10][R8.64] ;  /* 0x0000000a08528981 */ /* 0x0000a2000c1e1100 */
[----:B------:R-:W-:-:S02]  /*486c0*/  LOP3.LUT R18, R18, 0xffff, RZ, 0xc0, !PT ;  /* 0x0000ffff12127812 */ /* 0x000fc400078ec0ff */
[----:B------:R-:W-:Y:S01]  /*486d0*/  LOP3.LUT R16, R16, 0xffff, RZ, 0xc0, !PT ;  /* 0x0000ffff10107812 */ /* 0x000fe200078ec0ff */
[----:B------:R-:W3:Y:S01]  /*486e0*/  LDL R146, [R1+0x2980] ;  /* 0x0029800001927983 */ /* 0x000ee20000100800 */
[----:B0-----:R-:W-:-:S03]  /*486f0*/  @!P0 IMAD.MOV.U32 R8, RZ, RZ, R14 ;  /* 0x000000ffff088224 */ /* 0x001fc600078e000e */
[----:B------:R-:W4:Y:S01]  /*48700*/  LDL R14, [R1+0x2360] ;  /* 0x00236000010e7983 */ /* 0x000f220000100800 */
[----:B------:R-:W-:Y:S01]  /*48710*/  LOP3.LUT R13, R13, 0xffff, RZ, 0xc0, !PT ;  /* 0x0000ffff0d0d7812 */ /* 0x000fe200078ec0ff */
[----:B------:R-:W-:Y:S01]  /*48720*/  @!P0 IMAD.MOV.U32 R9, RZ, RZ, R15 ;  /* 0x000000ffff098224 */ /* 0x000fe200078e000f */
[----:B------:R-:W-:Y:S02]  /*48730*/  PRMT R84, RZ, 0x7610, R84 ;  /* 0x00007610ff547816 */ /* 0x000fe40000000054 */
[----:B------:R-:W-:Y:S02]  /*48740*/  PRMT R18, R20, 0x3340, R18 ;  /* 0x0000334014127816 */ /* 0x000fe40000000012 */
[----:B------:R-:W-:Y:S02]  /*48750*/  PRMT R11, R16, 0x3340, R13 ;  /* 0x00003340100b7816 */ /* 0x000fe4000000000d */
[----:B------:R-:W2:Y:S02]  /*48760*/  LDL R16, [R1+0x22e0] ;  /* 0x0022e00001107983 */ /* 0x000ea40000100800 */
[----:B------:R-:W-:-:S02]  /*48770*/  PRMT R11, R18, 0x5410, R11 ;  /* 0x00005410120b7816 */ /* 0x000fc4000000000b */
[----:B------:R-:W2:Y:S04]  /*48780*/  LDL R18, [R1+0x2324] ;  /* 0x0023240001127983 */ /* 0x000ea80000100800 */
[----:B------:R-:W2:Y:S01]  /*48790*/  LDL R13, [R1+0x22e4] ;  /* 0x0022e400010d7983 */ /* 0x000ea20000100800 */
[----:B----4-:R-:W-:Y:S02]  /*487a0*/  @!P0 IMAD.MOV.U32 R15, RZ, RZ, R14 ;  /* 0x000000ffff0f8224 */ /* 0x010fe400078e000e */
[----:B------:R-:W-:Y:S01]  /*487b0*/  @!P0 IMAD.MOV.U32 R14, RZ, RZ, R2 ;  /* 0x000000ffff0e8224 */ /* 0x000fe200078e0002 */
[----:B------:R-:W-:Y:S01]  /*487c0*/  PRMT R83, RZ, 0x7610, R83 ;  /* 0x00007610ff537816 */ /* 0x000fe20000000053 */
[----:B------:R-:W4:Y:S04]  /*487d0*/  LDL R2, [R1+0x2264] ;  /* 0x0022640001027983 */ /* 0x000f280000100800 */
[----:B------:R-:W4:Y:S01]  /*487e0*/  @!P0 LDG.E.U8 R84, desc[UR10][R14.64] ;  /* 0x0000000a0e548981 */ /* 0x000f22000c1e1100 */
[----:B------:R-:W-:-:S02]  /*487f0*/  LOP3.LUT R200, R200, 0xffff, RZ, 0xc0, !PT ;  /* 0x0000ffffc8c87812 */ /* 0x000fc400078ec0ff */
[----:B------:R-:W-:Y:S01]  /*48800*/  LOP3.LUT R194, R194, 0xffff, RZ, 0xc0, !PT ;  /* 0x0000ffffc2c27812 */ /* 0x000fe200078ec0ff */
[----:B------:R0:W4:Y:S04]  /*48810*/  @!P0 LDG.E.U8 R83, desc[UR10][R8.64] ;  /* 0x0000000a08538981 */ /* 0x000128000c1e1100 */
[----:B------:R-:W4:Y:S01]  /*48820*/  LDL R15, [R1+0x2320] ;  /* 0x00232000010f7983 */ /* 0x000f220000100800 */
[----:B------:R-:W-:Y:S02]  /*48830*/  LOP3.LUT R188, R188, 0xffff, RZ, 0xc0, !PT ;  /* 0x0000ffffbcbc7812 */ /* 0x000fe400078ec0ff */
[----:B------:R-:W-:Y:S01]  /*48840*/  LOP3.LUT R182, R182, 0xffff, RZ, 0xc0, !PT ;  /* 0x0000ffffb6b67812 */ /* 0x000fe200078ec0ff */
[----:B------:R-:W4:Y:S01]  /*48850*/  LDL R14, [R1+0x21a4] ;  /* 0x0021a400010e7983 */ /* 0x000f220000100800 */
        /* <DEDUP_REMOVED lines=8> */
[----:B------:R-:W-:Y:S02]  /*488e0*/  PRMT R194, R200, 0x3340, R194 ;  /* 0x00003340c8c27816 */ /* 0x000fe400000000c2 */
[----:B0-----:R-:W-:Y:S02]  /*488f0*/  PRMT R8, R188, 0x3340, R182 ;  /* 0x00003340bc087816 */ /* 0x001fe400000000b6 */
[----:B------:R-:W-:Y:S02]  /*48900*/  PRMT R172, R177, 0x3340, R172 ;  /* 0x00003340b1ac7816 */ /* 0x000fe400000000ac */
[----:B------:R-:W-:Y:S02]  /*48910*/  PRMT R9, R167, 0x3340, R163 ;  /* 0x00003340a7097816 */ /* 0x000fe400000000a3 */
[----:B------:R-:W-:-:S02]  /*48920*/  PRMT R157, R160, 0x3340, R157 ;  /* 0x00003340a09d7816 */ /* 0x000fc4000000009d */
[----:B------:R-:W-:Y:S02]  /*48930*/  PRMT R10, R154, 0x3340, R23 ;  /* 0x000033409a0a7816 */ /* 0x000fe40000000017 */
[----:B------:R-:W-:Y:S02]  /*48940*/  PRMT R8, R194, 0x5410, R8 ;  /* 0x00005410c2087816 */ /* 0x000fe40000000008 */
[----:B------:R-:W-:Y:S02]  /*48950*/  PRMT R9, R172, 0x5410, R9 ;  /* 0x00005410ac097816 */ /* 0x000fe40000000009 */
[----:B------:R-:W-:Y:S02]  /*48960*/  PRMT R10, R157, 0x5410, R10 ;  /* 0x000054109d0a7816 */ /* 0x000fe4000000000a */
[----:B------:R-:W-:-:S03]  /*48970*/  PRMT R85, RZ, 0x7610, R85 ;  /* 0x00007610ff557816 */ /* 0x000fc60000000055 */
[----:B---3--:R2:W-:Y:S01]  /*48980*/  STS.128 [R146+UR4+0x10000], R8 ;  /* 0x0100000892007988 */ /* 0x0085e20008000c04 */
[----:B------:R-:W-:Y:S01]  /*48990*/  PRMT R86, RZ, 0x7610, R86 ;  /* 0x00007610ff567816 */ /* 0x000fe20000000056 */
[----:B--2---:R-:W-:Y:S02]  /*489a0*/  @!P0 IMAD.MOV.U32 R8, RZ, RZ, R18 ;  /* 0x000000ffff088224 */ /* 0x004fe400078e0012 */
[----:B------:R-:W2:Y:S01]  /*489b0*/  LDL R10, [R1+0x2260] ;  /* 0x00226000010a7983 */ /* 0x000ea20000100800 */
[----:B------:R-:W-:Y:S02]  /*489c0*/  PRMT R87, RZ, 0x7610, R87 ;  /* 0x00007610ff577816 */ /* 0x000fe40000000057 */
[----:B------:R-:W-:Y:S01]  /*489d0*/  PRMT R88, RZ, 0x7610, R88 ;  /* 0x00007610ff587816 */ /* 0x000fe20000000058 */
[----:B------:R-:W3:Y:S04]  /*489e0*/  LDL R18, [R1+0x21e0] ;  /* 0x0021e00001127983 */ /* 0x000ee80000100800 */
[----:B------:R-:W3:Y:S01]  /*489f0*/  LDL R11, [R1+0x2164] ;  /* 0x00216400010b7983 */ /* 0x000ee20000100800 */
[----:B----4-:R-:W-:-:S03]  /*48a00*/  @!P0 IMAD.MOV.U32 R9, RZ, RZ, R15 ;  /* 0x000000ffff098224 */ /* 0x010fc600078e000f */
[----:B------:R-:W4:Y:S04]  /*48a10*/  LDL R15, [R1+0x21a0] ;  /* 0x0021a000010f7983 */ /* 0x000f280000100800 */
[----:B------:R0:W4:Y:S02]  /*48a20*/  @!P0 LDG.E.U8 R85, desc[UR10][R8.64] ;  /* 0x0000000a08558981 */ /* 0x000124000c1e1100 */
[----:B0-----:R-:W-:Y:S02]  /*48a30*/  @!P0 IMAD.MOV.U32 R8, RZ, RZ, R13 ;  /* 0x000000ffff088224 */ /* 0x001fe400078e000d */
[----:B------:R-:W-:Y:S01]  /*48a40*/  @!P0 IMAD.MOV.U32 R9, RZ, RZ, R16 ;  /* 0x000000ffff098224 */ /* 0x000fe200078e0010 */
[----:B------:R-:W4:Y:S04]  /*48a50*/  LDL R13, [R1+0x2160] ;  /* 0x00216000010d7983 */ /* 0x000f280000100800 */
[----:B------:R0:W4:Y:S04]  /*48a60*/  @!P0 LDG.E.U8 R86, desc[UR10][R8.64] ;  /* 0x0000000a08568981 */ /* 0x000128000c1e1100 */
[----:B------:R-:W3:Y:S04]  /*48a70*/  LDL R16, [R1+0x21e4] ;  /* 0x0021e40001107983 */ /* 0x000ee80000100800 */
[----:B------:R-:W0:Y:S04]  /*48a80*/  LDL R8, [R1+0x22a0] ;  /* 0x0022a00001087983 */ /* 0x000e280000100800 */
[----:B------:R-:W0:Y:S02]  /*48a90*/  LDL R9, [R1+0x22a4] ;  /* 0x0022a40001097983 */ /* 0x000e240000100800 */
[----:B0-----:R-:W-:-:S04]  /*48aa0*/  @!P0 LOP3.LUT R9, R9, R8, RZ, 0x3c, !PT ;  /* 0x0000000809098212 */ /* 0x001fc800078e3cff */
[----:B------:R-:W-:-:S04]  /*48ab0*/  @!P0 LOP3.LUT R8, R9, R8, RZ, 0x3c, !PT ;  /* 0x0000000809088212 */ /* 0x000fc800078e3cff */
[----:B------:R-:W-:-:S05]  /*48ac0*/  @!P0 LOP3.LUT R9, R9, R8, RZ, 0x3c, !PT ;  /* 0x0000000809098212 */ /* 0x000fca00078e3cff */
[----:B------:R0:W4:Y:S02]  /*48ad0*/  @!P0 LDG.E.U8 R87, desc[UR10][R8.64] ;  /* 0x0000000a08578981 */ /* 0x000124000c1e1100 */
[----:B0-----:R-:W-:Y:S02]  /*48ae0*/  @!P0 IMAD.MOV.U32 R8, RZ, RZ, R2 ;  /* 0x000000ffff088224 */ /* 0x001fe400078e0002 */
[----:B--2---:R-:W-:Y:S01]  /*48af0*/  @!P0 IMAD.MOV.U32 R9, RZ, RZ, R10 ;  /* 0x000000ffff098224 */ /* 0x004fe200078e000a */
[----:B------:R-:W2:Y:S04]  /*48b00*/  LDL R2, [R1+0x2124] ;  /* 0x0021240001027983 */ /* 0x000ea80000100800 */
[----:B------:R0:W2:Y:S04]  /*48b10*/  @!P0 LDG.E.U8 R88, desc[UR10][R8.64] ;  /* 0x0000000a08588981 */ /* 0x0000a8000c1e1100 */
[----:B------:R-:W2:Y:S04]  /*48b20*/  LDL R10, [R1+0x2120] ;  /* 0x00212000010a7983 */ /* 0x000ea80000100800 */
[----:B------:R-:W0:Y:S04]  /*48b30*/  LDL R8, [R1+0x2220] ;  /* 0x0022200001087983 */ /* 0x000e280000100800 */
[----:B------:R-:W0:Y:S01]  /*48b40*/  LDL R9, [R1+0x2224] ;  /* 0x0022240001097983 */ /* 0x000e220000100800 */
[----:B------:R-:W-:-:S02]  /*48b50*/  PRMT R89, RZ, 0x7610, R89 ;  /* 0x00007610ff597816 */ /* 0x000fc40000000059 */
[----:B------:R-:W-:Y:S02]  /*48b60*/  PRMT R90, RZ, 0x7610, R90 ;  /* 0x00007610ff5a7816 */ /* 0x000fe4000000005a */
[----:B------:R-:W-:Y:S02]  /*48b70*/  PRMT R91, RZ, 0x7610, R91 ;  /* 0x00007610ff5b7816 */ /* 0x000fe4000000005b */
[----:B------:R-:W-:Y:S02]  /*48b80*/  PRMT R92, RZ, 0x7610, R92 ;  /* 0x00007610ff5c7816 */ /* 0x000fe4000000005c */
[----:B------:R-:W-:Y:S02]  /*48b90*/  PRMT R93, RZ, 0x7610, R93 ;  /* 0x00007610ff5d7816 */ /* 0x000fe4000000005d */
[----:B0-----:R-:W-:-:S04]  /*48ba0*/  @!P0 LOP3.LUT R9, R9, R8, RZ, 0x3c, !PT ;  /* 0x0000000809098212 */ /* 0x001fc800078e3cff */
[----:B------:R-:W-:-:S04]  /*48bb0*/  @!P0 LOP3.LUT R8, R9, R8, RZ, 0x3c, !PT ;  /* 0x0000000809088212 */ /* 0x000fc800078e3cff */
[----:B------:R-:W-:-:S05]  /*48bc0*/  @!P0 LOP3.LUT R9, R9, R8, RZ, 0x3c, !PT ;  /* 0x0000000809098212 */ /* 0x000fca00078e3cff */
[----:B------:R3:W2:Y:S02]  /*48bd0*/  @!P0 LDG.E.U8 R89, desc[UR10][R8.64] ;  /* 0x0000000a08598981 */ /* 0x0006a4000c1e1100 */
[----:B---3--:R-:W-:Y:S02]  /*48be0*/  @!P0 IMAD.MOV.U32 R8, RZ, RZ, R16 ;  /* 0x000000ffff088224 */ /* 0x008fe400078e0010 */
[----:B------:R-:W-:Y:S01]  /*48bf0*/  @!P0 IMAD.MOV.U32 R9, RZ, RZ, R18 ;  /* 0x000000ffff098224 */ /* 0x000fe200078e0012 */
[----:B------:R-:W-:Y:S01]  /*48c00*/  PRMT R94, RZ, 0x7610, R94 ;  /* 0x00007610ff5e7816 */ /* 0x000fe2000000005e */
[----:B------:R-:W3:Y:S04]  /*48c10*/  LDL R18, [R1+0x2060] ;  /* 0x0020600001127983 */ /* 0x000ee80000100800 */
[----:B------:R0:W3:Y:S04]  /*48c20*/  @!P0 LDG.E.U8 R90, desc[UR10][R8.64] ;  /* 0x0000000a085a8981 */ /* 0x0000e8000c1e1100 */
[----:B------:R-:W3:Y:S01]  /*48c30*/  LDL R16, [R1+0x2064] ;  /* 0x0020640001107983 */ /* 0x000ee20000100800 */
[----:B0-----:R-:W-:-:S02]  /*48c40*/  @!P0 IMAD.MOV.U32 R8, RZ, RZ, R14 ;  /* 0x000000ffff088224 */ /* 0x001fc400078e000e */
[----:B----4-:R-:W-:Y:S01]  /*48c50*/  @!P0 IMAD.MOV.U32 R9, RZ, RZ, R15 ;  /* 0x000000ffff098224 */ /* 0x010fe200078e000f */
[----:B------:R-:W4:Y:S04]  /*48c60*/  LDL R14, [R1+0x2024] ;  /* 0x00202400010e7983 */ /* 0x000f280000100800 */
[----:B------:R0:W4:Y:S04]  /*48c70*/  @!P0 LDG.E.U8 R91, desc[UR10][R8.64] ;  /* 0x0000000a085b8981 */ /* 0x000128000c1e1100 */
[----:B------:R-:W4:Y:S01]  /*48c80*/  LDL R15, [R1+0x2020] ;  /* 0x00202000010f7983 */ /* 0x000f220000100800 */
[----:B0-----:R-:W-:-:S02]  /*48c90*/  @!P0 IMAD.MOV.U32 R8, RZ, RZ, R11 ;  /* 0x000000ffff088224 */ /* 0x001fc400078e000b */
[----:B------:R-:W-:Y:S01]  /*48ca0*/  @!P0 IMAD.MOV.U32 R9, RZ, RZ, R13 ;  /* 0x000000ffff098224 */ /* 0x000fe200078e000d */
[----:B------:R-:W4:Y:S04]  /*48cb0*/  LDL R11, [R1+0x1fe4] ;  /* 0x001fe400010b7983 */ /* 0x000f280000100800 */
[----:B------:R2:W4:Y:S04]  /*48cc0*/  @!P0 LDG.E.U8 R92, desc[UR10][R8.64] ;  /* 0x0000000a085c8981 */ /* 0x000528000c1e1100 */
[----:B------:R-:W4:Y:S01]  /*48cd0*/  LDL R13, [R1+0x1fe0] ;  /* 0x001fe000010d7983 */ /* 0x000f220000100800 */
[----:B--2---:R-:W-:-:S02]  /*48ce0*/  @!P0 IMAD.MOV.U32 R8, RZ, RZ, R2 ;  /* 0x000000ffff088224 */ /* 0x004fc400078e0002 */
[----:B------:R-:W-:Y:S01]  /*48cf0*/  @!P0 IMAD.MOV.U32 R9, RZ, RZ, R10 ;  /* 0x000000ffff098224 */ /* 0x000fe200078e000a */
[----:B------:R-:W2:Y:S04]  /*48d00*/  LDL R2, [R1+0x1fa4] ;  /* 0x001fa40001027983 */ /* 0x000ea80000100800 */
[----:B------:R0:W2:Y:S01]  /*48d10*/  @!P0 LDG.E.U8 R93, desc[UR10][R8.64] ;  /* 0x0000000a085d8981 */ /* 0x0000a2000c1e1100 */
[----:B------:R-:W-:Y:S02]  /*48d20*/  PRMT R95, RZ, 0x7610, R95 ;  /* 0x00007610ff5f7816 */ /* 0x000fe4000000005f */
[----:B------:R-:W-:Y:S01]  /*48d30*/  PRMT R96, RZ, 0x7610, R96 ;  /* 0x00007610ff607816 */ /* 0x000fe20000000060 */
[----:B------:R-:W2:Y:S04]  /*48d40*/  LDL R10, [R1+0x1fa0] ;  /* 0x001fa000010a7983 */ /* 0x000ea80000100800 */
[----:B------:R-:W0:Y:S04]  /*48d50*/  LDL R8, [R1+0x20e0] ;  /* 0x0020e00001087983 */ /* 0x000e280000100800 */
[----:B------:R-:W0:Y:S02]  /*48d60*/  LDL R9, [R1+0x20e4] ;  /* 0x0020e40001097983 */ /* 0x000e240000100800 */
[----:B0-----:R-:W-:-:S04]  /*48d70*/  @!P0 LOP3.LUT R9, R9, R8, RZ, 0x3c, !PT ;  /* 0x0000000809098212 */ /* 0x001fc800078e3cff */
[----:B------:R-:W-:-:S04]  /*48d80*/  @!P0 LOP3.LUT R8, R9, R8, RZ, 0x3c, !PT ;  /* 0x0000000809088212 */ /* 0x000fc800078e3cff */
[----:B------:R-:W-:-:S05]  /*48d90*/  @!P0 LOP3.LUT R9, R9, R8, RZ, 0x3c, !PT ;  /* 0x0000000809098212 */ /* 0x000fca00078e3cff */
[----:B------:R0:W2:Y:S04]  /*48da0*/  @!P0 LDG.E.U8 R94, desc[UR10][R8.64] ;  /* 0x0000000a085e8981 */ /* 0x0000a8000c1e1100 */
[----:B------:R-:W0:Y:S04]  /*48db0*/  LDL R8, [R1+0x20a0] ;  /* 0x0020a00001087983 */ /* 0x000e280000100800 */
[----:B------:R-:W0:Y:S01]  /*48dc0*/  LDL R9, [R1+0x20a4] ;  /* 0x0020a40001097983 */ /* 0x000e220000100800 */
[----:B------:R-:W-:Y:S02]  /*48dd0*/  PRMT R97, RZ, 0x7610, R97 ;  /* 0x00007610ff617816 */ /* 0x000fe40000000061 */
[----:B------:R-:W-:-:S02]  /*48de0*/  PRMT R98, RZ, 0x7610, R98 ;  /* 0x00007610ff627816 */ /* 0x000fc40000000062 */
[----:B0-----:R-:W-:-:S04]  /*48df0*/  @!P0 LOP3.LUT R9, R9, R8, RZ, 0x3c, !PT ;  /* 0x0000000809098212 */ /* 0x001fc800078e3cff */
[----:B------:R-:W-:-:S04]  /*48e00*/  @!P0 LOP3.LUT R8, R9, R8, RZ, 0x3c, !PT ;  /* 0x0000000809088212 */ /* 0x000fc800078e3cff */
[----:B------:R-:W-:-:S05]  /*48e10*/  @!P0 LOP3.LUT R9, R9, R8, RZ, 0x3c, !PT ;  /* 0x0000000809098212 */ /* 0x000fca00078e3cff */
[----:B------:R3:W2:Y:S02]  /*48e20*/  @!P0 LDG.E.U8 R95, desc[UR10][R8.64] ;  /* 0x0000000a085f8981 */ /* 0x0006a4000c1e1100 */
[----:B---3--:R-:W-:Y:S02]  /*48e30*/  @!P0 IMAD.MOV.U32 R8, RZ, RZ, R16 ;  /* 0x000000ffff088224 */ /* 0x008fe400078e0010 */
[----:B------:R-:W-:Y:S01]  /*48e40*/  @!P0 IMAD.MOV.U32 R9, RZ, RZ, R18 ;  /* 0x000000ffff098224 */ /* 0x000fe200078e0012 */
[----:B------:R-:W3:Y:S04]  /*48e50*/  LDL R16, [R1+0x1ee0] ;  /* 0x001ee00001107983 */ /* 0x000ee80000100800 */
[----:B------:R4:W3:Y:S04]  /*48e60*/  @!P0 LDG.E.U8 R96, desc[UR10][R8.64] ;  /* 0x0000000a08608981 */ /* 0x0008e8000c1e1100 */
[----:B------:R-:W3:Y:S01]  /*48e70*/  LDL R18, [R1+0x1f20] ;  /* 0x001f200001127983 */ /* 0x000ee20000100800 */
[----:B----4-:R-:W-:-:S02]  /*48e80*/  @!P0 IMAD.MOV.U32 R8, RZ, RZ, R14 ;  /* 0x000000ffff088224 */ /* 0x010fc400078e000e */
[----:B------:R-:W-:Y:S01]  /*48e90*/  @!P0 IMAD.MOV.U32 R9, RZ, RZ, R15 ;  /* 0x000000ffff098224 */ /* 0x000fe200078e000f */
[----:B------:R-:W-:Y:S01]  /*48ea0*/  PRMT R99, RZ, 0x7610, R99 ;  /* 0x00007610ff637816 */ /* 0x000fe20000000063 */
[----:B------:R-:W4:Y:S04]  /*48eb0*/  LDL R15, [R1+0x1f60] ;  /* 0x001f6000010f7983 */ /* 0x000f280000100800 */
[----:B------:R0:W4:Y:S01]  /*48ec0*/  @!P0 LDG.E.U8 R97, desc[UR10][R8.64] ;  /* 0x0000000a08618981 */ /* 0x000122000c1e1100 */
[----:B------:R-:W-:Y:S02]  /*48ed0*/  LOP3.LUT R244, R244, 0xffff, RZ, 0xc0, !PT ;  /* 0x0000fffff4f47812 */ /* 0x000fe400078ec0ff */
[----:B------:R-:W-:Y:S01]  /*48ee0*/  LOP3.LUT R241, R241, 0xffff, RZ, 0xc0, !PT ;  /* 0x0000fffff1f17812 */ /* 0x000fe200078ec0ff */
[----:B------:R-:W4:Y:S01]  /*48ef0*/  LDL R14, [R1+0x1f64] ;  /* 0x001f6400010e7983 */ /* 0x000f220000100800 */
[----:B0-----:R-:W-:-:S02]  /*48f00*/  @!P0 IMAD.MOV.U32 R8, RZ, RZ, R11 ;  /* 0x000000ffff088224 */ /* 0x001fc400078e000b */
[----:B------:R-:W-:Y:S02]  /*48f10*/  @!P0 IMAD.MOV.U32 R9, RZ, RZ, R13 ;  /* 0x000000ffff098224 */ /* 0x000fe400078e000d */
[----:B------:R-:W4:Y:S04]  /*48f20*/  LDL R13, [R1+0x1ee4] ;  /* 0x001ee400010d7983 */ /* 0x000f280000100800 */
[----:B------:R2:W4:Y:S02]  /*48f30*/  @!P0 LDG.E.U8 R98, desc[UR10][R8.64] ;  /* 0x0000000a08628981 */ /* 0x000524000c1e1100 */
[----:B--2---:R-:W-:Y:S02]  /*48f40*/  @!P0 IMAD.MOV.U32 R8, RZ, RZ, R2 ;  /* 0x000000ffff088224 */ /* 0x004fe400078e0002 */
[----:B------:R-:W2:Y:S01]  /*48f50*/  LDL R2, [R1+0x1f24] ;  /* 0x001f240001027983 */ /* 0x000ea20000100800 */
[----:B------:R-:W-:Y:S01]  /*48f60*/  @!P0 IMAD.MOV.U32 R9, RZ, RZ, R10 ;  /* 0x000000ffff098224 */ /* 0x000fe200078e000a */
[----:B------:R-:W-:-:S02]  /*48f70*/  LOP3.LUT R229, R229, 0xffff, RZ, 0xc0, !PT ;  /* 0x0000ffffe5e57812 */ /* 0x000fc400078ec0ff */
[----:B------:R-:W-:Y:S02]  /*48f80*/  LOP3.LUT R226, R226, 0xffff, RZ, 0xc0, !PT ;  /* 0x0000ffffe2e27812 */ /* 0x000fe400078ec0ff */
[----:B------:R-:W-:Y:S01]  /*48f90*/  LOP3.LUT R221, R221, 0xffff, RZ, 0xc0, !PT ;  /* 0x0000ffffdddd7812 */ /* 0x000fe200078ec0ff */
[----:B------:R0:W2:Y:S01]  /*48fa0*/  @!P0 LDG.E.U8 R99, desc[UR10][R8.64] ;  /* 0x0000000a08638981 */ /* 0x0000a2000c1e1100 */
        /* <DEDUP_REMOVED lines=23> */
[----:B------:R-:W-:-:S03]  /*49120*/  PRMT R101, RZ, 0x7610, R101 ;  /* 0x00007610ff657816 */ /* 0x000fc60000000065 */
[----:B------:R0:W-:Y:S01]  /*49130*/  STS.128 [R146+UR4+0x14000], R8 ;  /* 0x0140000892007988 */ /* 0x0001e20008000c04 */
[----:B------:R-:W-:Y:S02]  /*49140*/  PRMT R102, RZ, 0x7610, R102 ;  /* 0x00007610ff667816 */ /* 0x000fe40000000066 */
[----:B------:R-:W-:Y:S01]  /*49150*/  PRMT R103, RZ, 0x7610, R103 ;  /* 0x00007610ff677816 */ /* 0x000fe20000000067 */
[----:B0-----:R-:W2:Y:S04]  /*49160*/  LDL R146, [R1+0x1e64] ;  /* 0x001e640001927983 */ /* 0x001ea80000100800 */
[----:B------:R-:W2:Y:S01]  /*49170*/  LDL R10, [R1+0x1e20] ;  /* 0x001e2000010a7983 */ /* 0x000ea20000100800 */
[----:B------:R-:W-:Y:S02]  /*49180*/  PRMT R100, RZ, 0x7610, R100 ;  /* 0x00007610ff647816 */ /* 0x000fe40000000064 */
[----:B------:R-:W-:Y:S01]  /*49190*/  PRMT R104, RZ, 0x7610, R104 ;  /* 0x00007610ff687816 */ /* 0x000fe20000000068 */
[----:B------:R-:W2:Y:S01]  /*491a0*/  LDL R11, [R1+0x1d64] ;  /* 0x001d6400010b7983 */ /* 0x000ea20000100800 */
[----:B---3--:R-:W-:-:S03]  /*491b0*/  @!P0 IMAD.MOV.U32 R9, RZ, RZ, R18 ;  /* 0x000000ffff098224 */ /* 0x008fc600078e0012 */
[----:B------:R-:W3:Y:S04]  /*491c0*/  LDL R18, [R1+0x1de0] ;  /* 0x001de00001127983 */ /* 0x000ee80000100800 */
[----:B----4-:R-:W4:Y:S04]  /*491d0*/  @!P0 LDG.E.U8 R100, desc[UR10][R14.64] ;  /* 0x0000000a0e648981 */ /* 0x010f28000c1e1100 */
[----:B------:R-:W4:Y:S04]  /*491e0*/  LDL R15, [R1+0x1da0] ;  /* 0x001da000010f7983 */ /* 0x000f280000100800 */
[----:B------:R-:W4:Y:S01]  /*491f0*/  LDL R14, [R1+0x1da4] ;  /* 0x001da400010e7983 */ /* 0x000f220000100800 */
[----:B--2---:R-:W-:-:S03]  /*49200*/  @!P0 IMAD.MOV.U32 R8, RZ, RZ, R2 ;  /* 0x000000ffff088224 */ /* 0x004fc600078e0002 */
[----:B------:R-:W2:Y:S04]  /*49210*/  LDL R2, [R1+0x1e24] ;  /* 0x001e240001027983 */ /* 0x000ea80000100800 */
        /* <DEDUP_REMOVED lines=11> */
[----:B------:R0:W4:Y:S04]  /*492d0*/  @!P0 LDG.E.U8 R103, desc[UR10][R8.64] ;  /* 0x0000000a08678981 */ /* 0x000128000c1e1100 */
[----:B------:R-:W2:Y:S01]  /*492e0*/  LDL R9, [R1+0x1e60] ;  /* 0x001e600001097983 */ /* 0x000ea20000100800 */
[----:B0-----:R-:W-:Y:S01]  /*492f0*/  @!P0 IMAD.MOV.U32 R8, RZ, RZ, R146 ;  /* 0x000000ffff088224 */ /* 0x001fe200078e0092 */
[----:B------:R-:W-:Y:S02]  /*49300*/  PRMT R105, RZ, 0x7610, R105 ;  /* 0x00007610ff697816 */ /* 0x000fe40000000069 */
[----:B------:R-:W-:Y:S01]  /*49310*/  PRMT R106, RZ, 0x7610, R106 ;  /* 0x00007610ff6a7816 */ /* 0x000fe2000000006a */
[----:B------:R-:W4:Y:S01]  /*49320*/  LDL R146, [R1+0x1ca4] ;  /* 0x001ca40001927983 */ /* 0x000f220000100800 */
[----:B------:R-:W-:-:S03]  /*49330*/  PRMT R107, RZ, 0x7610, R107 ;  /* 0x00007610ff6b7816 */ /* 0x000fc6000000006b */
[----:B--2---:R0:W2:Y:S02]  /*49340*/  @!P0 LDG.E.U8 R104, desc[UR10][R8.64] ;  /* 0x0000000a08688981 */ /* 0x0040a4000c1e1100 */
[----:B0-----:R-:W-:Y:S02]  /*49350*/  @!P0 IMAD.MOV.U32 R8, RZ, RZ, R2 ;  /* 0x000000ffff088224 */ /* 0x001fe400078e0002 */
[----:B------:R-:W-:Y:S01]  /*49360*/  @!P0 IMAD.MOV.U32 R9, RZ, RZ, R10 ;  /* 0x000000ffff098224 */ /* 0x000fe200078e000a */
[----:B------:R-:W2:Y:S04]  /*49370*/  LDL R2, [R1+0x1d24] ;  /* 0x001d240001027983 */ /* 0x000ea80000100800 */
[----:B------:R-:W2:Y:S04]  /*49380*/  LDL R10, [R1+0x1d20] ;  /* 0x001d2000010a7983 */ /* 0x000ea80000100800 */
[----:B------:R3:W2:Y:S02]  /*49390*/  @!P0 LDG.E.U8 R105, desc[UR10][R8.64] ;  /* 0x0000000a08698981 */ /* 0x0006a4000c1e1100 */
[----:B---3--:R-:W-:-:S02]  /*493a0*/  @!P0 IMAD.MOV.U32 R8, RZ, RZ, R16 ;  /* 0x000000ffff088224 */ /* 0x008fc400078e0010 */
[----:B------:R-:W-:Y:S01]  /*493b0*/  @!P0 IMAD.MOV.U32 R9, RZ, RZ, R18 ;  /* 0x000000ffff098224 */ /* 0x000fe200078e0012 */
[----:B------:R-:W-:Y:S01]  /*493c0*/  PRMT R108, RZ, 0x7610, R108 ;  /* 0x00007610ff6c7816 */ /* 0x000fe2000000006c */
[----:B------:R-:W3:Y:S04]  /*493d0*/  LDL R18, [R1+0x1c60] ;  /* 0x001c600001127983 */ /* 0x000ee80000100800 */
[----:B------:R4:W3:Y:S01]  /*493e0*/  @!P0 LDG.E.U8 R106, desc[UR10][R8.64] ;  /* 0x0000000a086a8981 */ /* 0x0008e2000c1e1100 */
[----:B------:R-:W-:Y:S02]  /*493f0*/  PRMT R109, RZ, 0x7610, R109 ;  /* 0x00007610ff6d7816 */ /* 0x000fe4000000006d */
[----:B------:R-:W-:Y:S01]  /*49400*/  PRMT R110, RZ, 0x7610, R110 ;  /* 0x00007610ff6e7816 */ /* 0x000fe2000000006e */
[----:B------:R-:W3:Y:S01]  /*49410*/  LDL R16, [R1+0x1c64] ;  /* 0x001c640001107983 */ /* 0x000ee20000100800 */
[----:B----4-:R-:W-:-:S02]  /*49420*/  @!P0 IMAD.MOV.U32 R8, RZ, RZ, R14 ;  /* 0x000000ffff088224 */ /* 0x010fc400078e000e */
[----:B------:R-:W-:Y:S01]  /*49430*/  @!P0 IMAD.MOV.U32 R9, RZ, RZ, R15 ;  /* 0x000000ffff098224 */ /* 0x000fe200078e000f */
        /* <DEDUP_REMOVED lines=8> */
[----:B--2---:R-:W-:-:S03]  /*494c0*/  @!P0 IMAD.MOV.U32 R8, RZ, RZ, R2 ;  /* 0x000000ffff088224 */ /* 0x004fc600078e0002 */
[----:B------:R-:W2:Y:S01]  /*494d0*/  LDL R2, [R1+0x1ba4] ;  /* 0x001ba40001027983 */ /* 0x000ea20000100800 */
[----:B------:R-:W-:Y:S01]  /*494e0*/  @!P0 IMAD.MOV.U32 R9, RZ, RZ, R10 ;  /* 0x000000ffff098224 */ /* 0x000fe200078e000a */
[----:B------:R-:W-:Y:S02]  /*494f0*/  PRMT R111, RZ, 0x7610, R111 ;  /* 0x00007610ff6f7816 */ /* 0x000fe4000000006f */
[----:B------:R-:W2:Y:S04]  /*49500*/  LDL R10, [R1+0x1ba0] ;  /* 0x001ba000010a7983 */ /* 0x000ea80000100800 */
[----:B------:R0:W2:Y:S04]  /*49510*/  @!P0 LDG.E.U8 R109, desc[UR10][R8.64] ;  /* 0x0000000a086d8981 */ /* 0x0000a8000c1e1100 */
[----:B------:R-:W0:Y:S04]  /*49520*/  LDL R8, [R1+0x1ce0] ;  /* 0x001ce00001087983 */ /* 0x000e280000100800 */
[----:B------:R-:W0:Y:S02]  /*49530*/  LDL R9, [R1+0x1ce4] ;  /* 0x001ce40001097983 */ /* 0x000e240000100800 */
[----:B0-----:R-:W-:-:S04]  /*49540*/  @!P0 LOP3.LUT R9, R9, R8, RZ, 0x3c, !PT ;  /* 0x0000000809098212 */ /* 0x001fc800078e3cff */
[----:B------:R-:W-:-:S04]  /*49550*/  @!P0 LOP3.LUT R8, R9, R8, RZ, 0x3c, !PT ;  /* 0x0000000809088212 */ /* 0x000fc800078e3cff */
[----:B------:R-:W-:-:S05]  /*49560*/  @!P0 LOP3.LUT R9, R9, R8, RZ, 0x3c, !PT ;  /* 0x0000000809098212 */ /* 0x000fca00078e3cff */
[----:B------:R0:W2:Y:S04]  /*49570*/  @!P0 LDG.E.U8 R110, desc[UR10][R8.64] ;  /* 0x0000000a086e8981 */ /* 0x0000a8000c1e1100 */
[----:B------:R-:W3:Y:S01]  /*49580*/  LDL R9, [R1+0x1ca0] ;  /* 0x001ca00001097983 */ /* 0x000ee20000100800 */
[----:B0-----:R-:W-:Y:S01]  /*49590*/  @!P0 IMAD.MOV.U32 R8, RZ, RZ, R146 ;  /* 0x000000ffff088224 */ /* 0x001fe200078e0092 */
[----:B------:R-:W-:Y:S02]  /*495a0*/  PRMT R112, RZ, 0x7610, R112 ;  /* 0x00007610ff707816 */ /* 0x000fe40000000070 */
[----:B------:R-:W-:Y:S01]  /*495b0*/  PRMT R113, RZ, 0x7610, R113 ;  /* 0x00007610ff717816 */ /* 0x000fe20000000071 */
[----:B------:R-:W2:Y:S01]  /*495c0*/  LDL R146, [R1+0x1b20] ;  /* 0x001b200001927983 */ /* 0x000ea20000100800 */
[----:B------:R-:W-:-:S03]  /*495d0*/  PRMT R114, RZ, 0x7610, R114 ;  /* 0x00007610ff727816 */ /* 0x000fc60000000072 */
[----:B---3--:R0:W3:Y:S02]  /*495e0*/  @!P0 LDG.E.U8 R111, desc[UR10][R8.64] ;  /* 0x0000000a086f8981 */ /* 0x0080e4000c1e1100 */
[----:B0-----:R-:W-:Y:S02]  /*495f0*/  @!P0 IMAD.MOV.U32 R8, RZ, RZ, R16 ;  /* 0x000000ffff088224 */ /* 0x001fe400078e0010 */
        /* <DEDUP_REMOVED lines=42> */
[----:B------:R-:W-:Y:S01]  /*498a0*/  PRMT R8, R205, 0x5410, R8 ;  /* 0x00005410cd087816 */ /* 0x000fe20000000008 */
[----:B------:R-:W2:Y:S01]  /*498b0*/  LDL R17, [R1+0x19e0] ;  /* 0x0019e00001117983 */ /* 0x000ea20000100800 */
[----:B------:R-:W-:Y:S02]  /*498c0*/  PRMT R9, R181, 0x5410, R9 ;  /* 0x00005410b5097816 */ /* 0x000fe40000000009 */
[----:B------:R-:W-:-:S02]  /*498d0*/  PRMT R10, R162, 0x5410, R10 ;  /* 0x00005410a20a7816 */ /* 0x000fc4000000000a */
[----:B------:R-:W-:Y:S02]  /*498e0*/  PRMT R11, R22, 0x5410, R11 ;  /* 0x00005410160b7816 */ /* 0x000fe4000000000b */
[----:B------:R-:W-:Y:S02]  /*498f0*/  PRMT R117, RZ, 0x7610, R117 ;  /* 0x00007610ff757816 */ /* 0x000fe40000000075 */
[----:B------:R-:W-:Y:S01]  /*49900*/  PRMT R118, RZ, 0x7610, R118 ;  /* 0x00007610ff767816 */ /* 0x000fe20000000076 */
[----:B---3--:R0:W-:Y:S02]  /*49910*/  STS.128 [R18+UR4+0x10000], R8 ;  /* 0x0100000812007988 */ /* 0x0081e40008000c04 */
[----:B0-----:R-:W-:Y:S01]  /*49920*/  @!P0 IMAD.MOV.U32 R9, RZ, RZ, R146 ;  /* 0x000000ffff098224 */ /* 0x001fe200078e0092 */
[----:B------:R-:W-:Y:S01]  /*49930*/  PRMT R119, RZ, 0x7610, R119 ;  /* 0x00007610ff777816 */ /* 0x000fe20000000077 */
[----:B------:R-:W3:Y:S04]  /*49940*/  LDL R146, [R1+0x1a64] ;  /* 0x001a640001927983 */ /* 0x000ee80000100800 */
[----:B------:R-:W3:Y:S01]  /*49950*/  LDL R10, [R1+0x1a20] ;  /* 0x001a2000010a7983 */ /* 0x000ee20000100800 */
[----:B------:R-:W-:-:S02]  /*49960*/  PRMT R116, RZ, 0x7610, R116 ;  /* 0x00007610ff747816 */ /* 0x000fc40000000074 */
[----:B------:R-:W-:Y:S01]  /*49970*/  PRMT R120, RZ, 0x7610, R120 ;  /* 0x00007610ff787816 */ /* 0x000fe20000000078 */
[----:B------:R-:W3:Y:S04]  /*49980*/  LDL R11, [R1+0x1964] ;  /* 0x00196400010b7983 */ /* 0x000ee80000100800 */
[----:B----4-:R-:W4:Y:S04]  /*49990*/  @!P0 LDG.E.U8 R116, desc[UR10][R14.64] ;  /* 0x0000000a0e748981 */ /* 0x010f28000c1e1100 */
[----:B------:R-:W4:Y:S01]  /*499a0*/  LDL R15, [R1+0x19a0] ;  /* 0x0019a000010f7983 */ /* 0x000f220000100800 */
[----:B--2---:R-:W-:-:S03]  /*499b0*/  @!P0 IMAD.MOV.U32 R8, RZ, RZ, R2 ;  /* 0x000000ffff088224 */ /* 0x004fc600078e0002 */
[----:B------:R-:W2:Y:S04]  /*499c0*/  LDL R14, [R1+0x19a4] ;  /* 0x0019a400010e7983 */ /* 0x000ea80000100800 */
[----:B------:R0:W4:Y:S04]  /*499d0*/  @!P0 LDG.E.U8 R117, desc[UR10][R8.64] ;  /* 0x0000000a08758981 */ /* 0x000128000c1e1100 */
[----:B------:R-:W2:Y:S01]  /*499e0*/  LDL R2, [R1+0x1a24] ;  /* 0x001a240001027983 */ /* 0x000ea20000100800 */
[----:B0-----:R-:W-:Y:S02]  /*499f0*/  @!P0 IMAD.MOV.U32 R8, RZ, RZ, R13 ;  /* 0x000000ffff088224 */ /* 0x001fe400078e000d */
[----:B------:R-:W-:Y:S01]  /*49a00*/  @!P0 IMAD.MOV.U32 R9, RZ, RZ, R16 ;  /* 0x000000ffff098224 */ /* 0x000fe200078e0010 */
[----:B------:R-:W4:Y:S04]  /*49a10*/  LDL R13, [R1+0x1960] ;  /* 0x00196000010d7983 */ /* 0x000f280000100800 */
[----:B------:R0:W4:Y:S04]  /*49a20*/  @!P0 LDG.E.U8 R118, desc[UR10][R8.64] ;  /* 0x0000000a08768981 */ /* 0x000128000c1e1100 */
[----:B------:R-:W4:Y:S04]  /*49a30*/  LDL R16, [R1+0x19e4] ;  /* 0x0019e40001107983 */ /* 0x000f280000100800 */
[----:B------:R-:W0:Y:S04]  /*49a40*/  LDL R8, [R1+0x1aa0] ;  /* 0x001aa00001087983 */ /* 0x000e280000100800 */
[----:B------:R-:W0:Y:S02]  /*49a50*/  LDL R9, [R1+0x1aa4] ;  /* 0x001aa40001097983 */ /* 0x000e240000100800 */
[----:B0-----:R-:W-:-:S04]  /*49a60*/  @!P0 LOP3.LUT R9, R9, R8, RZ, 0x3c, !PT ;  /* 0x0000000809098212 */ /* 0x001fc800078e3cff */
[----:B------:R-:W-:-:S04]  /*49a70*/  @!P0 LOP3.LUT R8, R9, R8, RZ, 0x3c, !PT ;  /* 0x0000000809088212 */ /* 0x000fc800078e3cff */
[----:B------:R-:W-:-:S05]  /*49a80*/  @!P0 LOP3.LUT R9, R9, R8, RZ, 0x3c, !PT ;  /* 0x0000000809098212 */ /* 0x000fca00078e3cff */
[----:B------:R3:W4:Y:S04]  /*49a90*/  @!P0 LDG.E.U8 R119, desc[UR10][R8.64] ;  /* 0x0000000a08778981 */ /* 0x000728000c1e1100 */
[----:B------:R-:W2:Y:S01]  /*49aa0*/  LDL R9, [R1+0x1a60] ;  /* 0x001a600001097983 */ /* 0x000ea20000100800 */
[----:B---3--:R-:W-:Y:S01]  /*49ab0*/  @!P0 IMAD.MOV.U32 R8, RZ, RZ, R146 ;  /* 0x000000ffff088224 */ /* 0x008fe200078e0092 */
[----:B------:R-:W-:Y:S02]  /*49ac0*/  PRMT R121, RZ, 0x7610, R121 ;  /* 0x00007610ff797816 */ /* 0x000fe40000000079 */
[----:B------:R-:W-:Y:S01]  /*49ad0*/  PRMT R122, RZ, 0x7610, R122 ;  /* 0x00007610ff7a7816 */ /* 0x000fe2000000007a */
[----:B------:R-:W3:Y:S01]  /*49ae0*/  LDL R146, [R1+0x18a4] ;  /* 0x0018a40001927983 */ /* 0x000ee20000100800 */
[----:B------:R-:W-:-:S03]  /*49af0*/  PRMT R123, RZ, 0x7610, R123 ;  /* 0x00007610ff7b7816 */ /* 0x000fc6000000007b */
[----:B--2---:R0:W2:Y:S02]  /*49b00*/  @!P0 LDG.E.U8 R120, desc[UR10][R8.64] ;  /* 0x0000000a08788981 */ /* 0x0040a4000c1e1100 */
[----:B0-----:R-:W-:Y:S02]  /*49b10*/  @!P0 IMAD.MOV.U32 R8, RZ, RZ, R2 ;  /* 0x000000ffff088224 */ /* 0x001fe400078e0002 */
[----:B------:R-:W-:Y:S01]  /*49b20*/  @!P0 IMAD.MOV.U32 R9, RZ, RZ, R10 ;  /* 0x000000ffff098224 */ /* 0x000fe200078e000a */
[----:B------:R-:W3:Y:S04]  /*49b30*/  LDL R2, [R1+0x1924] ;  /* 0x0019240001027983 */ /* 0x000ee80000100800 */
[----:B------:R-:W2:Y:S04]  /*49b40*/  LDL R10, [R1+0x1920] ;  /* 0x00192000010a7983 */ /* 0x000ea80000100800 */
[----:B------:R4:W2:Y:S02]  /*49b50*/  @!P0 LDG.E.U8 R121, desc[UR10][R8.64] ;  /* 0x0000000a08798981 */ /* 0x0008a4000c1e1100 */
[----:B----4-:R-:W-:-:S02]  /*49b60*/  @!P0 IMAD.MOV.U32 R8, RZ, RZ, R16 ;  /* 0x000000ffff088224 */ /* 0x010fc400078e0010 */
[----:B------:R-:W-:Y:S01]  /*49b70*/  @!P0 IMAD.MOV.U32 R9, RZ, RZ, R17 ;  /* 0x000000ffff098224 */ /* 0x000fe200078e0011 */
[----:B------:R-:W-:Y:S01]  /*49b80*/  PRMT R124, RZ, 0x7610, R124 ;  /* 0x00007610ff7c7816 */ /* 0x000fe2000000007c */
[----:B------:R-:W4:Y:S04]  /*49b90*/  LDL R17, [R1+0x1534] ;  /* 0x0015340001117983 */ /* 0x000f280000100800 */
[----:B------:R0:W4:Y:S01]  /*49ba0*/  @!P0 LDG.E.U8 R122, desc[UR10][R8.64] ;  /* 0x0000000a087a8981 */ /* 0x000122000c1e1100 */
[----:B------:R-:W-:Y:S02]  /*49bb0*/  PRMT R125, RZ, 0x7610, R125 ;  /* 0x00007610ff7d7816 */ /* 0x000fe4000000007d */
[----:B------:R-:W-:Y:S01]  /*49bc0*/  PRMT R126, RZ, 0x7610, R126 ;  /* 0x00007610ff7e7816 */ /* 0x000fe2000000007e */
[----:B------:R-:W4:Y:S01]  /*49bd0*/  LDL R16, [R1+0x1538] ;  /* 0x0015380001107983 */ /* 0x000f220000100800 */
[----:B0-----:R-:W-:-:S02]  /*49be0*/  @!P0 IMAD.MOV.U32 R8, RZ, RZ, R14 ;  /* 0x000000ffff088224 */ /* 0x001fc400078e000e */
        /* <DEDUP_REMOVED lines=9> */
[----:B---3--:R-:W-:Y:S01]  /*49c80*/  @!P0 IMAD.MOV.U32 R8, RZ, RZ, R2 ;  /* 0x000000ffff088224 */ /* 0x008fe200078e0002 */
[----:B------:R-:W-:-:S02]  /*49c90*/  PRMT R127, RZ, 0x7610, R127 ;  /* 0x00007610ff7f7816 */ /* 0x000fc4000000007f */
[----:B------:R-:W3:Y:S01]  /*49ca0*/  LDL R2, [R1+0x1478] ;  /* 0x0014780001027983 */ /* 0x000ee20000100800 */
[----:B--2---:R-:W-:-:S03]  /*49cb0*/  @!P0 IMAD.MOV.U32 R9, RZ, RZ, R10 ;  /* 0x000000ffff098224 */ /* 0x004fc600078e000a */
[----:B------:R-:W2:Y:S04]  /*49cc0*/  LDL R10, [R1+0x1474] ;  /* 0x00147400010a7983 */ /* 0x000ea80000100800 */
[----:B------:R0:W3:Y:S04]  /*49cd0*/  @!P0 LDG.E.U8 R125, desc[UR10][R8.64] ;  /* 0x0000000a087d8981 */ /* 0x0000e8000c1e1100 */
[----:B------:R-:W0:Y:S04]  /*49ce0*/  LDL R8, [R1+0x18e0] ;  /* 0x0018e00001087983 */ /* 0x000e280000100800 */
[----:B------:R-:W0:Y:S02]  /*49cf0*/  LDL R9, [R1+0x18e4] ;  /* 0x0018e40001097983 */ /* 0x000e240000100800 */
[----:B0-----:R-:W-:-:S04]  /*49d00*/  @!P0 LOP3.LUT R9, R9, R8, RZ, 0x3c, !PT ;  /* 0x0000000809098212 */ /* 0x001fc800078e3cff */
[----:B------:R-:W-:-:S04]  /*49d10*/  @!P0 LOP3.LUT R8, R9, R8, RZ, 0x3c, !PT ;  /* 0x0000000809088212 */ /* 0x000fc800078e3cff */
[----:B------:R-:W-:-:S05]  /*49d20*/  @!P0 LOP3.LUT R9, R9, R8, RZ, 0x3c, !PT ;  /* 0x0000000809098212 */ /* 0x000fca00078e3cff */
[----:B------:R0:W3:Y:S04]  /*49d30*/  @!P0 LDG.E.U8 R126, desc[UR10][R8.64] ;  /* 0x0000000a087e8981 */ /* 0x0000e8000c1e1100 */
[----:B------:R-:W4:Y:S01]  /*49d40*/  LDL R9, [R1+0x18a0] ;  /* 0x0018a00001097983 */ /* 0x000f220000100800 */
[----:B0-----:R-:W-:Y:S01]  /*49d50*/  @!P0 IMAD.MOV.U32 R8, RZ, RZ, R146 ;  /* 0x000000ffff088224 */ /* 0x001fe200078e0092 */
[----:B------:R-:W-:Y:S02]  /*49d60*/  PRMT R128, RZ, 0x7610, R128 ;  /* 0x00007610ff807816 */ /* 0x000fe40000000080 */
[----:B------:R-:W-:Y:S02]  /*49d70*/  PRMT R129, RZ, 0x7610, R129 ;  /* 0x00007610ff817816 */ /* 0x000fe40000000081 */
[----:B------:R-:W-:Y:S01]  /*49d80*/  PRMT R130, RZ, 0x7610, R130 ;  /* 0x00007610ff827816 */ /* 0x000fe20000000082 */
[----:B----4-:R0:W4:Y:S02]  /*49d90*/  @!P0 LDG.E.U8 R127, desc[UR10][R8.64] ;  /* 0x0000000a087f8981 */ /* 0x010124000c1e1100 */
[----:B0-----:R-:W-:-:S02]  /*49da0*/  @!P0 IMAD.MOV.U32 R8, RZ, RZ, R16 ;  /* 0x000000ffff088224 */ /* 0x001fc400078e0010 */
[----:B------:R-:W-:-:S05]  /*49db0*/  @!P0 IMAD.MOV.U32 R9, RZ, RZ, R17 ;  /* 0x000000ffff098224 */ /* 0x000fca00078e0011 */
[----:B------:R0:W4:Y:S02]  /*49dc0*/  @!P0 LDG.E.U8 R128, desc[UR10][R8.64] ;  /* 0x0000000a08808981 */ /* 0x000124000c1e1100 */
[----:B0-----:R-:W-:Y:S02]  /*49dd0*/  @!P0 IMAD.MOV.U32 R8, RZ, RZ, R14 ;  /* 0x000000ffff088224 */ /* 0x001fe400078e000e */
[----:B------:R-:W-:-:S05]  /*49de0*/  @!P0 IMAD.MOV.U32 R9, RZ, RZ, R15 ;  /* 0x000000ffff098224 */ /* 0x000fca00078e000f */
[----:B------:R0:W4:Y:S02]  /*49df0*/  @!P0 LDG.E.U8 R129, desc[UR10][R8.64] ;  /* 0x0000000a08818981 */ /* 0x000124000c1e1100 */
[----:B0-----:R-:W-:Y:S02]  /*49e00*/  @!P0 IMAD.MOV.U32 R8, RZ, RZ, R11 ;  /* 0x000000ffff088224 */ /* 0x001fe400078e000b */
[----:B------:R-:W-:-:S05]  /*49e10*/  @!P0 IMAD.MOV.U32 R9, RZ, RZ, R13 ;  /* 0x000000ffff098224 */ /* 0x000fca00078e000d */
[----:B------:R2:W4:Y:S02]  /*49e20*/  @!P0 LDG.E.U8 R130, desc[UR10][R8.64] ;  /* 0x0000000a08828981 */ /* 0x000524000c1e1100 */
[----:B--2---:R-:W-:Y:S01]  /*49e30*/  @!P0 IMAD.MOV.U32 R9, RZ, RZ, R10 ;  /* 0x000000ffff098224 */ /* 0x004fe200078e000a */
[----:B------:R-:W-:Y:S02]  /*49e40*/  LOP3.LUT R10, R239, 0xffff, RZ, 0xc0, !PT ;  /* 0x0000ffffef0a7812 */ /* 0x000fe400078ec0ff */
[----:B------:R-:W2:Y:S04]  /*49e50*/  LDL.LU R239, [R1+0x37b0] ;  /* 0x0037b00001ef7983 */ /* 0x000ea80000300800 */
[----:B------:R-:W4:Y:S04]  /*49e60*/  LDL R17, [R1+0x13f4] ;  /* 0x0013f40001117983 */ /* 0x000f280000100800 */
[----:B------:R-:W2:Y:S04]  /*49e70*/  LDL R16, [R1+0x13f8] ;  /* 0x0013f80001107983 */ /* 0x000ea80000100800 */
[----:B------:R-:W2:Y:S04]  /*49e80*/  LDL R15, [R1+0x1434] ;  /* 0x00143400010f7983 */ /* 0x000ea80000100800 */
[----:B------:R-:W2:Y:S01]  /*49e90*/  LDL R14, [R1+0x1438] ;  /* 0x00143800010e7983 */ /* 0x000ea20000100800 */
[----:B------:R-:W-:Y:S01]  /*49ea0*/  PRMT R131, RZ, 0x7610, R131 ;  /* 0x00007610ff837816 */ /* 0x000fe20000000083 */
[----:B---3--:R-:W-:Y:S01]  /*49eb0*/  @!P0 IMAD.MOV.U32 R8, RZ, RZ, R2 ;  /* 0x000000ffff088224 */ /* 0x008fe200078e0002 */
[----:B------:R-:W-:Y:S01]  /*49ec0*/  LOP3.LUT R2, R24, 0xffff, RZ, 0xc0, !PT ;  /* 0x0000ffff18027812 */ /* 0x000fe200078ec0ff */
[----:B------:R-:W3:Y:S01]  /*49ed0*/  LDL R146, [R1+0x13b4] ;  /* 0x0013b40001927983 */ /* 0x000ee20000100800 */
[----:B------:R-:W-:-:S03]  /*49ee0*/  LOP3.LUT R251, R251, 0xffff, RZ, 0xc0, !PT ;  /* 0x0000fffffbfb7812 */ /* 0x000fc600078ec0ff */
[----:B------:R0:W3:Y:S01]  /*49ef0*/  @!P0 LDG.E.U8 R131, desc[UR10][R8.64] ;  /* 0x0000000a08838981 */ /* 0x0000e2000c1e1100 */
[----:B------:R-:W-:Y:S02]  /*49f00*/  LOP3.LUT R247, R247, 0xffff, RZ, 0xc0, !PT ;  /* 0x0000fffff7f77812 */ /* 0x000fe400078ec0ff */
[----:B------:R-:W-:Y:S01]  /*49f10*/  LOP3.LUT R232, R232, 0xffff, RZ, 0xc0, !PT ;  /* 0x0000ffffe8e87812 */ /* 0x000fe200078ec0ff */
[----:B------:R-:W3:Y:S01]  /*49f20*/  LDL R24, [R1+0x1374] ;  /* 0x0013740001187983 */ /* 0x000ee20000100800 */
[----:B------:R-:W-:Y:S02]  /*49f30*/  LOP3.LUT R224, R224, 0xffff, RZ, 0xc0, !PT ;  /* 0x0000ffffe0e07812 */ /* 0x000fe400078ec0ff */
[----:B------:R-:W-:Y:S02]  /*49f40*/  LOP3.LUT R216, R216, 0xffff, RZ, 0xc0, !PT ;  /* 0x0000ffffd8d87812 */ /* 0x000fe400078ec0ff */
[----:B------:R-:W-:Y:S02]  /*49f50*/  LOP3.LUT R208, R208, 0xffff, RZ, 0xc0, !PT ;  /* 0x0000ffffd0d07812 */ /* 0x000fe400078ec0ff */
[----:B0-----:R-:W-:-:S02]  /*49f60*/  LOP3.LUT R9, R40, 0xffff, RZ, 0xc0, !PT ;  /* 0x0000ffff28097812 */ /* 0x001fc400078ec0ff */
[----:B------:R-:W-:Y:S01]  /*49f70*/  LOP3.LUT R8, R29, 0xffff, RZ, 0xc0, !PT ;  /* 0x0000ffff1d087812 */ /* 0x000fe200078ec0ff */
[----:B------:R-:W3:Y:S01]  /*49f80*/  LDL R40, [R1+0x13b8] ;  /* 0x0013b80001287983 */ /* 0x000ee20000100800 */
[----:B------:R-:W-:Y:S02]  /*49f90*/  LOP3.LUT R202, R202, 0xffff, RZ, 0xc0, !PT ;  /* 0x0000ffffcaca7812 */ /* 0x000fe400078ec0ff */
[----:B------:R-:W-:Y:S01]  /*49fa0*/  LOP3.LUT R196, R196, 0xffff, RZ, 0xc0, !PT ;  /* 0x0000ffffc4c47812 */ /* 0x000fe200078ec0ff */
[----:B------:R-:W3:Y:S01]  /*49fb0*/  LDL R29, [R1+0x1334] ;  /* 0x00133400011d7983 */ /* 0x000ee20000100800 */
[----:B------:R-:W-:Y:S02]  /*49fc0*/  LOP3.LUT R190, R190, 0xffff, RZ, 0xc0, !PT ;  /* 0x0000ffffbebe7812 */ /* 0x000fe400078ec0ff */
[----:B------:R-:W-:Y:S02]  /*49fd0*/  LOP3.LUT R180, R180, 0xffff, RZ, 0xc0, !PT ;  /* 0x0000ffffb4b47812 */ /* 0x000fe400078ec0ff */
[----:B------:R-:W-:-:S02]  /*49fe0*/  LOP3.LUT R175, R175, 0xffff, RZ, 0xc0, !PT ;  /* 0x0000ffffafaf7812 */ /* 0x000fc400078ec0ff */
[----:B------:R-:W-:Y:S02]  /*49ff0*/  LOP3.LUT R170, R170, 0xffff, RZ, 0xc0, !PT ;  /* 0x0000ffffaaaa7812 */ /* 0x000fe400078ec0ff */
[----:B------:R-:W-:Y:S02]  /*4a000*/  PRMT R13, R10, 0x3340, R9 ;  /* 0x000033400a0d7816 */ /* 0x000fe40000000009 */
[----:B------:R-:W-:Y:S02]  /*4a010*/  PRMT R8, R8, 0x3340, R2 ;  /* 0x0000334008087816 */ /* 0x000fe40000000002 */
[----:B------:R-:W-:Y:S01]  /*4a020*/  PRMT R247, R251, 0x3340, R247 ;  /* 0x00003340fbf77816 */ /* 0x000fe200000000f7 */
[----:B------:R-:W3:Y:S01]  /*4a030*/  LDL R2, [R1+0x1378] ;  /* 0x0013780001027983 */ /* 0x000ee20000100800 */
[----:B------:R-:W-:Y:S02]  /*4a040*/  PRMT R9, R232, 0x3340, R224 ;  /* 0x00003340e8097816 */ /* 0x000fe400000000e0 */
[----:B------:R-:W-:-:S02]  /*4a050*/  PRMT R208, R216, 0x3340, R208 ;  /* 0x00003340d8d07816 */ /* 0x000fc400000000d0 */
[----:B------:R-:W-:Y:S02]  /*4a060*/  PRMT R10, R202, 0x3340, R196 ;  /* 0x00003340ca0a7816 */ /* 0x000fe400000000c4 */
[----:B------:R-:W-:Y:S02]  /*4a070*/  PRMT R180, R190, 0x3340, R180 ;  /* 0x00003340beb47816 */ /* 0x000fe400000000b4 */
[----:B------:R-:W-:Y:S02]  /*4a080*/  PRMT R11, R175, 0x3340, R170 ;  /* 0x00003340af0b7816 */ /* 0x000fe400000000aa */
[----:B------:R-:W-:Y:S02]  /*4a090*/  PRMT R8, R13, 0x5410, R8 ;  /* 0x000054100d087816 */ /* 0x000fe40000000008 */
[----:B------:R-:W-:Y:S01]  /*4a0a0*/  PRMT R9, R247, 0x5410, R9 ;  /* 0x00005410f7097816 */ /* 0x000fe20000000009 */
[----:B------:R-:W3:Y:S01]  /*4a0b0*/  LDL R13, [R1+0x1274] ;  /* 0x00127400010d7983 */ /* 0x000ee20000100800 */
[----:B------:R-:W-:-:S02]  /*4a0c0*/  PRMT R10, R208, 0x5410, R10 ;  /* 0x00005410d00a7816 */ /* 0x000fc4000000000a */
[----:B------:R-:W-:-:S05]  /*4a0d0*/  PRMT R11, R180, 0x5410, R11 ;  /* 0x00005410b40b7816 */ /* 0x000fca000000000b */
[----:B------:R0:W-:Y:S01]  /*4a0e0*/  STS.128 [R18+UR4+0x14000], R8 ;  /* 0x0140000812007988 */ /* 0x0001e20008000c04 */
[----:B------:R-:W-:-:S03]  /*4a0f0*/  PRMT R132, RZ, 0x7610, R132 ;  /* 0x00007610ff847816 */ /* 0x000fc60000000084 */
[----:B0-----:R-:W3:Y:S04]  /*4a100*/  LDL R18, [R1+0x1338] ;  /* 0x0013380001127983 */ /* 0x001ee80000100800 */
[----:B------:R-:W3:Y:S01]  /*4a110*/  LDL R10, [R1+0x1278] ;  /* 0x00127800010a7983 */ /* 0x000ee20000100800 */
[----:B------:R-:W-:Y:S02]  /*4a120*/  PRMT R133, RZ, 0x7610, R133 ;  /* 0x00007610ff857816 */ /* 0x000fe40000000085 */
[----:B------:R-:W-:Y:S01]  /*4a130*/  PRMT R134, RZ, 0x7610, R134 ;  /* 0x00007610ff867816 */ /* 0x000fe20000000086 */
[----:B------:R-:W3:Y:S01]  /*4a140*/  LDL R11, [R1+0x1234] ;  /* 0x00123400010b7983 */ /* 0x000ee20000100800 */
[----:B----4-:R-:W-:-:S03]  /*4a150*/  @!P0 IMAD.MOV.U32 R9, RZ, RZ, R17 ;  /* 0x000000ffff098224 */ /* 0x010fc600078e0011 */
[----:B------:R-:W4:Y:S01]  /*4a160*/  LDL R17, [R1+0x12f4] ;  /* 0x0012f40001117983 */ /* 0x000f220000100800 */
[----:B--2---:R-:W-:-:S03]  /*4a170*/  @!P0 IMAD.MOV.U32 R8, RZ, RZ, R16 ;  /* 0x000000ffff088224 */ /* 0x004fc600078e0010 */
[----:B------:R-:W2:Y:S04]  /*4a180*/  LDL R16, [R1+0x12f8] ;  /* 0x0012f80001107983 */ /* 0x000ea80000100800 */
[----:B------:R3:W2:Y:S04]  /*4a190*/  @!P0 LDG.E.U8 R133, desc[UR10][R8.64] ;  /* 0x0000000a08858981 */ /* 0x0006a8000c1e1100 */
[----:B------:R-:W2:Y:S04]  /*4a1a0*/  @!P0 LDG.E.U8 R132, desc[UR10][R14.64] ;  /* 0x0000000a0e848981 */ /* 0x000ea8000c1e1100 */
[----:B------:R-:W2:Y:S04]  /*4a1b0*/  LDL R15, [R1+0x12b4] ;  /* 0x0012b400010f7983 */ /* 0x000ea80000100800 */
[----:B------:R-:W2:Y:S01]  /*4a1c0*/  LDL R14, [R1+0x12b8] ;  /* 0x0012b800010e7983 */ /* 0x000ea20000100800 */
[----:B---3--:R-:W-:-:S02]  /*4a1d0*/  @!P0 IMAD.MOV.U32 R9, RZ, RZ, R146 ;  /* 0x000000ffff098224 */ /* 0x008fc400078e0092 */
[----:B------:R-:W-:Y:S01]  /*4a1e0*/  @!P0 IMAD.MOV.U32 R8, RZ, RZ, R40 ;  /* 0x000000ffff088224 */ /* 0x000fe200078e0028 */
[----:B------:R-:W-:-:S04]  /*4a1f0*/  PRMT R135, RZ, 0x7610, R135 ;  /* 0x00007610ff877816 */ /* 0x000fc80000000087 */
[----:B------:R0:W3:Y:S01]  /*4a200*/  @!P0 LDG.E.U8 R134, desc[UR10][R8.64] ;  /* 0x0000000a08868981 */ /* 0x0000e2000c1e1100 */
[----:B------:R-:W-:Y:S01]  /*4a210*/  PRMT R136, RZ, 0x7610, R136 ;  /* 0x00007610ff887816 */ /* 0x000fe20000000088 */
[----:B0-----:R-:W-:Y:S02]  /*4a220*/  @!P0 IMAD.MOV.U32 R9, RZ, RZ, R24 ;  /* 0x000000ffff098224 */ /* 0x001fe400078e0018 */
[----:B------:R-:W-:Y:S01]  /*4a230*/  @!P0 IMAD.MOV.U32 R8, RZ, RZ, R2 ;  /* 0x000000ffff088224 */ /* 0x000fe200078e0002 */
[----:B------:R-:W-:Y:S01]  /*4a240*/  PRMT R239, RZ, 0x7610, R239 ;  /* 0x00007610ffef7816 */ /* 0x000fe200000000ef */
[----:B------:R-:W3:Y:S04]  /*4a250*/  LDL R2, [R1+0x1238] ;  /* 0x0012380001027983 */ /* 0x000ee80000100800 */
[----:B------:R0:W3:Y:S01]  /*4a260*/  @!P0 LDG.E.U8 R135, desc[UR10][R8.64] ;  /* 0x0000000a08878981 */ /* 0x0000e2000c1e1100 */
[----:B------:R-:W-:-:S03]  /*4a270*/  PRMT R137, RZ, 0x7610, R137 ;  /* 0x00007610ff897816 */ /* 0x000fc60000000089 */
[----:B------:R-:W3:Y:S04]  /*4a280*/  LDL.LU R24, [R1+0x11f4] ;  /* 0x0011f40001187983 */ /* 0x000ee80000300800 */
[----:B------:R-:W3:Y:S01]  /*4a290*/  LDL R146, [R1+0x1548] ;  /* 0x0015480001927983 */ /* 0x000ee20000100800 */
[----:B0-----:R-:W-:Y:S02]  /*4a2a0*/  @!P0 IMAD.MOV.U32 R9, RZ, RZ, R29 ;  /* 0x000000ffff098224 */ /* 0x001fe400078e001d */
[----:B------:R-:W-:Y:S02]  /*4a2b0*/  @!P0 IMAD.MOV.U32 R8, RZ, RZ, R18 ;  /* 0x000000ffff088224 */ /* 0x000fe400078e0012 */
[----:B------:R-:W3:Y:S04]  /*4a2c0*/  LDL R18, [R1+0x186c] ;  /* 0x00186c0001127983 */ /* 0x000ee80000100800 */
[----:B------:R4:W3:Y:S02]  /*4a2d0*/  @!P0 LDG.E.U8 R136, desc[UR10][R8.64] ;  /* 0x0000000a08888981 */ /* 0x0008e4000c1e1100 */
[----:B----4-:R-:W-:-:S02]  /*4a2e0*/  @!P0 IMAD.MOV.U32 R9, RZ, RZ, R17 ;  /* 0x000000ffff098224 */ /* 0x010fc400078e0011 */
[----:B------:R-:W4:Y:S01]  /*4a2f0*/  LDL R17, [R1+0x2458] ;  /* 0x0024580001117983 */ /* 0x000f220000100800 */
[----:B--2---:R-:W-:-:S03]  /*4a300*/  @!P0 IMAD.MOV.U32 R8, RZ, RZ, R16 ;  /* 0x000000ffff088224 */ /* 0x004fc600078e0010 */
[----:B------:R-:W2:Y:S04]  /*4a310*/  LDL R16, [R1+0x245c] ;  /* 0x00245c0001107983 */ /* 0x000ea80000100800 */
[----:B------:R0:W4:Y:S02]  /*4a320*/  @!P0 LDG.E.U8 R239, desc[UR10][R8.64] ;  /* 0x0000000a08ef8981 */ /* 0x000124000c1e1100 */
[----:B0-----:R-:W-:Y:S01]  /*4a330*/  @!P0 IMAD.MOV.U32 R9, RZ, RZ, R15 ;  /* 0x000000ffff098224 */ /* 0x001fe200078e000f */
[----:B------:R-:W-:Y:S01]  /*4a340*/  PRMT R138, RZ, 0x7610, R138 ;  /* 0x00007610ff8a7816 */ /* 0x000fe2000000008a */
[----:B------:R-:W4:Y:S01]  /*4a350*/  LDL R15, [R1+0x2418] ;  /* 0x00241800010f7983 */ /* 0x000f220000100800 */
[----:B------:R-:W-:-:S03]  /*4a360*/  @!P0 IMAD.MOV.U32 R8, RZ, RZ, R14 ;  /* 0x000000ffff088224 */ /* 0x000fc600078e000e */
[----:B------:R-:W4:Y:S04]  /*4a370*/  LDL R14, [R1+0x241c] ;  /* 0x00241c00010e7983 */ /* 0x000f280000100800 */
[----:B------:R0:W4:Y:S02]  /*4a380*/  @!P0 LDG.E.U8 R137, desc[UR10][R8.64] ;  /* 0x0000000a08898981 */ /* 0x000124000c1e1100 */
[----:B0-----:R-:W-:Y:S02]  /*4a390*/  @!P0 IMAD.MOV.U32 R8, RZ, RZ, R10 ;  /* 0x000000ffff088224 */ /* 0x001fe400078e000a */
[----:B------:R-:W2:Y:S01]  /*4a3a0*/  LDL R10, [R1+0x11f8] ;  /* 0x0011f800010a7983 */ /* 0x000ea20000100800 */
[----:B------:R-:W-:-:S03]  /*4a3b0*/  @!P0 IMAD.MOV.U32 R9, RZ, RZ, R13 ;  /* 0x000000ffff098224 */ /* 0x000fc600078e000d */
[----:B------:R-:W4:Y:S04]  /*4a3c0*/  LDL R13, [R1+0x23d8] ;  /* 0x0023d800010d7983 */ /* 0x000f280000100800 */
[----:B------:R0:W4:Y:S01]  /*4a3d0*/  @!P0 LDG.E.U8 R138, desc[UR10][R8.64] ;  /* 0x0000000a088a8981 */ /* 0x000122000c1e1100 */
[----:B------:R-:W-:Y:S01]  /*4a3e0*/  PRMT R139, RZ, 0x7610, R139 ;  /* 0x00007610ff8b7816 */ /* 0x000fe2000000008b */
[----:B0-----:R-:W-:Y:S02]  /*4a3f0*/  @!P0 IMAD.MOV.U32 R9, RZ, RZ, R11 ;  /* 0x000000ffff098224 */ /* 0x001fe400078e000b */
[----:B------:R-:W4:Y:S01]  /*4a400*/  LDL R11, [R1+0x23dc] ;  /* 0x0023dc00010b7983 */ /* 0x000f220000100800 */
[----:B---3--:R-:W-:-:S03]  /*4a410*/  @!P0 IMAD.MOV.U32 R8, RZ, RZ, R2 ;  /* 0x000000ffff088224 */ /* 0x008fc600078e0002 */
[----:B------:R-:W3:Y:S04]  /*4a420*/  LDL R2, [R1+0x239c] ;  /* 0x00239c0001027983 */ /* 0x000ee80000100800 */
[----:B------:R-:W3:Y:S04]  /*4a430*/  LDL.LU R40, [R1+0x11b8] ;  /* 0x0011b80001287983 */ /* 0x000ee80000300800 */
[----:B------:R-:W3:Y:S04]  /*4a440*/  LDL.LU R29, [R1+0x11b4] ;  /* 0x0011b400011d7983 */ /* 0x000ee80000300800 */
[----:B------:R2:W3:Y:S02]  /*4a450*/  @!P0 LDG.E.U8 R139, desc[UR10][R8.64] ;  /* 0x0000000a088b8981 */ /* 0x0004e4000c1e1100 */
[----:B--2---:R-:W-:-:S02]  /*4a460*/  @!P0 IMAD.MOV.U32 R8, RZ, RZ, R10 ;  /* 0x000000ffff088224 */ /* 0x004fc400078e000a */
[----:B------:R-:W2:Y:S01]  /*4a470*/  LDL R10, [R1+0x2398] ;  /* 0x00239800010a7983 */ /* 0x000ea20000100800 */
[----:B------:R-:W-:Y:S01]  /*4a480*/  PRMT R140, RZ, 0x7610, R140 ;  /* 0x00007610ff8c7816 */ /* 0x000fe2000000008c */
[----:B------:R-:W-:Y:S01]  /*4a490*/  @!P0 IMAD.MOV.U32 R9, RZ, RZ, R24 ;  /* 0x000000ffff098224 */ /* 0x000fe200078e0018 */
[----:B------:R-:W-:-:S04]  /*4a4a0*/  PRMT R142, RZ, 0x7610, R142 ;  /* 0x00007610ff8e7816 */ /* 0x000fc8000000008e */
[----:B------:R0:W2:Y:S01]  /*4a4b0*/  @!P0 LDG.E.U8 R140, desc[UR10][R8.64] ;  /* 0x0000000a088c8981 */ /* 0x0000a2000c1e1100 */
[----:B------:R-:W-:Y:S01]  /*4a4c0*/  PRMT R143, RZ, 0x7610, R143 ;  /* 0x00007610ff8f7816 */ /* 0x000fe2000000008f */
[----:B0-----:R-:W-:Y:S02]  /*4a4d0*/  @!P0 IMAD.MOV.U32 R8, RZ, RZ, R18 ;  /* 0x000000ffff088224 */ /* 0x001fe400078e0012 */
[----:B------:R-:W-:-:S05]  /*4a4e0*/  @!P0 IMAD.MOV.U32 R9, RZ, RZ, R146 ;  /* 0x000000ffff098224 */ /* 0x000fca00078e0092 */
[----:B------:R0:W2:Y:S01]  /*4a4f0*/  @!P0 LDG.E.U8 R142, desc[UR10][R8.64] ;  /* 0x0000000a088e8981 */ /* 0x0000a2000c1e1100 */
[----:B------:R-:W-:Y:S01]  /*4a500*/  PRMT R144, RZ, 0x7610, R144 ;  /* 0x00007610ff907816 */ /* 0x000fe20000000090 */
[----:B0-----:R-:W-:Y:S02]  /*4a510*/  @!P0 IMAD.MOV.U32 R8, RZ, RZ, R16 ;  /* 0x000000ffff088224 */ /* 0x001fe400078e0010 */
[----:B----4-:R-:W-:-:S05]  /*4a520*/  @!P0 IMAD.MOV.U32 R9, RZ, RZ, R17 ;  /* 0x000000ffff098224 */ /* 0x010fca00078e0011 */
[----:B------:R0:W4:Y:S01]  /*4a530*/  @!P0 LDG.E.U8 R143, desc[UR10][R8.64] ;  /* 0x0000000a088f8981 */ /* 0x000122000c1e1100 */
[----:B------:R-:W-:Y:S01]  /*4a540*/  PRMT R235, RZ, 0x7610, R235 ;  /* 0x00007610ffeb7816 */ /* 0x000fe200000000eb */
[----:B0-----:R-:W-:Y:S02]  /*4a550*/  @!P0 IMAD.MOV.U32 R8, RZ, RZ, R14 ;  /* 0x000000ffff088224 */ /* 0x001fe400078e000e */
[----:B------:R-:W-:-:S05]  /*4a560*/  @!P0 IMAD.MOV.U32 R9, RZ, RZ, R15 ;  /* 0x000000ffff098224 */ /* 0x000fca00078e000f */
[----:B------:R0:W4:Y:S01]  /*4a570*/  @!P0 LDG.E.U8 R144, desc[UR10][R8.64] ;  /* 0x0000000a08908981 */ /* 0x000122000c1e1100 */
[----:B------:R-:W-:Y:S01]  /*4a580*/  PRMT R141, RZ, 0x7610, R141 ;  /* 0x00007610ff8d7816 */ /* 0x000fe2000000008d */
[----:B0-----:R-:W-:Y:S02]  /*4a590*/  @!P0 IMAD.MOV.U32 R8, RZ, RZ, R11 ;  /* 0x000000ffff088224 */ /* 0x001fe400078e000b */
[----:B------:R-:W-:-:S05]  /*4a5a0*/  @!P0 IMAD.MOV.U32 R9, RZ, RZ, R13 ;  /* 0x000000ffff098224 */ /* 0x000fca00078e000d */
[----:B------:R3:W4:Y:S01]  /*4a5b0*/  @!P0 LDG.E.U8 R235, desc[UR10][R8.64] ;  /* 0x0000000a08eb8981 */ /* 0x000722000c1e1100 */
[----:B------:R-:W-:Y:S01]  /*4a5c0*/  PRMT R236, RZ, 0x7610, R236 ;  /* 0x00007610ffec7816 */ /* 0x000fe200000000ec */
[----:B---3--:R-:W-:Y:S02]  /*4a5d0*/  @!P0 IMAD.MOV.U32 R8, RZ, RZ, R40 ;  /* 0x000000ffff088224 */ /* 0x008fe400078e0028 */
[----:B------:R-:W-:-:S05]  /*4a5e0*/  @!P0 IMAD.MOV.U32 R9, RZ, RZ, R29 ;  /* 0x000000ffff098224 */ /* 0x000fca00078e001d */
[----:B------:R0:W3:Y:S02]  /*4a5f0*/  @!P0 LDG.E.U8 R141, desc[UR10][R8.64] ;  /* 0x0000000a088d8981 */ /* 0x0000e4000c1e1100 */
[----:B0-----:R-:W-:Y:S01]  /*4a600*/  @!P0 IMAD.MOV.U32 R8, RZ, RZ, R2 ;  /* 0x000000ffff088224 */ /* 0x001fe200078e0002 */
[----:B------:R-:W-:Y:S01]  /*4a610*/  LOP3.LUT R2, R238, 0xffff, RZ, 0xc0, !PT ;  /* 0x0000ffffee027812 */ /* 0x000fe200078ec0ff */
[----:B--2---:R-:W-:-:S05]  /*4a620*/  @!P0 IMAD.MOV.U32 R9, RZ, RZ, R10 ;  /* 0x000000ffff098224 */ /* 0x004fca00078e000a */
[----:B------:R0:W2:Y:S02]  /*4a630*/  @!P0 LDG.E.U8 R236, desc[UR10][R8.64] ;  /* 0x0000000a08ec8981 */ /* 0x0000a4000c1e1100 */
[----:B0-----:R-:W-:Y:S02]  /*4a640*/  LOP3.LUT R8, R237, 0xffff, RZ, 0xc0, !PT ;  /* 0x0000ffffed087812 */ /* 0x001fe400078ec0ff */
[----:B------:R-:W4:Y:S04]  /*4a650*/  LDL.LU R237, [R1+0x37ac] ;  /* 0x0037ac0001ed7983 */ /* 0x000f280000300800 */
[----:B------:R-:W3:Y:S04]  /*4a660*/  LDL.LU R238, [R1+0x37a8] ;  /* 0x0037a80001ee7983 */ /* 0x000ee80000300800 */
[----:B------:R-:W2:Y:S04]  /*4a670*/  LDL R15, [R1+0x2358] ;  /* 0x00235800010f7983 */ /* 0x000ea80000100800 */
[----:B------:R-:W2:Y:S01]  /*4a680*/  LDL R14, [R1+0x235c] ;  /* 0x00235c00010e7983 */ /* 0x000ea20000100800 */
[----:B------:R-:W-:-:S03]  /*4a690*/  PRMT R233, RZ, 0x7610, R233 ;  /* 0x00007610ffe97816 */ /* 0x000fc600000000e9 */
[----:B------:R-:W4:Y:S01]  /*4a6a0*/  LDL R146, [R1+0x2978] ;  /* 0x0029780001927983 */ /* 0x000f220000100800 */
[----:B------:R-:W-:-:S03]  /*4a6b0*/  LOP3.LUT R246, R246, 0xffff, RZ, 0xc0, !PT ;  /* 0x0000fffff6f67812 */ /* 0x000fc600078ec0ff */
[----:B------:R-:W3:Y:S01]  /*4a6c0*/  LDL R18, [R1+0x2318] ;  /* 0x0023180001127983 */ /* 0x000ee20000100800 */
[----:B------:R-:W-:-:S03]  /*4a6d0*/  LOP3.LUT R231, R231, 0xffff, RZ, 0xc0, !PT ;  /* 0x0000ffffe7e77812 */ /* 0x000fc600078ec0ff */
[----:B------:R-:W3:Y:S01]  /*4a6e0*/  LDL R16, [R1+0x231c] ;  /* 0x00231c0001107983 */ /* 0x000ee20000100800 */
[----:B------:R-:W-:Y:S02]  /*4a6f0*/  PRMT R2, R8, 0x3340, R2 ;  /* 0x0000334008027816 */ /* 0x000fe40000000002 */
[----:B------:R-:W-:Y:S01]  /*4a700*/  PRMT R8, R246, 0x3340, R231 ;  /* 0x00003340f6087816 */ /* 0x000fe200000000e7 */
[----:B------:R-:W3:Y:S03]  /*4a710*/  LDL R13, [R1+0x22dc] ;  /* 0x0022dc00010d7983 */ /* 0x000ee60000100800 */
[----:B------:R-:W-:Y:S01]  /*4a720*/  PRMT R8, R2, 0x5410, R8 ;  /* 0x0000541002087816 */ /* 0x000fe20000000008 */
[----:B------:R-:W3:Y:S04]  /*4a730*/  LDL R17, [R1+0x229c] ;  /* 0x00229c0001117983 */ /* 0x000ee80000100800 */
[----:B------:R-:W3:Y:S04]  /*4a740*/  LDL R2, [R1+0x2298] ;  /* 0x0022980001027983 */ /* 0x000ee80000100800 */
[----:B--2---:R-:W2:Y:S04]  /*4a750*/  @!P0 LDG.E.U8 R233, desc[UR10][R14.64] ;  /* 0x0000000a0ee98981 */ /* 0x004ea8000c1e1100 */
[----:B------:R-:W2:Y:S01]  /*4a760*/  LDL R14, [R1+0x22d8] ;  /* 0x0022d800010e7983 */ /* 0x000ea20000100800 */
[----:B------:R-:W-:-:S02]  /*4a770*/  LOP3.LUT R223, R223, 0xffff, RZ, 0xc0, !PT ;  /* 0x0000ffffdfdf7812 */ /* 0x000fc400078ec0ff */
[----:B------:R-:W-:Y:S01]  /*4a780*/  LOP3.LUT R215, R215, 0xffff, RZ, 0xc0, !PT ;  /* 0x0000ffffd7d77812 */ /* 0x000fe200078ec0ff */
[----:B------:R-:W2:Y:S01]  /*4a790*/  LDL R15, [R1+0x221c] ;  /* 0x00221c00010f7983 */ /* 0x000ea20000100800 */
        /* <DEDUP_REMOVED lines=19> */
[----:B------:R-:W-:-:S03]  /*4a8d0*/  PRMT R234, RZ, 0x7610, R234 ;  /* 0x00007610ffea7816 */ /* 0x000fc600000000ea */
[----:B----4-:R0:W-:Y:S01]  /*4a8e0*/  STS.128 [R146+UR4+0x10000], R8 ;  /* 0x0100000892007988 */ /* 0x0101e20008000c04 */
[----:B------:R-:W-:Y:S02]  /*4a8f0*/  PRMT R237, RZ, 0x7610, R237 ;  /* 0x00007610ffed7816 */ /* 0x000fe400000000ed */
[----:B---3--:R-:W-:Y:S01]  /*4a900*/  PRMT R238, RZ, 0x7610, R238 ;  /* 0x00007610ffee7816 */ /* 0x008fe200000000ee */
[----:B0-----:R-:W-:Y:S01]  /*4a910*/  @!P0 IMAD.MOV.U32 R8, RZ, RZ, R16 ;  /* 0x000000ffff088224 */ /* 0x001fe200078e0010 */
[----:B------:R-:W3:Y:S01]  /*4a920*/  LDL R11, [R1+0x219c] ;  /* 0x00219c00010b7983 */ /* 0x000ee20000100800 */
[----:B------:R-:W-:-:S03]  /*4a930*/  @!P0 IMAD.MOV.U32 R9, RZ, RZ, R18 ;  /* 0x000000ffff098224 */ /* 0x000fc600078e0012 */
[----:B------:R-:W4:Y:S04]  /*4a940*/  LDL R18, [R1+0x225c] ;  /* 0x00225c0001127983 */ /* 0x000f280000100800 */
[----:B------:R0:W3:Y:S04]  /*4a950*/  @!P0 LDG.E.U8 R234, desc[UR10][R8.64] ;  /* 0x0000000a08ea8981 */ /* 0x0000e8000c1e1100 */
[----:B------:R-:W3:Y:S01]  /*4a960*/  LDL R16, [R1+0x2218] ;  /* 0x0022180001107983 */ /* 0x000ee20000100800 */
[----:B------:R-:W-:-:S03]  /*4a970*/  PRMT R27, RZ, 0x7610, R27 ;  /* 0x00007610ff1b7816 */ /* 0x000fc6000000001b */
[----:B------:R-:W3:Y:S01]  /*4a980*/  LDL R10, [R1+0x2158] ;  /* 0x00215800010a7983 */ /* 0x000ee20000100800 */
[----:B0-----:R-:W-:-:S03]  /*4a990*/  @!P0 IMAD.MOV.U32 R8, RZ, RZ, R13 ;  /* 0x000000ffff088224 */ /* 0x001fc600078e000d */
[----:B------:R-:W3:Y:S01]  /*4a9a0*/  LDL R13, [R1+0x21dc] ;  /* 0x0021dc00010d7983 */ /* 0x000ee20000100800 */
[----:B--2---:R-:W-:-:S03]  /*4a9b0*/  @!P0 IMAD.MOV.U32 R9, RZ, RZ, R14 ;  /* 0x000000ffff098224 */ /* 0x004fc600078e000e */
[----:B------:R-:W2:Y:S04]  /*4a9c0*/  LDL R14, [R1+0x21d8] ;  /* 0x0021d800010e7983 */ /* 0x000ea80000100800 */
[----:B------:R0:W2:Y:S02]  /*4a9d0*/  @!P0 LDG.E.U8 R237, desc[UR10][R8.64] ;  /* 0x0000000a08ed8981 */ /* 0x0000a4000c1e1100 */
[----:B0-----:R-:W-:Y:S02]  /*4a9e0*/  @!P0 IMAD.MOV.U32 R8, RZ, RZ, R17 ;  /* 0x000000ffff088224 */ /* 0x001fe400078e0011 */
[----:B------:R-:W-:Y:S01]  /*4a9f0*/  @!P0 IMAD.MOV.U32 R9, RZ, RZ, R2 ;  /* 0x000000ffff098224 */ /* 0x000fe200078e0002 */
[----:B------:R-:W2:Y:S04]  /*4aa00*/  LDL R17, [R1+0x2198] ;  /* 0x0021980001117983 */ /* 0x000ea80000100800 */
[----:B------:R4:W2:Y:S04]  /*4aa10*/  @!P0 LDG.E.U8 R238, desc[UR10][R8.64] ;  /* 0x0000000a08ee8981 */ /* 0x0008a8000c1e1100 */
[----:B------:R-:W2:Y:S04]  /*4aa20*/  LDL R2, [R1+0x215c] ;  /* 0x00215c0001027983 */ /* 0x000ea80000100800 */
[----:B------:R-:W3:Y:S01]  /*4aa30*/  LDL R9, [R1+0x2258] ;  /* 0x0022580001097983 */ /* 0x000ee20000100800 */
[----:B------:R-:W-:Y:S01]  /*4aa40*/  PRMT R26, RZ, 0x7610, R26 ;  /* 0x00007610ff1a7816 */ /* 0x000fe2000000001a */
[----:B----4-:R-:W-:-:S05]  /*4aa50*/  @!P0 IMAD.MOV.U32 R8, RZ, RZ, R18 ;  /* 0x000000ffff088224 */ /* 0x010fca00078e0012 */
[----:B---3--:R0:W3:Y:S02]  /*4aa60*/  @!P0 LDG.E.U8 R27, desc[UR10][R8.64] ;  /* 0x0000000a081b8981 */ /* 0x0080e4000c1e1100 */
[----:B0-----:R-:W-:Y:S02]  /*4aa70*/  @!P0 IMAD.MOV.U32 R8, RZ, RZ, R15 ;  /* 0x000000ffff088224 */ /* 0x001fe400078e000f */
[----:B------:R-:W-:Y:S01]  /*4aa80*/  @!P0 IMAD.MOV.U32 R9, RZ, RZ, R16 ;  /* 0x000000ffff098224 */ /* 0x000fe200078e0010 */
[----:B------:R-:W4:Y:S04]  /*4aa90*/  LDL R15, [R1+0x211c] ;  /* 0x00211c00010f7983 */ /* 0x000f280000100800 */
[----:B------:R-:W3:Y:S04]  /*4aaa0*/  LDL R16, [R1+0x2118] ;  /* 0x0021180001107983 */ /* 0x000ee80000100800 */
[----:B------:R0:W3:Y:S02]  /*4aab0*/  @!P0 LDG.E.U8 R26, desc[UR10][R8.64] ;  /* 0x0000000a081a8981 */ /* 0x0000e4000c1e1100 */
[----:B0-----:R-:W-:-:S02]  /*4aac0*/  @!P0 IMAD.MOV.U32 R8, RZ, RZ, R13 ;  /* 0x000000ffff088224 */ /* 0x001fc400078e000d */
[----:B--2---:R-:W-:Y:S01]  /*4aad0*/  @!P0 IMAD.MOV.U32 R9, RZ, RZ, R14 ;  /* 0x000000ffff098224 */ /* 0x004fe200078e000e */
[----:B------:R-:W2:Y:S04]  /*4aae0*/  LDL R13, [R1+0x20dc] ;  /* 0x0020dc00010d7983 */ /* 0x000ea80000100800 */
[----:B------:R-:W2:Y:S01]  /*4aaf0*/  LDL R14, [R1+0x20d8] ;  /* 0x0020d800010e7983 */ /* 0x000ea20000100800 */
[----:B------:R-:W-:Y:S02]  /*4ab00*/  PRMT R6, RZ, 0x7610, R6 ;  /* 0x00007610ff067816 */ /* 0x000fe40000000006 */
[----:B------:R-:W-:-:S04]  /*4ab10*/  PRMT R0, RZ, 0x7610, R0 ;  /* 0x00007610ff007816 */ /* 0x000fc80000000000 */
[----:B------:R0:W2:Y:S01]  /*4ab20*/  @!P0 LDG.E.U8 R6, desc[UR10][R8.64] ;  /* 0x0000000a08068981 */ /* 0x0000a2000c1e1100 */
[----:B------:R-:W-:Y:S01]  /*4ab30*/  PRMT R252, RZ, 0x7610, R252 ;  /* 0x00007610fffc7816 */ /* 0x000fe200000000fc */
[----:B0-----:R-:W-:Y:S02]  /*4ab40*/  @!P0 IMAD.MOV.U32 R8, RZ, RZ, R11 ;  /* 0x000000ffff088224 */ /* 0x001fe400078e000b */
[----:B------:R-:W-:Y:S01]  /*4ab50*/  @!P0 IMAD.MOV.U32 R9, RZ, RZ, R17 ;  /* 0x000000ffff098224 */ /* 0x000fe200078e0011 */
[----:B------:R-:W-:Y:S01]  /*4ab60*/  PRMT R251, RZ, 0x7610, R251 ;  /* 0x00007610fffb7816 */ /* 0x000fe200000000fb */
[----:B------:R-:W2:Y:S04]  /*4ab70*/  LDL R11, [R1+0x205c] ;  /* 0x00205c00010b7983 */ /* 0x000ea80000100800 */
[----:B------:R0:W2:Y:S02]  /*4ab80*/  @!P0 LDG.E.U8 R0, desc[UR10][R8.64] ;  /* 0x0000000a08008981 */ /* 0x0000a4000c1e1100 */
[----:B0-----:R-:W-:-:S02]  /*4ab90*/  @!P0 IMAD.MOV.U32 R8, RZ, RZ, R2 ;  /* 0x000000ffff088224 */ /* 0x001fc400078e0002 */
[----:B------:R-:W-:Y:S01]  /*4aba0*/  @!P0 IMAD.MOV.U32 R9, RZ, RZ, R10 ;  /* 0x000000ffff098224 */ /* 0x000fe200078e000a */
[----:B------:R-:W-:Y:S01]  /*4abb0*/  PRMT R250, RZ, 0x7610, R250 ;  /* 0x00007610fffa7816 */ /* 0x000fe200000000fa */
[----:B------:R-:W2:Y:S04]  /*4abc0*/  LDL.LU R10, [R1+0xfb0] ;  /* 0x000fb000010a7983 */ /* 0x000ea80000300800 */
[----:B------:R4:W2:Y:S04]  /*4abd0*/  @!P0 LDG.E.U8 R252, desc[UR10][R8.64] ;  /* 0x0000000a08fc8981 */ /* 0x0008a8000c1e1100 */
[----:B------:R-:W2:Y:S04]  /*4abe0*/  LDL.LU R2, [R1+0xfa8] ;  /* 0x000fa80001027983 */ /* 0x000ea80000300800 */
[----:B------:R-:W2:Y:S04]  /*4abf0*/  LDL.LU R17, [R1+0xfa0] ;  /* 0x000fa00001117983 */ /* 0x000ea80000300800 */
[----:B------:R-:W2:Y:S01]  /*4ac00*/  LDL.LU R18, [R1+0xf98] ;  /* 0x000f980001127983 */ /* 0x000ea20000300800 */
[----:B----4-:R-:W-:-:S03]  /*4ac10*/  @!P0 IMAD.MOV.U32 R8, RZ, RZ, R15 ;  /* 0x000000ffff088224 */ /* 0x010fc600078e000f */
[----:B------:R-:W4:Y:S01]  /*4ac20*/  LDL.LU R15, [R1+0xf70] ;  /* 0x000f7000010f7983 */ /* 0x000f220000300800 */
[----:B---3--:R-:W-:-:S03]  /*4ac30*/  @!P0 IMAD.MOV.U32 R9, RZ, RZ, R16 ;  /* 0x000000ffff098224 */ /* 0x008fc600078e0010 */
[----:B------:R-:W3:Y:S04]  /*4ac40*/  LDL.LU R16, [R1+0xf64] ;  /* 0x000f640001107983 */ /* 0x000ee80000300800 */
[----:B------:R2:W4:Y:S02]  /*4ac50*/  @!P0 LDG.E.U8 R251, desc[UR10][R8.64] ;  /* 0x0000000a08fb8981 */ /* 0x000524000c1e1100 */
[----:B--2---:R-:W-:Y:S02]  /*4ac60*/  @!P0 IMAD.MOV.U32 R8, RZ, RZ, R13 ;  /* 0x000000ffff088224 */ /* 0x004fe400078e000d */
[----:B------:R-:W-:Y:S02]  /*4ac70*/  @!P0 IMAD.MOV.U32 R9, RZ, RZ, R14 ;  /* 0x000000ffff098224 */ /* 0x000fe400078e000e */
[----:B------:R-:W2:Y:S04]  /*4ac80*/  LDL.LU R14, [R1+0xf4c] ;  /* 0x000f4c00010e7983 */ /* 0x000ea80000300800 */
[----:B------:R-:W2:Y:S04]  /*4ac90*/  LDL.LU R13, [R1+0xf44] ;  /* 0x000f4400010d7983 */ /* 0x000ea80000300800 */
[----:B------:R0:W2:Y:S04]  /*4aca0*/  @!P0 LDG.E.U8 R250, desc[UR10][R8.64] ;  /* 0x0000000a08fa8981 */ /* 0x0000a8000c1e1100 */
[----:B------:R-:W0:Y:S04]  /*4acb0*/  LDL R8, [R1+0x2098] ;  /* 0x0020980001087983 */ /* 0x000e280000100800 */
[----:B------:R-:W0:Y:S01]  /*4acc0*/  LDL R9, [R1+0x209c] ;  /* 0x00209c0001097983 */ /* 0x000e220000100800 */
[----:B------:R-:W-:-:S02]  /*4acd0*/  PRMT R249, RZ, 0x7610, R249 ;  /* 0x00007610fff97816 */ /* 0x000fc400000000f9 */
[----:B0-----:R-:W-:-:S04]  /*4ace0*/  @!P0 LOP3.LUT R9, R9, R8, RZ, 0x3c, !PT ;  /* 0x0000000809098212 */ /* 0x001fc800078e3cff */
[----:B------:R-:W-:-:S04]  /*4acf0*/  @!P0 LOP3.LUT R8, R9, R8, RZ, 0x3c, !PT ;  /* 0x0000000809088212 */ /* 0x000fc800078e3cff */
[----:B------:R-:W-:-:S05]  /*4ad00*/  @!P0 LOP3.LUT R9, R9, R8, RZ, 0x3c, !PT ;  /* 0x0000000809098212 */ /* 0x000fca00078e3cff */
[----:B------:R0:W2:Y:S04]  /*4ad10*/  @!P0 LDG.E.U8 R249, desc[UR10][R8.64] ;  /* 0x0000000a08f98981 */ /* 0x0000a8000c1e1100 */
[----:B------:R-:W3:Y:S01]  /*4ad20*/  LDL R9, [R1+0x2058] ;  /* 0x0020580001097983 */ /* 0x000ee20000100800 */
[----:B------:R-:W-:Y:S01]  /*4ad30*/  PRMT R248, RZ, 0x7610, R248 ;  /* 0x00007610fff87816 */ /* 0x000fe200000000f8 */
[----:B0-----:R-:W-:Y:S02]  /*4ad40*/  @!P0 IMAD.MOV.U32 R8, RZ, RZ, R11 ;  /* 0x000000ffff088224 */ /* 0x001fe400078e000b */
[----:B------:R-:W2:Y:S04]  /*4ad50*/  LDL.LU R11, [R1+0xf28] ;  /* 0x000f2800010b7983 */ /* 0x000ea80000300800 */
[----:B---3--:R0:W3:Y:S04]  /*4ad60*/  @!P0 LDG.E.U8 R248, desc[UR10][R8.64] ;  /* 0x0000000a08f88981 */ /* 0x0080e8000c1e1100 */
[----:B------:R-:W0:Y:S04]  /*4ad70*/  LDL R8, [R1+0x2018] ;  /* 0x0020180001087983 */ /* 0x000e280000100800 */
[----:B------:R-:W0:Y:S01]  /*4ad80*/  LDL R9, [R1+0x201c] ;  /* 0x00201c0001097983 */ /* 0x000e220000100800 */
[----:B------:R-:W-:-:S02]  /*4ad90*/  PRMT R247, RZ, 0x7610, R247 ;  /* 0x00007610fff77816 */ /* 0x000fc400000000f7 */
[----:B0-----:R-:W-:-:S04]  /*4ada0*/  @!P0 LOP3.LUT R9, R9, R8, RZ, 0x3c, !PT ;  /* 0x0000000809098212 */ /* 0x001fc800078e3cff */
[----:B------:R-:W-:-:S04]  /*4adb0*/  @!P0 LOP3.LUT R8, R9, R8, RZ, 0x3c, !PT ;  /* 0x0000000809088212 */ /* 0x000fc800078e3cff */
[----:B------:R-:W-:-:S05]  /*4adc0*/  @!P0 LOP3.LUT R9, R9, R8, RZ, 0x3c, !PT ;  /* 0x0000000809098212 */ /* 0x000fca00078e3cff */
[----:B------:R0:W3:Y:S04]  /*4add0*/  @!P0 LDG.E.U8 R247, desc[UR10][R8.64] ;  /* 0x0000000a08f78981 */ /* 0x0000e8000c1e1100 */
[----:B------:R-:W0:Y:S04]  /*4ade0*/  LDL R8, [R1+0x1fd8] ;  /* 0x001fd80001087983 */ /* 0x000e280000100800 */
[----:B------:R-:W0:Y:S01]  /*4adf0*/  LDL R9, [R1+0x1fdc] ;  /* 0x001fdc0001097983 */ /* 0x000e220000100800 */
[----:B------:R-:W-:Y:S02]  /*4ae00*/  PRMT R246, RZ, 0x7610, R246 ;  /* 0x00007610fff67816 */ /* 0x000fe400000000f6 */
[----:B0-----:R-:W-:-:S04]  /*4ae10*/  @!P0 LOP3.LUT R9, R9, R8, RZ, 0x3c, !PT ;  /* 0x0000000809098212 */ /* 0x001fc800078e3cff */
[----:B------:R-:W-:-:S04]  /*4ae20*/  @!P0 LOP3.LUT R8, R9, R8, RZ, 0x3c, !PT ;  /* 0x0000000809088212 */ /* 0x000fc800078e3cff */
[----:B------:R-:W-:-:S05]  /*4ae30*/  @!P0 LOP3.LUT R9, R9, R8, RZ, 0x3c, !PT ;  /* 0x0000000809098212 */ /* 0x000fca00078e3cff */
[----:B------:R0:W3:Y:S04]  /*4ae40*/  @!P0 LDG.E.U8 R246, desc[UR10][R8.64] ;  /* 0x0000000a08f68981 */ /* 0x0000e8000c1e1100 */
[----:B------:R-:W0:Y:S04]  /*4ae50*/  LDL R8, [R1+0x1f98] ;  /* 0x001f980001087983 */ /* 0x000e280000100800 */
[----:B------:R-:W0:Y:S01]  /*4ae60*/  LDL R9, [R1+0x1f9c] ;  /* 0x001f9c0001097983 */ /* 0x000e220000100800 */
[----:B------:R-:W-:Y:S02]  /*4ae70*/  PRMT R245, RZ, 0x7610, R245 ;  /* 0x00007610fff57816 */ /* 0x000fe400000000f5 */
[----:B------:R-:W-:-:S02]  /*4ae80*/  LOP3.LUT R10, R10, 0xffff, RZ, 0xc0, !PT ;  /* 0x0000ffff0a0a7812 */ /* 0x000fc400078ec0ff */
[----:B0-----:R-:W-:-:S04]  /*4ae90*/  @!P0 LOP3.LUT R9, R9, R8, RZ, 0x3c, !PT ;  /* 0x0000000809098212 */ /* 0x001fc800078e3cff */
[----:B------:R-:W-:-:S04]  /*4aea0*/  @!P0 LOP3.LUT R8, R9, R8, RZ, 0x3c, !PT ;  /* 0x0000000809088212 */ /* 0x000fc800078e3cff */
[----:B------:R-:W-:-:S05]  /*4aeb0*/  @!P0 LOP3.LUT R9, R9, R8, RZ, 0x3c, !PT ;  /* 0x0000000809098212 */ /* 0x000fca00078e3cff */
[----:B------:R0:W3:Y:S02]  /*4aec0*/  @!P0 LDG.E.U8 R245, desc[UR10][R8.64] ;  /* 0x0000000a08f58981 */ /* 0x0000e4000c1e1100 */
[----:B0-----:R-:W-:Y:S02]  /*4aed0*/  LOP3.LUT R9, R2, 0xffff, RZ, 0xc0, !PT ;  /* 0x0000ffff02097812 */ /* 0x001fe400078ec0ff */
[----:B------:R-:W-:Y:S02]  /*4aee0*/  LOP3.LUT R2, R18, 0xffff, RZ, 0xc0, !PT ;  /* 0x0000ffff12027812 */ /* 0x000fe400078ec0ff */
[----:B------:R-:W-:Y:S02]  /*4aef0*/  PRMT R18, R10, 0x3340, R9 ;  /* 0x000033400a127816 */ /* 0x000fe40000000009 */
[----:B------:R-:W4:Y:S04]  /*4af00*/  LDL.LU R10, [R1+0xf8c] ;  /* 0x000f8c00010a7983 */ /* 0x000f280000300800 */
[----:B------:R-:W2:Y:S01]  /*4af10*/  LDL.LU R9, [R1+0xf80] ;  /* 0x000f800001097983 */ /* 0x000ea20000300800 */
[----:B------:R-:W-:-:S04]  /*4af20*/  LOP3.LUT R8, R17, 0xffff, RZ, 0xc0, !PT ;  /* 0x0000ffff11087812 */ /* 0x000fc800078ec0ff */
[----:B------:R-:W-:Y:S02]  /*4af30*/  PRMT R17, R8, 0x3340, R2 ;  /* 0x0000334008117816 */ /* 0x000fe40000000002 */
[----:B------:R-:W-:Y:S02]  /*4af40*/  LOP3.LUT R2, R16, 0xffff, RZ, 0xc0, !PT ;  /* 0x0000ffff10027812 */ /* 0x000fe400078ec0ff */
[----:B----4-:R-:W-:Y:S02]  /*4af50*/  LOP3.LUT R10, R10, 0xffff, RZ, 0xc0, !PT ;  /* 0x0000ffff0a0a7812 */ /* 0x010fe400078ec0ff */
[----:B--2---:R-:W-:-:S04]  /*4af60*/  LOP3.LUT R9, R9, 0xffff, RZ, 0xc0, !PT ;  /* 0x0000ffff09097812 */ /* 0x004fc800078ec0ff */
[----:B------:R-:W-:Y:S02]  /*4af70*/  PRMT R16, R10, 0x3340, R9 ;  /* 0x000033400a107816 */ /* 0x000fe40000000009 */
[----:B------:R-:W2:Y:S04]  /*4af80*/  LDL.LU R10, [R1+0xf5c] ;  /* 0x000f5c00010a7983 */ /* 0x000ea80000300800 */
[----:B------:R-:W4:Y:S01]  /*4af90*/  LDL.LU R9, [R1+0xf54] ;  /* 0x000f540001097983 */ /* 0x000f220000300800 */
[----:B------:R-:W-:-:S04]  /*4afa0*/  LOP3.LUT R8, R15, 0xffff, RZ, 0xc0, !PT ;  /* 0x0000ffff0f087812 */ /* 0x000fc800078ec0ff */
[----:B------:R-:W-:Y:S02]  /*4afb0*/  PRMT R15, R8, 0x3340, R2 ;  /* 0x00003340080f7816 */ /* 0x000fe40000000002 */
[----:B------:R-:W-:Y:S02]  /*4afc0*/  LOP3.LUT R2, R13, 0xffff, RZ, 0xc0, !PT ;  /* 0x0000ffff0d027812 */ /* 0x000fe400078ec0ff */
[----:B------:R-:W-:-:S04]  /*4afd0*/  LOP3.LUT R8, R14, 0xffff, RZ, 0xc0, !PT ;  /* 0x0000ffff0e087812 */ /* 0x000fc800078ec0ff */
[----:B------:R-:W-:Y:S02]  /*4afe0*/  PRMT R13, R8, 0x3340, R2 ;  /* 0x00003340080d7816 */ /* 0x000fe40000000002 */
[----:B--2---:R-:W-:Y:S02]  /*4aff0*/  LOP3.LUT R10, R10, 0xffff, RZ, 0xc0, !PT ;  /* 0x0000ffff0a0a7812 */ /* 0x004fe400078ec0ff */
[----:B----4-:R-:W-:-:S04]  /*4b000*/  LOP3.LUT R9, R9, 0xffff, RZ, 0xc0, !PT ;  /* 0x0000ffff09097812 */ /* 0x010fc800078ec0ff */
[----:B------:R-:W-:Y:S02]  /*4b010*/  PRMT R14, R10, 0x3340, R9 ;  /* 0x000033400a0e7816 */ /* 0x000fe40000000009 */
[----:B------:R-:W2:Y:S04]  /*4b020*/  LDL.LU R10, [R1+0xf3c] ;  /* 0x000f3c00010a7983 */ /* 0x000ea80000300800 */
[----:B------:R-:W4:Y:S04]  /*4b030*/  LDL.LU R9, [R1+0xf34] ;  /* 0x000f340001097983 */ /* 0x000f280000300800 */
[----:B------:R-:W3:Y:S01]  /*4b040*/  LDL.LU R2, [R1+0xf2c] ;  /* 0x000f2c0001027983 */ /* 0x000ee20000300800 */
[----:B--2---:R-:W-:-:S02]  /*4b050*/  LOP3.LUT R10, R10, 0xffff, RZ, 0xc0, !PT ;  /* 0x0000ffff0a0a7812 */ /* 0x004fc400078ec0ff */
[----:B----4-:R-:W-:Y:S02]  /*4b060*/  LOP3.LUT R9, R9, 0xffff, RZ, 0xc0, !PT ;  /* 0x0000ffff09097812 */ /* 0x010fe400078ec0ff */
[----:B---3--:R-:W-:Y:S02]  /*4b070*/  LOP3.LUT R8, R2, 0xffff, RZ, 0xc0, !PT ;  /* 0x0000ffff02087812 */ /* 0x008fe400078ec0ff */
[----:B------:R-:W-:Y:S02]  /*4b080*/  LOP3.LUT R2, R11, 0xffff, RZ, 0xc0, !PT ;  /* 0x0000ffff0b027812 */ /* 0x000fe400078ec0ff */
[----:B------:R-:W-:Y:S02]  /*4b090*/  PRMT R11, R10, 0x3340, R9 ;  /* 0x000033400a0b7816 */ /* 0x000fe40000000009 */
[----:B------:R-:W-:Y:S02]  /*4b0a0*/  PRMT R9, R16, 0x5410, R15 ;  /* 0x0000541010097816 */ /* 0x000fe4000000000f */
[----:B------:R-:W-:Y:S01]  /*4b0b0*/  PRMT R10, R14, 0x5410, R13 ;  /* 0x000054100e0a7816 */ /* 0x000fe2000000000d */
[----:B------:R-:W2:Y:S04]  /*4b0c0*/  LDL R15, [R1+0x1f5c] ;  /* 0x001f5c00010f7983 */ /* 0x000ea80000100800 */
[----:B------:R-:W3:Y:S01]  /*4b0d0*/  LDL R13, [R1+0x1f58] ;  /* 0x001f5800010d7983 */ /* 0x000ee20000100800 */
[----:B------:R-:W-:-:S02]  /*4b0e0*/  PRMT R2, R8, 0x3340, R2 ;  /* 0x0000334008027816 */ /* 0x000fc40000000002 */
[----:B------:R-:W-:Y:S01]  /*4b0f0*/  PRMT R8, R18, 0x5410, R17 ;  /* 0x0000541012087816 */ /* 0x000fe20000000011 */
[----:B------:R-:W4:Y:S04]  /*4b100*/  LDL R16, [R1+0x1ed8] ;  /* 0x001ed80001107983 */ /* 0x000f280000100800 */
[----:B------:R-:W4:Y:S01]  /*4b110*/  LDL R17, [R1+0x1f1c] ;  /* 0x001f1c0001117983 */ /* 0x000f220000100800 */
[----:B------:R-:W-:-:S03]  /*4b120*/  PRMT R11, R11, 0x5410, R2 ;  /* 0x000054100b0b7816 */ /* 0x000fc60000000002 */
[----:B------:R-:W4:Y:S04]  /*4b130*/  LDL R2, [R1+0x1f18] ;  /* 0x001f180001027983 */ /* 0x000f280000100800 */
[----:B------:R-:W4:Y:S04]  /*4b140*/  LDL R18, [R1+0x1edc] ;  /* 0x001edc0001127983 */ /* 0x000f280000100800 */
[----:B------:R0:W-:Y:S01]  /*4b150*/  STS.128 [R146+UR4+0x14000], R8 ;  /* 0x0140000892007988 */ /* 0x0001e20008000c04 */
[----:B--2---:R-:W-:Y:S02]  /*4b160*/  @!P0 IMAD.MOV.U32 R14, RZ, RZ, R15 ;  /* 0x000000ffff0e8224 */ /* 0x004fe400078e000f */
[----:B---3--:R-:W-:-:S02]  /*4b170*/  @!P0 IMAD.MOV.U32 R15, RZ, RZ, R13 ;  /* 0x000000ffff0f8224 */ /* 0x008fc400078e000d */
[----:B------:R-:W2:Y:S04]  /*4b180*/  LDL R13, [R1+0x1e9c] ;  /* 0x001e9c00010d7983 */ /* 0x000ea80000100800 */
[----:B0-----:R-:W3:Y:S04]  /*4b190*/  LDL.LU R146, [R1+0x37a4] ;  /* 0x0037a40001927983 */ /* 0x001ee80000300800 */
[----:B------:R-:W3:Y:S01]  /*4b1a0*/  LDL R11, [R1+0x1e98] ;  /* 0x001e9800010b7983 */ /* 0x000ee20000100800 */
[----:B------:R-:W-:Y:S01]  /*4b1b0*/  PRMT R243, RZ, 0x7610, R243 ;  /* 0x00007610fff37816 */ /* 0x000fe200000000f3 */
[----:B----4-:R-:W-:-:S02]  /*4b1c0*/  @!P0 IMAD.MOV.U32 R8, RZ, RZ, R17 ;  /* 0x000000ffff088224 */ /* 0x010fc400078e0011 */
[----:B------:R-:W-:Y:S01]  /*4b1d0*/  @!P0 IMAD.MOV.U32 R9, RZ, RZ, R2 ;  /* 0x000000ffff098224 */ /* 0x000fe200078e0002 */
[----:B------:R-:W-:Y:S02]  /*4b1e0*/  PRMT R242, RZ, 0x7610, R242 ;  /* 0x00007610fff27816 */ /* 0x000fe400000000f2 */
[----:B------:R-:W-:Y:S01]  /*4b1f0*/  PRMT R241, RZ, 0x7610, R241 ;  /* 0x00007610fff17816 */ /* 0x000fe200000000f1 */
[----:B------:R-:W4:Y:S04]  /*4b200*/  LDL R17, [R1+0x1e5c] ;  /* 0x001e5c0001117983 */ /* 0x000f280000100800 */
[----:B------:R0:W4:Y:S04]  /*4b210*/  @!P0 LDG.E.U8 R243, desc[UR10][R8.64] ;  /* 0x0000000a08f38981 */ /* 0x000128000c1e1100 */
[----:B------:R-:W4:Y:S04]  /*4b220*/  LDL R10, [R1+0x1e18] ;  /* 0x001e1800010a7983 */ /* 0x000f280000100800 */
[----:B------:R-:W4:Y:S01]  /*4b230*/  LDL R2, [R1+0x1e1c] ;  /* 0x001e1c0001027983 */ /* 0x000f220000100800 */
[----:B0-----:R-:W-:-:S02]  /*4b240*/  @!P0 IMAD.MOV.U32 R8, RZ, RZ, R18 ;  /* 0x000000ffff088224 */ /* 0x001fc400078e0012 */
[----:B------:R-:W-:Y:S01]  /*4b250*/  @!P0 IMAD.MOV.U32 R9, RZ, RZ, R16 ;  /* 0x000000ffff098224 */ /* 0x000fe200078e0010 */
[----:B------:R-:W-:Y:S01]  /*4b260*/  PRMT R244, RZ, 0x7610, R244 ;  /* 0x00007610fff47816 */ /* 0x000fe200000000f4 */
[----:B------:R-:W4:Y:S04]  /*4b270*/  LDL R18, [R1+0x1dd8] ;  /* 0x001dd80001127983 */ /* 0x000f280000100800 */
[----:B------:R2:W4:Y:S04]  /*4b280*/  @!P0 LDG.E.U8 R242, desc[UR10][R8.64] ;  /* 0x0000000a08f28981 */ /* 0x000528000c1e1100 */
[----:B------:R-:W4:Y:S04]  /*4b290*/  LDL R16, [R1+0x1ddc] ;  /* 0x001ddc0001107983 */ /* 0x000f280000100800 */
[----:B------:R-:W4:Y:S01]  /*4b2a0*/  @!P0 LDG.E.U8 R244, desc[UR10][R14.64] ;  /* 0x0000000a0ef48981 */ /* 0x000f22000c1e1100 */
[----:B------:R-:W-:-:S03]  /*4b2b0*/  PRMT R240, RZ, 0x7610, R240 ;  /* 0x00007610fff07816 */ /* 0x000fc600000000f0 */
[----:B------:R-:W4:Y:S04]  /*4b2c0*/  LDL R15, [R1+0x1d98] ;  /* 0x001d9800010f7983 */ /* 0x000f280000100800 */
[----:B------:R-:W4:Y:S01]  /*4b2d0*/  LDL R14, [R1+0x1d9c] ;  /* 0x001d9c00010e7983 */ /* 0x000f220000100800 */
[----:B--2---:R-:W-:Y:S02]  /*4b2e0*/  @!P0 IMAD.MOV.U32 R8, RZ, RZ, R13 ;  /* 0x000000ffff088224 */ /* 0x004fe400078e000d */
[----:B---3--:R-:W-:Y:S01]  /*4b2f0*/  @!P0 IMAD.MOV.U32 R9, RZ, RZ, R11 ;  /* 0x000000ffff098224 */ /* 0x008fe200078e000b */
[----:B------:R-:W2:Y:S04]  /*4b300*/  LDL R13, [R1+0x1d58] ;  /* 0x001d5800010d7983 */ /* 0x000ea80000100800 */
[----:B------:R-:W3:Y:S04]  /*4b310*/  LDL R11, [R1+0x1d5c] ;  /* 0x001d5c00010b7983 */ /* 0x000ee80000100800 */
[----:B------:R4:W2:Y:S04]  /*4b320*/  @!P0 LDG.E.U8 R241, desc[UR10][R8.64] ;  /* 0x0000000a08f18981 */ /* 0x0008a8000c1e1100 */
[----:B------:R-:W3:Y:S01]  /*4b330*/  LDL R9, [R1+0x1e58] ;  /* 0x001e580001097983 */ /* 0x000ee20000100800 */
[----:B----4-:R-:W-:Y:S01]  /*4b340*/  @!P0 IMAD.MOV.U32 R8, RZ, RZ, R17 ;  /* 0x000000ffff088224 */ /* 0x010fe200078e0011 */
[----:B------:R-:W-:-:S02]  /*4b350*/  PRMT R232, RZ, 0x7610, R232 ;  /* 0x00007610ffe87816 */ /* 0x000fc400000000e8 */
[----:B------:R-:W-:Y:S02]  /*4b360*/  PRMT R231, RZ, 0x7610, R231 ;  /* 0x00007610ffe77816 */ /* 0x000fe400000000e7 */
[----:B------:R-:W-:Y:S02]  /*4b370*/  PRMT R230, RZ, 0x7610, R230 ;  /* 0x00007610ffe67816 */ /* 0x000fe400000000e6 */
[----:B------:R-:W-:Y:S01]  /*4b380*/  PRMT R229, RZ, 0x7610, R229 ;  /* 0x00007610ffe57816 */ /* 0x000fe200000000e5 */
[----:B---3--:R0:W3:Y:S02]  /*4b390*/  @!P0 LDG.E.U8 R240, desc[UR10][R8.64] ;  /* 0x0000000a08f08981 */ /* 0x0080e4000c1e1100 */
[----:B0-----:R-:W-:Y:S02]  /*4b3a0*/  @!P0 IMAD.MOV.U32 R8, RZ, RZ, R2 ;  /* 0x000000ffff088224 */ /* 0x001fe400078e0002 */
[----:B------:R-:W-:Y:S01]  /*4b3b0*/  @!P0 IMAD.MOV.U32 R9, RZ, RZ, R10 ;  /* 0x000000ffff098224 */ /* 0x000fe200078e000a */
[----:B------:R-:W4:Y:S04]  /*4b3c0*/  LDL R2, [R1+0x1d1c] ;  /* 0x001d1c0001027983 */ /* 0x000f280000100800 */
[----:B------:R-:W3:Y:S04]  /*4b3d0*/  LDL R10, [R1+0x1d18] ;  /* 0x001d1800010a7983 */ /* 0x000ee80000100800 */
[----:B------:R0:W3:Y:S01]  /*4b3e0*/  @!P0 LDG.E.U8 R232, desc[UR10][R8.64] ;  /* 0x0000000a08e88981 */ /* 0x0000e2000c1e1100 */
[----:B------:R-:W-:-:S03]  /*4b3f0*/  PRMT R228, RZ, 0x7610, R228 ;  /* 0x00007610ffe47816 */ /* 0x000fc600000000e4 */
[----:B------:R-:W3:Y:S01]  /*4b400*/  LDL.LU R17, [R1+0xfb8] ;  /* 0x000fb80001117983 */ /* 0x000ee20000300800 */
[----:B0-----:R-:W-:Y:S02]  /*4b410*/  @!P0 IMAD.MOV.U32 R8, RZ, RZ, R16 ;  /* 0x000000ffff088224 */ /* 0x001fe400078e0010 */
[----:B------:R-:W-:Y:S01]  /*4b420*/  @!P0 IMAD.MOV.U32 R9, RZ, RZ, R18 ;  /* 0x000000ffff098224 */ /* 0x000fe200078e0012 */
[----:B------:R-:W-:Y:S01]  /*4b430*/  PRMT R227, RZ, 0x7610, R227 ;  /* 0x00007610ffe37816 */ /* 0x000fe200000000e3 */
[----:B------:R-:W3:Y:S04]  /*4b440*/  LDL R18, [R1+0x1c58] ;  /* 0x001c580001127983 */ /* 0x000ee80000100800 */
[----:B------:R0:W3:Y:S04]  /*4b450*/  @!P0 LDG.E.U8 R231, desc[UR10][R8.64] ;  /* 0x0000000a08e78981 */ /* 0x0000e8000c1e1100 */
[----:B------:R-:W3:Y:S01]  /*4b460*/  LDL R16, [R1+0x1c5c] ;  /* 0x001c5c0001107983 */ /* 0x000ee20000100800 */
[----:B0-----:R-:W-:-:S02]  /*4b470*/  @!P0 IMAD.MOV.U32 R8, RZ, RZ, R14 ;  /* 0x000000ffff088224 */ /* 0x001fc400078e000e */
[----:B------:R-:W-:Y:S01]  /*4b480*/  @!P0 IMAD.MOV.U32 R9, RZ, RZ, R15 ;  /* 0x000000ffff098224 */ /* 0x000fe200078e000f */
[----:B------:R-:W3:Y:S04]  /*4b490*/  LDL R14, [R1+0x1c1c] ;  /* 0x001c1c00010e7983 */ /* 0x000ee80000100800 */
[----:B------:R-:W3:Y:S04]  /*4b4a0*/  LDL R15, [R1+0x1c18] ;  /* 0x001c1800010f7983 */ /* 0x000ee80000100800 */
[----:B------:R0:W3:Y:S02]  /*4b4b0*/  @!P0 LDG.E.U8 R230, desc[UR10][R8.64] ;  /* 0x0000000a08e68981 */ /* 0x0000e4000c1e1100 */
[----:B0-----:R-:W-:-:S02]  /*4b4c0*/  @!P0 IMAD.MOV.U32 R8, RZ, RZ, R11 ;  /* 0x000000ffff088224 */ /* 0x001fc400078e000b */
[----:B--2---:R-:W-:Y:S01]  /*4b4d0*/  @!P0 IMAD.MOV.U32 R9, RZ, RZ, R13 ;  /* 0x000000ffff098224 */ /* 0x004fe200078e000d */
[----:B------:R-:W2:Y:S04]  /*4b4e0*/  LDL R11, [R1+0x1bdc] ;  /* 0x001bdc00010b7983 */ /* 0x000ea80000100800 */
[----:B------:R-:W2:Y:S04]  /*4b4f0*/  LDL R13, [R1+0x1bd8] ;  /* 0x001bd800010d7983 */ /* 0x000ea80000100800 */
[----:B------:R4:W2:Y:S02]  /*4b500*/  @!P0 LDG.E.U8 R229, desc[UR10][R8.64] ;  /* 0x0000000a08e58981 */ /* 0x0008a4000c1e1100 */
[----:B----4-:R-:W-:-:S02]  /*4b510*/  @!P0 IMAD.MOV.U32 R8, RZ, RZ, R2 ;  /* 0x000000ffff088224 */ /* 0x010fc400078e0002 */
[----:B---3--:R-:W-:Y:S01]  /*4b520*/  @!P0 IMAD.MOV.U32 R9, RZ, RZ, R10 ;  /* 0x000000ffff098224 */ /* 0x008fe200078e000a */
[----:B------:R-:W3:Y:S04]  /*4b530*/  LDL R2, [R1+0x1b9c] ;  /* 0x001b9c0001027983 */ /* 0x000ee80000100800 */
[----:B------:R-:W4:Y:S04]  /*4b540*/  LDL R10, [R1+0x1b98] ;  /* 0x001b9800010a7983 */ /* 0x000f280000100800 */
[----:B------:R0:W4:Y:S04]  /*4b550*/  @!P0 LDG.E.U8 R228, desc[UR10][R8.64] ;  /* 0x0000000a08e48981 */ /* 0x000128000c1e1100 */
[----:B------:R-:W0:Y:S04]  /*4b560*/  LDL R8, [R1+0x1cd8] ;  /* 0x001cd80001087983 */ /* 0x000e280000100800 */
[----:B------:R-:W0:Y:S02]  /*4b570*/  LDL R9, [R1+0x1cdc] ;  /* 0x001cdc0001097983 */ /* 0x000e240000100800 */
[----:B0-----:R-:W-:-:S04]  /*4b580*/  @!P0 LOP3.LUT R9, R9, R8, RZ, 0x3c, !PT ;  /* 0x0000000809098212 */ /* 0x001fc800078e3cff */
[----:B------:R-:W-:-:S04]  /*4b590*/  @!P0 LOP3.LUT R8, R9, R8, RZ, 0x3c, !PT ;  /* 0x0000000809088212 */ /* 0x000fc800078e3cff */
[----:B------:R-:W-:-:S05]  /*4b5a0*/  @!P0 LOP3.LUT R9, R9, R8, RZ, 0x3c, !PT ;  /* 0x0000000809098212 */ /* 0x000fca00078e3cff */
[----:B------:R0:W4:Y:S04]  /*4b5b0*/  @!P0 LDG.E.U8 R227, desc[UR10][R8.64] ;  /* 0x0000000a08e38981 */ /* 0x000128000c1e1100 */
[----:B------:R-:W0:Y:S04]  /*4b5c0*/  LDL R8, [R1+0x1c98] ;  /* 0x001c980001087983 */ /* 0x000e280000100800 */
[----:B------:R-:W0:Y:S01]  /*4b5d0*/  LDL R9, [R1+0x1c9c] ;  /* 0x001c9c0001097983 */ /* 0x000e220000100800 */
[----:B------:R-:W-:Y:S02]  /*4b5e0*/  PRMT R226, RZ, 0x7610, R226 ;  /* 0x00007610ffe27816 */ /* 0x000fe400000000e2 */
[----:B------:R-:W-:-:S02]  /*4b5f0*/  PRMT R225, RZ, 0x7610, R225 ;  /* 0x00007610ffe17816 */ /* 0x000fc400000000e1 */
[----:B------:R-:W-:Y:S02]  /*4b600*/  PRMT R224, RZ, 0x7610, R224 ;  /* 0x00007610ffe07816 */ /* 0x000fe400000000e0 */
[----:B------:R-:W-:Y:S02]  /*4b610*/  PRMT R223, RZ, 0x7610, R223 ;  /* 0x00007610ffdf7816 */ /* 0x000fe400000000df */
[----:B------:R-:W-:Y:S02]  /*4b620*/  PRMT R222, RZ, 0x7610, R222 ;  /* 0x00007610ffde7816 */ /* 0x000fe400000000de */
[----:B0-----:R-:W-:-:S04]  /*4b630*/  @!P0 LOP3.LUT R9, R9, R8, RZ, 0x3c, !PT ;  /* 0x0000000809098212 */ /* 0x001fc800078e3cff */
[----:B------:R-:W-:-:S04]  /*4b640*/  @!P0 LOP3.LUT R8, R9, R8, RZ, 0x3c, !PT ;  /* 0x0000000809088212 */ /* 0x000fc800078e3cff */
[----:B------:R-:W-:-:S05]  /*4b650*/  @!P0 LOP3.LUT R9, R9, R8, RZ, 0x3c, !PT ;  /* 0x0000000809098212 */ /* 0x000fca00078e3cff */
[----:B------:R0:W4:Y:S02]  /*4b660*/  @!P0 LDG.E.U8 R226, desc[UR10][R8.64] ;  /* 0x0000000a08e28981 */ /* 0x000124000c1e1100 */
[----:B0-----:R-:W-:Y:S02]  /*4b670*/  @!P0 IMAD.MOV.U32 R8, RZ, RZ, R16 ;  /* 0x000000ffff088224 */ /* 0x001fe400078e0010 */
[----:B------:R-:W-:-:S05]  /*4b680*/  @!P0 IMAD.MOV.U32 R9, RZ, RZ, R18 ;  /* 0x000000ffff098224 */ /* 0x000fca00078e0012 */
[----:B------:R0:W4:Y:S02]  /*4b690*/  @!P0 LDG.E.U8 R225, desc[UR10][R8.64] ;  /* 0x0000000a08e18981 */ /* 0x000124000c1e1100 */
[----:B0-----:R-:W-:Y:S02]  /*4b6a0*/  @!P0 IMAD.MOV.U32 R8, RZ, RZ, R14 ;  /* 0x000000ffff088224 */ /* 0x001fe400078e000e */
[----:B------:R-:W-:-:S05]  /*4b6b0*/  @!P0 IMAD.MOV.U32 R9, RZ, RZ, R15 ;  /* 0x000000ffff098224 */ /* 0x000fca00078e000f */
[----:B------:R2:W4:Y:S02]  /*4b6c0*/  @!P0 LDG.E.U8 R224, desc[UR10][R8.64] ;  /* 0x0000000a08e08981 */ /* 0x000524000c1e1100 */
[----:B--2---:R-:W-:Y:S02]  /*4b6d0*/  @!P0 IMAD.MOV.U32 R8, RZ, RZ, R11 ;  /* 0x000000ffff088224 */ /* 0x004fe400078e000b */
[----:B------:R-:W-:-:S05]  /*4b6e0*/  @!P0 IMAD.MOV.U32 R9, RZ, RZ, R13 ;  /* 0x000000ffff098224 */ /* 0x000fca00078e000d */
[----:B------:R3:W2:Y:S02]  /*4b6f0*/  @!P0 LDG.E.U8 R223, desc[UR10][R8.64] ;  /* 0x0000000a08df8981 */ /* 0x0006a4000c1e1100 */
[----:B---3--:R-:W-:Y:S02]  /*4b700*/  @!P0 IMAD.MOV.U32 R8, RZ, RZ, R2 ;  /* 0x000000ffff088224 */ /* 0x008fe400078e0002 */
[----:B----4-:R-:W-:Y:S01]  /*4b710*/  @!P0 IMAD.MOV.U32 R9, RZ, RZ, R10 ;  /* 0x000000ffff098224 */ /* 0x010fe200078e000a */
[----:B------:R-:W-:Y:S02]  /*4b720*/  LOP3.LUT R10, R17, 0xffff, RZ, 0xc0, !PT ;  /* 0x0000ffff110a7812 */ /* 0x000fe400078ec0ff */
[----:B------:R-:W-:Y:S02]  /*4b730*/  LOP3.LUT R2, R149, 0xffff, RZ, 0xc0, !PT ;  /* 0x0000ffff95027812 */ /* 0x000fe400078ec0ff */
[----:B------:R0:W3:Y:S02]  /*4b740*/  @!P0 LDG.E.U8 R222, desc[UR10][R8.64] ;  /* 0x0000000a08de8981 */ /* 0x0000e4000c1e1100 */
[----:B0-----:R-:W-:-:S02]  /*4b750*/  LOP3.LUT R9, R146, 0xffff, RZ, 0xc0, !PT ;  /* 0x0000ffff92097812 */ /* 0x001fc400078ec0ff */
[----:B------:R-:W-:Y:S01]  /*4b760*/  LOP3.LUT R8, R46, 0xffff, RZ, 0xc0, !PT ;  /* 0x0000ffff2e087812 */ /* 0x000fe200078ec0ff */
[----:B------:R-:W4:Y:S04]  /*4b770*/  LDL.LU R146, [R1+0x37a0] ;  /* 0x0037a00001927983 */ /* 0x000f280000300800 */
[----:B------:R-:W3:Y:S01]  /*4b780*/  LDL.LU R46, [R1+0x379c] ;  /* 0x00379c00012e7983 */ /* 0x000ee20000300800 */
[----:B------:R-:W-:Y:S02]  /*4b790*/  PRMT R18, R10, 0x3340, R9 ;  /* 0x000033400a127816 */ /* 0x000fe40000000009 */
[----:B------:R-:W-:Y:S02]  /*4b7a0*/  PRMT R17, R8, 0x3340, R2 ;  /* 0x0000334008117816 */ /* 0x000fe40000000002 */
[----:B------:R-:W-:-:S02]  /*4b7b0*/  LOP3.LUT R10, R3, 0xffff, RZ, 0xc0, !PT ;  /* 0x0000ffff030a7812 */ /* 0x000fc400078ec0ff */
[----:B------:R-:W-:Y:S01]  /*4b7c0*/  LOP3.LUT R9, R150, 0xffff, RZ, 0xc0, !PT ;  /* 0x0000ffff96097812 */ /* 0x000fe200078ec0ff */
[----:B------:R-:W3:Y:S01]  /*4b7d0*/  LDL.LU R149, [R1+0x3798] ;  /* 0x0037980001957983 */ /* 0x000ee20000300800 */
[----:B------:R-:W-:Y:S02]  /*4b7e0*/  LOP3.LUT R8, R5, 0xffff, RZ, 0xc0, !PT ;  /* 0x0000ffff05087812 */ /* 0x000fe400078ec0ff */
[----:B------:R-:W-:Y:S01]  /*4b7f0*/  LOP3.LUT R2, R12, 0xffff, RZ, 0xc0, !PT ;  /* 0x0000ffff0c027812 */ /* 0x000fe200078ec0ff */
[----:B------:R-:W3:Y:S04]  /*4b800*/  LDL.LU R3, [R1+0x3794] ;  /* 0x0037940001037983 */ /* 0x000ee80000300800 */
[----:B------:R-:W3:Y:S04]  /*4b810*/  LDL.LU R150, [R1+0x3790] ;  /* 0x0037900001967983 */ /* 0x000ee80000300800 */
[----:B------:R-:W3:Y:S01]  /*4b820*/  LDL.LU R5, [R1+0x378c] ;  /* 0x00378c0001057983 */ /* 0x000ee20000300800 */
[----:B------:R-:W-:-:S03]  /*4b830*/  PRMT R16, R10, 0x3340, R9 ;  /* 0x000033400a107816 */ /* 0x000fc60000000009 */
[----:B------:R-:W2:Y:S01]  /*4b840*/  LDL.LU R12, [R1+0x3788] ;  /* 0x00378800010c7983 */ /* 0x000ea20000300800 */
[----:B------:R-:W-:Y:S02]  /*4b850*/  PRMT R15, R8, 0x3340, R2 ;  /* 0x00003340080f7816 */ /* 0x000fe40000000002 */
[----:B------:R-:W-:Y:S02]  /*4b860*/  LOP3.LUT R10, R4, 0xffff, RZ, 0xc0, !PT ;  /* 0x0000ffff040a7812 */ /* 0x000fe400078ec0ff */
[----:B------:R-:W-:Y:S01]  /*4b870*/  LOP3.LUT R2, R45, 0xffff, RZ, 0xc0, !PT ;  /* 0x0000ffff2d027812 */ /* 0x000fe200078ec0ff */
[----:B------:R-:W3:Y:S04]  /*4b880*/  LDL.LU R4, [R1+0x3784] ;  /* 0x0037840001047983 */ /* 0x000ee80000300800 */
[----:B------:R-:W4:Y:S01]  /*4b890*/  LDL R45, [R1+0x2974] ;  /* 0x00297400012d7983 */ /* 0x000f220000100800 */
[----:B------:R-:W-:-:S02]  /*4b8a0*/  LOP3.LUT R9, R43, 0xffff, RZ, 0xc0, !PT ;  /* 0x0000ffff2b097812 */ /* 0x000fc400078ec0ff */
[----:B------:R-:W-:Y:S01]  /*4b8b0*/  LOP3.LUT R8, R38, 0xffff, RZ, 0xc0, !PT ;  /* 0x0000ffff26087812 */ /* 0x000fe200078ec0ff */
[----:B------:R-:W2:Y:S04]  /*4b8c0*/  LDL R43, [R1+0x1b58] ;  /* 0x001b5800012b7983 */ /* 0x000ea80000100800 */
[----:B------:R-:W3:Y:S01]  /*4b8d0*/  LDL R38, [R1+0x1b5c] ;  /* 0x001b5c0001267983 */ /* 0x000ee20000100800 */
[----:B------:R-:W-:Y:S02]  /*4b8e0*/  PRMT R14, R10, 0x3340, R9 ;  /* 0x000033400a0e7816 */ /* 0x000fe40000000009 */
[----:B------:R-:W-:Y:S02]  /*4b8f0*/  PRMT R13, R8, 0x3340, R2 ;  /* 0x00003340080d7816 */ /* 0x000fe40000000002 */
[----:B------:R-:W-:-:S02]  /*4b900*/  LOP3.LUT R10, R151, 0xffff, RZ, 0xc0, !PT ;  /* 0x0000ffff970a7812 */ /* 0x000fc400078ec0ff */
[----:B------:R-:W-:Y:S02]  /*4b910*/  LOP3.LUT R9, R145, 0xffff, RZ, 0xc0, !PT ;  /* 0x0000ffff91097812 */ /* 0x000fe400078ec0ff */
[----:B------:R-:W-:Y:S02]  /*4b920*/  LOP3.LUT R8, R50, 0xffff, RZ, 0xc0, !PT ;  /* 0x0000ffff32087812 */ /* 0x000fe400078ec0ff */
[----:B------:R-:W-:Y:S01]  /*4b930*/  LOP3.LUT R2, R7, 0xffff, RZ, 0xc0, !PT ;  /* 0x0000ffff07027812 */ /* 0x000fe200078ec0ff */
[----:B------:R-:W2:Y:S01]  /*4b940*/  LDL.LU R151, [R1+0x3780] ;  /* 0x0037800001977983 */ /* 0x000ea20000300800 */
[----:B------:R-:W-:Y:S02]  /*4b950*/  PRMT R11, R10, 0x3340, R9 ;  /* 0x000033400a0b7816 */ /* 0x000fe40000000009 */
[----:B------:R-:W-:Y:S02]  /*4b960*/  PRMT R2, R8, 0x3340, R2 ;  /* 0x0000334008027816 */ /* 0x000fe40000000002 */
[----:B------:R-:W-:-:S02]  /*4b970*/  PRMT R8, R18, 0x5410, R17 ;  /* 0x0000541012087816 */ /* 0x000fc40000000011 */
[----:B------:R-:W-:Y:S02]  /*4b980*/  PRMT R9, R16, 0x5410, R15 ;  /* 0x0000541010097816 */ /* 0x000fe4000000000f */
[----:B------:R-:W-:Y:S02]  /*4b990*/  PRMT R10, R14, 0x5410, R13 ;  /* 0x000054100e0a7816 */ /* 0x000fe4000000000d */
[----:B------:R-:W-:Y:S01]  /*4b9a0*/  PRMT R11, R11, 0x5410, R2 ;  /* 0x000054100b0b7816 */ /* 0x000fe20000000002 */
[----:B------:R-:W2:Y:S04]  /*4b9b0*/  LDL.LU R145, [R1+0x377c] ;  /* 0x00377c0001917983 */ /* 0x000ea80000300800 */
[----:B------:R-:W2:Y:S01]  /*4b9c0*/  LDL.LU R7, [R1+0x11f0] ;  /* 0x0011f00001077983 */ /* 0x000ea20000300800 */
[----:B------:R-:W-:-:S02]  /*4b9d0*/  PRMT R220, RZ, 0x7610, R220 ;  /* 0x00007610ffdc7816 */ /* 0x000fc400000000dc */
[----:B------:R-:W-:Y:S02]  /*4b9e0*/  PRMT R219, RZ, 0x7610, R219 ;  /* 0x00007610ffdb7816 */ /* 0x000fe400000000db */
[----:B------:R-:W-:Y:S02]  /*4b9f0*/  PRMT R218, RZ, 0x7610, R218 ;  /* 0x00007610ffda7816 */ /* 0x000fe400000000da */
[----:B------:R-:W-:Y:S01]  /*4ba00*/  PRMT R217, RZ, 0x7610, R217 ;  /* 0x00007610ffd97816 */ /* 0x000fe200000000d9 */
[----:B------:R-:W2:Y:S04]  /*4ba10*/  LDL R50, [R1+0x1a1c] ;  /* 0x001a1c0001327983 */ /* 0x000ea80000100800 */
[----:B----4-:R0:W-:Y:S04]  /*4ba20*/  STS.128 [R45+UR4+0x10000], R8 ;  /* 0x010000082d007988 */ /* 0x0101e80008000c04 */
[----:B0-----:R-:W4:Y:S04]  /*4ba30*/  LDL R8, [R1+0x1b18] ;  /* 0x001b180001087983 */ /* 0x001f280000100800 */
[----:B------:R-:W4:Y:S04]  /*4ba40*/  LDL R9, [R1+0x1b1c] ;  /* 0x001b1c0001097983 */ /* 0x000f280000100800 */
[----:B------:R-:W4:Y:S04]  /*4ba50*/  LDL R10, [R1+0x1ad8] ;  /* 0x001ad800010a7983 */ /* 0x000f280000100800 */
[----:B------:R-:W4:Y:S01]  /*4ba60*/  LDL R11, [R1+0x1adc] ;  /* 0x001adc00010b7983 */ /* 0x000f220000100800 */
[----:B---3--:R-:W-:-:S02]  /*4ba70*/  @!P0 IMAD.MOV.U32 R14, RZ, RZ, R38 ;  /* 0x000000ffff0e8224 */ /* 0x008fc400078e0026 */
[----:B--2---:R-:W-:Y:S01]  /*4ba80*/  @!P0 IMAD.MOV.U32 R15, RZ, RZ, R43 ;  /* 0x000000ffff0f8224 */ /* 0x004fe200078e002b */
[----:B------:R-:W2:Y:S04]  /*4ba90*/  LDL R38, [R1+0x1a5c] ;  /* 0x001a5c0001267983 */ /* 0x000ea80000100800 */
[----:B------:R-:W3:Y:S01]  /*4baa0*/  LDL R43, [R1+0x1a58] ;  /* 0x001a5800012b7983 */ /* 0x000ee20000100800 */
[----:B----4-:R-:W-:-:S04]  /*4bab0*/  @!P0 LOP3.LUT R9, R9, R8, RZ, 0x3c, !PT ;  /* 0x0000000809098212 */ /* 0x010fc800078e3cff */
[----:B------:R-:W-:-:S04]  /*4bac0*/  @!P0 LOP3.LUT R8, R9, R8, RZ, 0x3c, !PT ;  /* 0x0000000809088212 */ /* 0x000fc800078e3cff */
[----:B------:R-:W-:-:S05]  /*4bad0*/  @!P0 LOP3.LUT R9, R9, R8, RZ, 0x3c, !PT ;  /* 0x0000000809098212 */ /* 0x000fca00078e3cff */
[----:B------:R0:W4:Y:S02]  /*4bae0*/  @!P0 LDG.E.U8 R220, desc[UR10][R8.64] ;  /* 0x0000000a08dc8981 */ /* 0x000124000c1e1100 */
[----:B0-----:R-:W-:Y:S02]  /*4baf0*/  @!P0 IMAD.MOV.U32 R8, RZ, RZ, R11 ;  /* 0x000000ffff088224 */ /* 0x001fe400078e000b */
[----:B------:R-:W-:Y:S01]  /*4bb00*/  @!P0 IMAD.MOV.U32 R9, RZ, RZ, R10 ;  /* 0x000000ffff098224 */ /* 0x000fe200078e000a */
[----:B------:R-:W-:Y:S01]  /*4bb10*/  PRMT R216, RZ, 0x7610, R216 ;  /* 0x00007610ffd87816 */ /* 0x000fe200000000d8 */
        /* <DEDUP_REMOVED lines=8> */
[----:B------:R2:W4:Y:S02]  /*4bba0*/  @!P0 LDG.E.U8 R218, desc[UR10][R8.64] ;  /* 0x0000000a08da8981 */ /* 0x000524000c1e1100 */
[----:B--2---:R-:W-:Y:S02]  /*4bbb0*/  @!P0 IMAD.MOV.U32 R8, RZ, RZ, R38 ;  /* 0x000000ffff088224 */ /* 0x004fe400078e0026 */
[----:B---3--:R-:W-:Y:S01]  /*4bbc0*/  @!P0 IMAD.MOV.U32 R9, RZ, RZ, R43 ;  /* 0x000000ffff098224 */ /* 0x008fe200078e002b */
[----:B------:R-:W-:Y:S02]  /*4bbd0*/  PRMT R215, RZ, 0x7610, R215 ;  /* 0x00007610ffd77816 */ /* 0x000fe400000000d7 */
[----:B------:R-:W-:Y:S01]  /*4bbe0*/  PRMT R214, RZ, 0x7610, R214 ;  /* 0x00007610ffd67816 */ /* 0x000fe200000000d6 */
[----:B------:R-:W2:Y:S04]  /*4bbf0*/  LDL R43, [R1+0x1918] ;  /* 0x00191800012b7983 */ /* 0x000ea80000100800 */
[----:B------:R0:W3:Y:S04]  /*4bc00*/  @!P0 LDG.E.U8 R217, desc[UR10][R8.64] ;  /* 0x0000000a08d98981 */ /* 0x0000e8000c1e1100 */
[----:B------:R-:W2:Y:S04]  /*4bc10*/  LDL R38, [R1+0x191c] ;  /* 0x00191c0001267983 */ /* 0x000ea80000100800 */
[----:B------:R-:W4:Y:S01]  /*4bc20*/  LDL R9, [R1+0x1a18] ;  /* 0x001a180001097983 */ /* 0x000f220000100800 */
[----:B0-----:R-:W-:Y:S01]  /*4bc30*/  @!P0 IMAD.MOV.U32 R8, RZ, RZ, R50 ;  /* 0x000000ffff088224 */ /* 0x001fe200078e0032 */
[----:B------:R-:W-:-:S02]  /*4bc40*/  PRMT R213, RZ, 0x7610, R213 ;  /* 0x00007610ffd57816 */ /* 0x000fc400000000d5 */
[----:B------:R-:W-:Y:S01]  /*4bc50*/  PRMT R212, RZ, 0x7610, R212 ;  /* 0x00007610ffd47816 */ /* 0x000fe200000000d4 */
[----:B------:R-:W3:Y:S04]  /*4bc60*/  LDL R50, [R1+0x18dc] ;  /* 0x0018dc0001327983 */ /* 0x000ee80000100800 */
[----:B----4-:R0:W4:Y:S04]  /*4bc70*/  @!P0 LDG.E.U8 R216, desc[UR10][R8.64] ;  /* 0x0000000a08d88981 */ /* 0x010128000c1e1100 */
[----:B------:R-:W0:Y:S04]  /*4bc80*/  LDL R8, [R1+0x19d8] ;  /* 0x0019d80001087983 */ /* 0x000e280000100800 */
[----:B------:R-:W0:Y:S02]  /*4bc90*/  LDL R9, [R1+0x19dc] ;  /* 0x0019dc0001097983 */ /* 0x000e240000100800 */
[----:B0-----:R-:W-:-:S04]  /*4bca0*/  @!P0 LOP3.LUT R9, R9, R8, RZ, 0x3c, !PT ;  /* 0x0000000809098212 */ /* 0x001fc800078e3cff */
        /* <DEDUP_REMOVED lines=16> */
[----:B------:R-:W-:Y:S01]  /*4bdb0*/  @!P0 IMAD.MOV.U32 R9, RZ, RZ, R43 ;  /* 0x000000ffff098224 */ /* 0x000fe200078e002b */
[----:B------:R-:W-:Y:S02]  /*4bdc0*/  PRMT R210, RZ, 0x7610, R210 ;  /* 0x00007610ffd27816 */ /* 0x000fe400000000d2 */
[----:B------:R-:W-:Y:S01]  /*4bdd0*/  PRMT R209, RZ, 0x7610, R209 ;  /* 0x00007610ffd17816 */ /* 0x000fe200000000d1 */
[----:B------:R-:W2:Y:S04]  /*4bde0*/  LDL R43, [R1+0x14ac] ;  /* 0x0014ac00012b7983 */ /* 0x000ea80000100800 */
[----:B------:R3:W2:Y:S04]  /*4bdf0*/  @!P0 LDG.E.U8 R212, desc[UR10][R8.64] ;  /* 0x0000000a08d48981 */ /* 0x0006a8000c1e1100 */
[----:B------:R-:W2:Y:S04]  /*4be00*/  LDL R38, [R1+0x14b0] ;  /* 0x0014b00001267983 */ /* 0x000ea80000100800 */
[----:B------:R-:W4:Y:S01]  /*4be10*/  LDL R9, [R1+0x18d8] ;  /* 0x0018d80001097983 */ /* 0x000f220000100800 */
[----:B---3--:R-:W-:Y:S01]  /*4be20*/  @!P0 IMAD.MOV.U32 R8, RZ, RZ, R50 ;  /* 0x000000ffff088224 */ /* 0x008fe200078e0032 */
        /* <DEDUP_REMOVED lines=55> */
[----:B------:R-:W2:Y:S04]  /*4c1a0*/  LDL R38, [R1+0x1230] ;  /* 0x0012300001267983 */ /* 0x000ea80000100800 */
[----:B------:R-:W2:Y:S04]  /*4c1b0*/  LDL R43, [R1+0x122c] ;  /* 0x00122c00012b7983 */ /* 0x000ea80000100800 */
[----:B------:R3:W2:Y:S04]  /*4c1c0*/  @!P0 LDG.E.U8 R202, desc[UR10][R8.64] ;  /* 0x0000000a08ca8981 */ /* 0x0006a8000c1e1100 */
[----:B------:R-:W4:Y:S01]  /*4c1d0*/  LDL R9, [R1+0x132c] ;  /* 0x00132c0001097983 */ /* 0x000f220000100800 */
[----:B---3--:R-:W-:-:S03]  /*4c1e0*/  @!P0 IMAD.MOV.U32 R8, RZ, RZ, R50 ;  /* 0x000000ffff088224 */ /* 0x008fc600078e0032 */
[----:B------:R-:W3:Y:S04]  /*4c1f0*/  LDL.LU R50, [R1+0x11ec] ;  /* 0x0011ec0001327983 */ /* 0x000ee80000300800 */
[----:B----4-:R0:W4:Y:S04]  /*4c200*/  @!P0 LDG.E.U8 R201, desc[UR10][R8.64] ;  /* 0x0000000a08c98981 */ /* 0x010128000c1e1100 */
[----:B------:R-:W0:Y:S04]  /*4c210*/  LDL R8, [R1+0x12ec] ;  /* 0x0012ec0001087983 */ /* 0x000e280000100800 */
[----:B------:R-:W0:Y:S01]  /*4c220*/  LDL R9, [R1+0x12f0] ;  /* 0x0012f00001097983 */ /* 0x000e220000100800 */
[----:B------:R-:W-:-:S02]  /*4c230*/  PRMT R200, RZ, 0x7610, R200 ;  /* 0x00007610ffc87816 */ /* 0x000fc400000000c8 */
[----:B------:R-:W-:Y:S02]  /*4c240*/  PRMT R199, RZ, 0x7610, R199 ;  /* 0x00007610ffc77816 */ /* 0x000fe400000000c7 */
[----:B0-----:R-:W-:-:S04]  /*4c250*/  @!P0 LOP3.LUT R9, R9, R8, RZ, 0x3c, !PT ;  /* 0x0000000809098212 */ /* 0x001fc800078e3cff */
[----:B------:R-:W-:-:S04]  /*4c260*/  @!P0 LOP3.LUT R8, R9, R8, RZ, 0x3c, !PT ;  /* 0x0000000809088212 */ /* 0x000fc800078e3cff */
[----:B------:R-:W-:-:S05]  /*4c270*/  @!P0 LOP3.LUT R9, R9, R8, RZ, 0x3c, !PT ;  /* 0x0000000809098212 */ /* 0x000fca00078e3cff */
[----:B------:R0:W4:Y:S02]  /*4c280*/  @!P0 LDG.E.U8 R200, desc[UR10][R8.64] ;  /* 0x0000000a08c88981 */ /* 0x000124000c1e1100 */
[----:B0-----:R-:W-:Y:S02]  /*4c290*/  @!P0 IMAD.MOV.U32 R8, RZ, RZ, R10 ;  /* 0x000000ffff088224 */ /* 0x001fe400078e000a */
[----:B------:R-:W-:Y:S01]  /*4c2a0*/  @!P0 IMAD.MOV.U32 R9, RZ, RZ, R11 ;  /* 0x000000ffff098224 */ /* 0x000fe200078e000b */
[----:B------:R-:W-:Y:S02]  /*4c2b0*/  PRMT R198, RZ, 0x7610, R198 ;  /* 0x00007610ffc67816 */ /* 0x000fe400000000c6 */
[----:B------:R-:W-:Y:S01]  /*4c2c0*/  PRMT R197, RZ, 0x7610, R197 ;  /* 0x00007610ffc57816 */ /* 0x000fe200000000c5 */
[----:B------:R-:W4:Y:S04]  /*4c2d0*/  LDL R11, [R1+0x2450] ;  /* 0x00245000010b7983 */ /* 0x000f280000100800 */
[----:B------:R0:W4:Y:S04]  /*4c2e0*/  @!P0 LDG.E.U8 R199, desc[UR10][R8.64] ;  /* 0x0000000a08c78981 */ /* 0x000128000c1e1100 */
[----:B------:R-:W4:Y:S04]  /*4c2f0*/  LDL R10, [R1+0x2454] ;  /* 0x00245400010a7983 */ /* 0x000f280000100800 */
[----:B------:R-:W0:Y:S04]  /*4c300*/  LDL R8, [R1+0x126c] ;  /* 0x00126c0001087983 */ /* 0x000e280000100800 */
[----:B------:R-:W0:Y:S01]  /*4c310*/  LDL R9, [R1+0x1270] ;  /* 0x0012700001097983 */ /* 0x000e220000100800 */
[----:B------:R-:W-:-:S02]  /*4c320*/  PRMT R196, RZ, 0x7610, R196 ;  /* 0x00007610ffc47816 */ /* 0x000fc400000000c4 */
[----:B0-----:R-:W-:-:S04]  /*4c330*/  @!P0 LOP3.LUT R9, R9, R8, RZ, 0x3c, !PT ;  /* 0x0000000809098212 */ /* 0x001fc800078e3cff */
[----:B------:R-:W-:-:S04]  /*4c340*/  @!P0 LOP3.LUT R8, R9, R8, RZ, 0x3c, !PT ;  /* 0x0000000809088212 */ /* 0x000fc800078e3cff */
[----:B------:R-:W-:-:S05]  /*4c350*/  @!P0 LOP3.LUT R9, R9, R8, RZ, 0x3c, !PT ;  /* 0x0000000809098212 */ /* 0x000fca00078e3cff */
[----:B------:R2:W4:Y:S02]  /*4c360*/  @!P0 LDG.E.U8 R198, desc[UR10][R8.64] ;  /* 0x0000000a08c68981 */ /* 0x000524000c1e1100 */
[----:B--2---:R-:W-:Y:S02]  /*4c370*/  @!P0 IMAD.MOV.U32 R8, RZ, RZ, R38 ;  /* 0x000000ffff088224 */ /* 0x004fe400078e0026 */
[----:B------:R-:W-:Y:S02]  /*4c380*/  @!P0 IMAD.MOV.U32 R9, RZ, RZ, R43 ;  /* 0x000000ffff098224 */ /* 0x000fe400078e002b */
[----:B------:R-:W2:Y:S04]  /*4c390*/  LDL.LU R43, [R1+0x11ac] ;  /* 0x0011ac00012b7983 */ /* 0x000ea80000300800 */
[----:B------:R-:W2:Y:S04]  /*4c3a0*/  LDL.LU R38, [R1+0x11b0] ;  /* 0x0011b00001267983 */ /* 0x000ea80000300800 */
[----:B------:R0:W2:Y:S04]  /*4c3b0*/  @!P0 LDG.E.U8 R197, desc[UR10][R8.64] ;  /* 0x0000000a08c58981 */ /* 0x0000a8000c1e1100 */
[----:B------:R1:W-:Y:S01]  /*4c3c0*/  STL [R1+0x2b40], R7 ;  /* 0x002b400701007387 */ /* 0x0003e20000100800 */
[----:B0-----:R-:W-:-:S02]  /*4c3d0*/  @!P0 IMAD.MOV.U32 R8, RZ, RZ, R7 ;  /* 0x000000ffff088224 */ /* 0x001fc400078e0007 */
[----:B---3--:R-:W-:Y:S01]  /*4c3e0*/  @!P0 IMAD.MOV.U32 R9, RZ, RZ, R50 ;  /* 0x000000ffff098224 */ /* 0x008fe200078e0032 */
[----:B-1----:R-:W3:Y:S04]  /*4c3f0*/  LDL R7, [R1+0x2488] ;  /* 0x0024880001077983 */ /* 0x002ee80000100800 */
[----:B------:R3:W2:Y:S04]  /*4c400*/  @!P0 LDG.E.U8 R196, desc[UR10][R8.64] ;  /* 0x0000000a08c48981 */ /* 0x0006a8000c1e1100 */
[----:B------:R-:W4:Y:S01]  /*4c410*/  LDL R9, [R1+0x1868] ;  /* 0x0018680001097983 */ /* 0x000f220000100800 */
[----:B------:R-:W-:-:S02]  /*4c420*/  PRMT R195, RZ, 0x7610, R195 ;  /* 0x00007610ffc37816 */ /* 0x000fc400000000c3 */
[----:B------:R-:W-:Y:S01]  /*4c430*/  PRMT R194, RZ, 0x7610, R194 ;  /* 0x00007610ffc27816 */ /* 0x000fe200000000c2 */
[----:B---3--:R-:W-:Y:S01]  /*4c440*/  @!P0 IMAD.MOV.U32 R8, RZ, RZ, R7 ;  /* 0x000000ffff088224 */ /* 0x008fe200078e0007 */
[----:B------:R-:W-:Y:S02]  /*4c450*/  PRMT R193, RZ, 0x7610, R193 ;  /* 0x00007610ffc17816 */ /* 0x000fe400000000c1 */
[----:B------:R-:W-:Y:S02]  /*4c460*/  PRMT R192, RZ, 0x7610, R192 ;  /* 0x00007610ffc07816 */ /* 0x000fe400000000c0 */
[----:B------:R-:W-:Y:S02]  /*4c470*/  PRMT R191, RZ, 0x7610, R191 ;  /* 0x00007610ffbf7816 */ /* 0x000fe400000000bf */
[----:B------:R-:W-:Y:S01]  /*4c480*/  PRMT R190, RZ, 0x7610, R190 ;  /* 0x00007610ffbe7816 */ /* 0x000fe200000000be */
[----:B------:R-:W3:Y:S04]  /*4c490*/  LDL R7, [R1+0x2314] ;  /* 0x0023140001077983 */ /* 0x000ee80000100800 */
[----:B----4-:R0:W4:Y:S02]  /*4c4a0*/  @!P0 LDG.E.U8 R195, desc[UR10][R8.64] ;  /* 0x0000000a08c38981 */ /* 0x010124000c1e1100 */
[----:B0-----:R-:W-:-:S02]  /*4c4b0*/  @!P0 IMAD.MOV.U32 R8, RZ, RZ, R10 ;  /* 0x000000ffff088224 */ /* 0x001fc400078e000a */
[----:B------:R-:W-:Y:S01]  /*4c4c0*/  @!P0 IMAD.MOV.U32 R9, RZ, RZ, R11 ;  /* 0x000000ffff098224 */ /* 0x000fe200078e000b */
[----:B------:R-:W4:Y:S04]  /*4c4d0*/  LDL R10, [R1+0x2310] ;  /* 0x00231000010a7983 */ /* 0x000f280000100800 */
[----:B------:R-:W3:Y:S04]  /*4c4e0*/  LDL R11, [R1+0x2354] ;  /* 0x00235400010b7983 */ /* 0x000ee80000100800 */
        /* <DEDUP_REMOVED lines=8> */
[----:B------:R-:W0:Y:S02]  /*4c570*/  LDL R9, [R1+0x23d4] ;  /* 0x0023d40001097983 */ /* 0x000e240000100800 */
[----:B0-----:R-:W-:-:S04]  /*4c580*/  @!P0 LOP3.LUT R9, R9, R8, RZ, 0x3c, !PT ;  /* 0x0000000809098212 */ /* 0x001fc800078e3cff */
[----:B------:R-:W-:-:S04]  /*4c590*/  @!P0 LOP3.LUT R8, R9, R8, RZ, 0x3c, !PT ;  /* 0x0000000809088212 */ /* 0x000fc800078e3cff */
[----:B------:R-:W-:-:S05]  /*4c5a0*/  @!P0 LOP3.LUT R9, R9, R8, RZ, 0x3c, !PT ;  /* 0x0000000809098212 */ /* 0x000fca00078e3cff */
[----:B------:R2:W4:Y:S02]  /*4c5b0*/  @!P0 LDG.E.U8 R192, desc[UR10][R8.64] ;  /* 0x0000000a08c08981 */ /* 0x000524000c1e1100 */
[----:B--2---:R-:W-:Y:S02]  /*4c5c0*/  @!P0 IMAD.MOV.U32 R8, RZ, RZ, R38 ;  /* 0x000000ffff088224 */ /* 0x004fe400078e0026 */
[----:B------:R-:W-:-:S05]  /*4c5d0*/  @!P0 IMAD.MOV.U32 R9, RZ, RZ, R43 ;  /* 0x000000ffff098224 */ /* 0x000fca00078e002b */
[----:B------:R0:W2:Y:S04]  /*4c5e0*/  @!P0 LDG.E.U8 R191, desc[UR10][R8.64] ;  /* 0x0000000a08bf8981 */ /* 0x0000a8000c1e1100 */
[----:B------:R-:W0:Y:S04]  /*4c5f0*/  LDL R8, [R1+0x2390] ;  /* 0x0023900001087983 */ /* 0x000e280000100800 */
[----:B------:R-:W0:Y:S02]  /*4c600*/  LDL R9, [R1+0x2394] ;  /* 0x0023940001097983 */ /* 0x000e240000100800 */
[----:B0-----:R-:W-:-:S04]  /*4c610*/  @!P0 LOP3.LUT R9, R9, R8, RZ, 0x3c, !PT ;  /* 0x0000000809098212 */ /* 0x001fc800078e3cff */
[----:B------:R-:W-:-:S04]  /*4c620*/  @!P0 LOP3.LUT R8, R9, R8, RZ, 0x3c, !PT ;  /* 0x0000000809088212 */ /* 0x000fc800078e3cff */
[----:B------:R-:W-:-:S05]  /*4c630*/  @!P0 LOP3.LUT R9, R9, R8, RZ, 0x3c, !PT ;  /* 0x0000000809098212 */ /* 0x000fca00078e3cff */
[----:B------:R3:W2:Y:S04]  /*4c640*/  @!P0 LDG.E.U8 R190, desc[UR10][R8.64] ;  /* 0x0000000a08be8981 */ /* 0x0006a8000c1e1100 */
[----:B------:R-:W4:Y:S01]  /*4c650*/  LDL R9, [R1+0x2350] ;  /* 0x0023500001097983 */ /* 0x000f220000100800 */
[----:B------:R-:W-:Y:S01]  /*4c660*/  PRMT R189, RZ, 0x7610, R189 ;  /* 0x00007610ffbd7816 */ /* 0x000fe200000000bd */
[----:B---3--:R-:W-:Y:S01]  /*4c670*/  @!P0 IMAD.MOV.U32 R8, RZ, RZ, R11 ;  /* 0x000000ffff088224 */ /* 0x008fe200078e000b */
[----:B------:R-:W-:Y:S02]  /*4c680*/  PRMT R188, RZ, 0x7610, R188 ;  /* 0x00007610ffbc7816 */ /* 0x000fe400000000bc */
[----:B------:R-:W-:Y:S02]  /*4c690*/  PRMT R187, RZ, 0x7610, R187 ;  /* 0x00007610ffbb7816 */ /* 0x000fe400000000bb */
[----:B------:R-:W-:-:S02]  /*4c6a0*/  PRMT R186, RZ, 0x7610, R186 ;  /* 0x00007610ffba7816 */ /* 0x000fc400000000ba */
[----:B------:R-:W-:Y:S02]  /*4c6b0*/  PRMT R185, RZ, 0x7610, R185 ;  /* 0x00007610ffb97816 */ /* 0x000fe400000000b9 */
[----:B------:R-:W-:Y:S01]  /*4c6c0*/  PRMT R184, RZ, 0x7610, R184 ;  /* 0x00007610ffb87816 */ /* 0x000fe200000000b8 */
[----:B------:R-:W3:Y:S04]  /*4c6d0*/  LDL R11, [R1+0x21d4] ;  /* 0x0021d400010b7983 */ /* 0x000ee80000100800 */
[----:B----4-:R0:W4:Y:S02]  /*4c6e0*/  @!P0 LDG.E.U8 R189, desc[UR10][R8.64] ;  /* 0x0000000a08bd8981 */ /* 0x010124000c1e1100 */
[----:B0-----:R-:W-:Y:S02]  /*4c6f0*/  @!P0 IMAD.MOV.U32 R8, RZ, RZ, R7 ;  /* 0x000000ffff088224 */ /* 0x001fe400078e0007 */
[----:B------:R-:W-:Y:S01]  /*4c700*/  @!P0 IMAD.MOV.U32 R9, RZ, RZ, R10 ;  /* 0x000000ffff098224 */ /* 0x000fe200078e000a */
[----:B------:R-:W2:Y:S04]  /*4c710*/  LDL R7, [R1+0x2194] ;  /* 0x0021940001077983 */ /* 0x000ea80000100800 */
        /* <DEDUP_REMOVED lines=26> */
[----:B------:R-:W2:Y:S01]  /*4c8c0*/  LDL R9, [R1+0x21d0] ;  /* 0x0021d00001097983 */ /* 0x000ea20000100800 */
        /* <DEDUP_REMOVED lines=8> */
[----:B--2---:R0:W2:Y:S02]  /*4c950*/  @!P0 LDG.E.U8 R183, desc[UR10][R8.64] ;  /* 0x0000000a08b78981 */ /* 0x0040a4000c1e1100 */
[----:B0-----:R-:W-:Y:S02]  /*4c960*/  @!P0 IMAD.MOV.U32 R8, RZ, RZ, R7 ;  /* 0x000000ffff088224 */ /* 0x001fe400078e0007 */
[----:B----4-:R-:W-:Y:S01]  /*4c970*/  @!P0 IMAD.MOV.U32 R9, RZ, RZ, R10 ;  /* 0x000000ffff098224 */ /* 0x010fe200078e000a */
[----:B------:R-:W4:Y:S04]  /*4c980*/  LDL R7, [R1+0x2014] ;  /* 0x0020140001077983 */ /* 0x000f280000100800 */
        /* <DEDUP_REMOVED lines=37> */
[----:B--2---:R-:W-:Y:S01]  /*4cbe0*/  @!P0 IMAD.MOV.U32 R9, RZ, RZ, R10 ;  /* 0x000000ffff098224 */ /* 0x004fe200078e000a */
        /* <DEDUP_REMOVED lines=189> */
[----:B------:R-:W-:Y:S01]  /*4d7c0*/  PRMT R221, RZ, 0x7610, R221 ;  /* 0x00007610ffdd7816 */ /* 0x000fe200000000dd */
[----:B------:R-:W3:Y:S05]  /*4d7d0*/  LDL R11, [R1+0x1428] ;  /* 0x00142800010b7983 */ /* 0x000eea0000100800 */
[----:B------:R-:W3:Y:S04]  /*4d7e0*/  @!P0 LDG.E.U8 R221, desc[UR10][R14.64] ;  /* 0x0000000a0edd8981 */ /* 0x000ee8000c1e1100 */
[----:B--2---:R0:W2:Y:S02]  /*4d7f0*/  @!P0 LDG.E.U8 R19, desc[UR10][R8.64] ;  /* 0x0000000a08138981 */ /* 0x0040a4000c1e1100 */
[----:B0-----:R-:W-:-:S02]  /*4d800*/  @!P0 IMAD.MOV.U32 R8, RZ, RZ, R7 ;  /* 0x000000ffff088224 */ /* 0x001fc400078e0007 */
[----:B----4-:R-:W-:Y:S01]  /*4d810*/  @!P0 IMAD.MOV.U32 R9, RZ, RZ, R10 ;  /* 0x000000ffff098224 */ /* 0x010fe200078e000a */
[----:B------:R-:W-:Y:S02]  /*4d820*/  PRMT R15, RZ, 0x7610, R15 ;  /* 0x00007610ff0f7816 */ /* 0x000fe4000000000f */
[----:B------:R-:W-:Y:S01]  /*4d830*/  PRMT R14, RZ, 0x7610, R14 ;  /* 0x00007610ff0e7816 */ /* 0x000fe2000000000e */
[----:B------:R-:W4:Y:S04]  /*4d840*/  LDL R10, [R1+0x13e4] ;  /* 0x0013e400010a7983 */ /* 0x000f280000100800 */
[----:B------:R0:W2:Y:S04]  /*4d850*/  @!P0 LDG.E.U8 R18, desc[UR10][R8.64] ;  /* 0x0000000a08128981 */ /* 0x0000a8000c1e1100 */
[----:B------:R-:W4:Y:S04]  /*4d860*/  LDL R7, [R1+0x13e8] ;  /* 0x0013e80001077983 */ /* 0x000f280000100800 */
        /* <DEDUP_REMOVED lines=28> */
[----:B------:R-:W-:Y:S02]  /*4da30*/  LOP3.LUT R11, R146, 0xffff, RZ, 0xc0, !PT ;  /* 0x0000ffff920b7812 */ /* 0x000fe400078ec0ff */
[----:B------:R-:W3:Y:S04]  /*4da40*/  LDL.LU R146, [R1+0x3778] ;  /* 0x0037780001927983 */ /* 0x000ee80000300800 */
[----:B----4-:R0:W4:Y:S02]  /*4da50*/  @!P0 LDG.E.U8 R13, desc[UR10][R8.64] ;  /* 0x0000000a080d8981 */ /* 0x010124000c1e1100 */
[----:B0-----:R-:W-:-:S02]  /*4da60*/  @!P0 IMAD.MOV.U32 R8, RZ, RZ, R7 ;  /* 0x000000ffff088224 */ /* 0x001fc400078e0007 */
[----:B------:R-:W-:Y:S01]  /*4da70*/  @!P0 IMAD.MOV.U32 R9, RZ, RZ, R10 ;  /* 0x000000ffff098224 */ /* 0x000fe200078e000a */
[----:B------:R-:W-:Y:S02]  /*4da80*/  LOP3.LUT R10, R147, 0xffff, RZ, 0xc0, !PT ;  /* 0x0000ffff930a7812 */ /* 0x000fe400078ec0ff */
[----:B------:R-:W3:Y:S04]  /*4da90*/  LDL.LU R147, [R1+0x3774] ;  /* 0x0037740001937983 */ /* 0x000ee80000300800 */
[----:B------:R0:W3:Y:S02]  /*4daa0*/  @!P0 LDG.E.U8 R2, desc[UR10][R8.64] ;  /* 0x0000000a08028981 */ /* 0x0000e4000c1e1100 */
[----:B0-----:R-:W-:Y:S02]  /*4dab0*/  LOP3.LUT R9, R36, 0xffff, RZ, 0xc0, !PT ;  /* 0x0000ffff24097812 */ /* 0x001fe400078ec0ff */
[----:B------:R-:W-:-:S02]  /*4dac0*/  LOP3.LUT R8, R35, 0xffff, RZ, 0xc0, !PT ;  /* 0x0000ffff23087812 */ /* 0x000fc400078ec0ff */
[----:B------:R-:W-:Y:S02]  /*4dad0*/  PRMT R36, R11, 0x3340, R10 ;  /* 0x000033400b247816 */ /* 0x000fe4000000000a */
[----:B------:R-:W-:Y:S02]  /*4dae0*/  LOP3.LUT R11, R148, 0xffff, RZ, 0xc0, !PT ;  /* 0x0000ffff940b7812 */ /* 0x000fe400078ec0ff */
[----:B------:R-:W-:Y:S02]  /*4daf0*/  LOP3.LUT R10, R25, 0xffff, RZ, 0xc0, !PT ;  /* 0x0000ffff190a7812 */ /* 0x000fe400078ec0ff */
[----:B------:R-:W-:Y:S02]  /*4db00*/  PRMT R35, R9, 0x3340, R8 ;  /* 0x0000334009237816 */ /* 0x000fe40000000008 */
        /* <DEDUP_REMOVED lines=14> */
[----:B------:R-:W-:Y:S01]  /*4dbf0*/  PRMT R7, R11, 0x3340, R10 ;  /* 0x000033400b077816 */ /* 0x000fe2000000000a */
[----:B------:R-:W3:Y:S04]  /*4dc00*/  LDL.LU R148, [R1+0x3770] ;  /* 0x0037700001947983 */ /* 0x000ee80000300800 */
[----:B------:R-:W2:Y:S01]  /*4dc10*/  LDL.LU R25, [R1+0x376c] ;  /* 0x00376c0001197983 */ /* 0x000ea20000300800 */
[----:B------:R-:W-:-:S03]  /*4dc20*/  PRMT R11, R9, 0x3340, R8 ;  /* 0x00003340090b7816 */ /* 0x000fc60000000008 */
[----:B------:R-:W3:Y:S01]  /*4dc30*/  LDL.LU R28, [R1+0x3768] ;  /* 0x00376800011c7983 */ /* 0x000ee20000300800 */
[----:B------:R-:W-:Y:S02]  /*4dc40*/  PRMT R8, R36, 0x5410, R35 ;  /* 0x0000541024087816 */ /* 0x000fe40000000023 */
[----:B------:R-:W-:Y:S02]  /*4dc50*/  PRMT R9, R39, 0x5410, R37 ;  /* 0x0000541027097816 */ /* 0x000fe40000000025 */
[----:B------:R-:W-:Y:S02]  /*4dc60*/  PRMT R10, R44, 0x5410, R41 ;  /* 0x000054102c0a7816 */ /* 0x000fe40000000029 */
[----:B------:R-:W-:Y:S01]  /*4dc70*/  PRMT R11, R7, 0x5410, R11 ;  /* 0x00005410070b7816 */ /* 0x000fe2000000000b */
[----:B------:R-:W3:Y:S04]  /*4dc80*/  LDL.LU R30, [R1+0x3764] ;  /* 0x00376400011e7983 */ /* 0x000ee80000300800 */
[----:B------:R-:W3:Y:S04]  /*4dc90*/  LDL.LU R31, [R1+0x3760] ;  /* 0x00376000011f7983 */ /* 0x000ee80000300800 */
[----:B------:R-:W3:Y:S04]  /*4dca0*/  LDL.LU R32, [R1+0x375c] ;  /* 0x00375c0001207983 */ /* 0x000ee80000300800 */
[----:B------:R-:W3:Y:S04]  /*4dcb0*/  LDL.LU R33, [R1+0x3758] ;  /* 0x0037580001217983 */ /* 0x000ee80000300800 */
[----:B------:R-:W3:Y:S04]  /*4dcc0*/  LDL.LU R34, [R1+0x3754] ;  /* 0x0037540001227983 */ /* 0x000ee80000300800 */
[----:B------:R0:W-:Y:S04]  /*4dcd0*/  STS.128 [R45+UR4+0x14000], R8 ;  /* 0x014000082d007988 */ /* 0x0001e80008000c04 */
[----:B------:R-:W3:Y:S04]  /*4dce0*/  LDL.LU R35, [R1+0x3750] ;  /* 0x0037500001237983 */ /* 0x000ee80000300800 */
[----:B------:R-:W3:Y:S04]  /*4dcf0*/  LDL.LU R36, [R1+0x374c] ;  /* 0x00374c0001247983 */ /* 0x000ee80000300800 */
[----:B------:R-:W3:Y:S04]  /*4dd00*/  LDL.LU R37, [R1+0x3748] ;  /* 0x0037480001257983 */ /* 0x000ee80000300800 */
[----:B------:R-:W3:Y:S04]  /*4dd10*/  LDL.LU R39, [R1+0x3744] ;  /* 0x0037440001277983 */ /* 0x000ee80000300800 */
[----:B------:R-:W3:Y:S04]  /*4dd20*/  LDL.LU R41, [R1+0x3740] ;  /* 0x0037400001297983 */ /* 0x000ee80000300800 */
[----:B------:R-:W3:Y:S01]  /*4dd30*/  LDL.LU R44, [R1+0x373c] ;  /* 0x00373c00012c7983 */ /* 0x000ee20000300800 */
[----:B0-----:R-:W-:-:S02]  /*4dd40*/  LOP3.LUT R11, R47, 0xffff, RZ, 0xc0, !PT ;  /* 0x0000ffff2f0b7812 */ /* 0x001fc400078ec0ff */
[----:B------:R-:W-:Y:S02]  /*4dd50*/  LOP3.LUT R10, R48, 0xffff, RZ, 0xc0, !PT ;  /* 0x0000ffff300a7812 */ /* 0x000fe400078ec0ff */
[----:B------:R-:W-:Y:S02]  /*4dd60*/  LOP3.LUT R9, R58, 0xffff, RZ, 0xc0, !PT ;  /* 0x0000ffff3a097812 */ /* 0x000fe400078ec0ff */
[----:B------:R-:W-:Y:S01]  /*4dd70*/  LOP3.LUT R8, R57, 0xffff, RZ, 0xc0, !PT ;  /* 0x0000ffff39087812 */ /* 0x000fe200078ec0ff */
[----:B------:R-:W3:Y:S01]  /*4dd80*/  LDL.LU R45, [R1+0x3738] ;  /* 0x00373800012d7983 */ /* 0x000ee20000300800 */
[----:B------:R-:W-:Y:S02]  /*4dd90*/  PRMT R58, R11, 0x3340, R10 ;  /* 0x000033400b3a7816 */ /* 0x000fe4000000000a */
[----:B------:R-:W-:Y:S02]  /*4dda0*/  LOP3.LUT R11, R49, 0xffff, RZ, 0xc0, !PT ;  /* 0x0000ffff310b7812 */ /* 0x000fe400078ec0ff */
[----:B------:R-:W-:Y:S01]  /*4ddb0*/  LOP3.LUT R10, R51, 0xffff, RZ, 0xc0, !PT ;  /* 0x0000ffff330a7812 */ /* 0x000fe200078ec0ff */
[----:B------:R-:W3:Y:S01]  /*4ddc0*/  LDL.LU R47, [R1+0x3734] ;  /* 0x00373400012f7983 */ /* 0x000ee20000300800 */
[----:B------:R-:W-:-:S03]  /*4ddd0*/  PRMT R57, R9, 0x3340, R8 ;  /* 0x0000334009397816 */ /* 0x000fc60000000008 */
[----:B------:R-:W3:Y:S01]  /*4dde0*/  LDL.LU R48, [R1+0x3730] ;  /* 0x0037300001307983 */ /* 0x000ee20000300800 */
[----:B------:R-:W-:-:S03]  /*4ddf0*/  LOP3.LUT R9, R60, 0xffff, RZ, 0xc0, !PT ;  /* 0x0000ffff3c097812 */ /* 0x000fc600078ec0ff */
[----:B------:R-:W3:Y:S01]  /*4de00*/  LDL.LU R49, [R1+0x372c] ;  /* 0x00372c0001317983 */ /* 0x000ee20000300800 */
[----:B------:R-:W-:-:S03]  /*4de10*/  PRMT R60, R11, 0x3340, R10 ;  /* 0x000033400b3c7816 */ /* 0x000fc6000000000a */
[----:B------:R-:W3:Y:S01]  /*4de20*/  LDL.LU R51, [R1+0x3728] ;  /* 0x0037280001337983 */ /* 0x000ee20000300800 */
[----:B------:R-:W-:-:S03]  /*4de30*/  LOP3.LUT R11, R78, 0xffff, RZ, 0xc0, !PT ;  /* 0x0000ffff4e0b7812 */ /* 0x000fc600078ec0ff */
[----:B------:R-:W4:Y:S01]  /*4de40*/  LDL R78, [R1+0x2970] ;  /* 0x00297000014e7983 */ /* 0x000f220000100800 */
[----:B------:R-:W-:Y:S02]  /*4de50*/  LOP3.LUT R8, R59, 0xffff, RZ, 0xc0, !PT ;  /* 0x0000ffff3b087812 */ /* 0x000fe400078ec0ff */
[----:B------:R-:W-:Y:S02]  /*4de60*/  LOP3.LUT R10, R52, 0xffff, RZ, 0xc0, !PT ;  /* 0x0000ffff340a7812 */ /* 0x000fe400078ec0ff */
[----:B------:R-:W3:Y:S01]  /*4de70*/  LDL.LU R52, [R1+0x3724] ;  /* 0x0037240001347983 */ /* 0x000ee20000300800 */
        /* <DEDUP_REMOVED lines=10> */
[----:B------:R-:W3:Y:S01]  /*4df20*/  LDL.LU R53, [R1+0x3720] ;  /* 0x0037200001357983 */ /* 0x000ee20000300800 */
[----:B------:R-:W-:Y:S02]  /*4df30*/  PRMT R11, R9, 0x3340, R8 ;  /* 0x00003340090b7816 */ /* 0x000fe40000000008 */
        /* <DEDUP_REMOVED lines=13> */
[----:B----4-:R0:W-:Y:S02]  /*4e010*/  STS.128 [R78+UR4+0x10000], R8 ;  /* 0x010000084e007988 */ /* 0x0101e40008000c04 */
[----:B0-----:R-:W-:-:S02]  /*4e020*/  LOP3.LUT R11, R63, 0xffff, RZ, 0xc0, !PT ;  /* 0x0000ffff3f0b7812 */ /* 0x001fc400078ec0ff */
[----:B------:R-:W-:Y:S02]  /*4e030*/  LOP3.LUT R10, R64, 0xffff, RZ, 0xc0, !PT ;  /* 0x0000ffff400a7812 */ /* 0x000fe400078ec0ff */
[----:B------:R-:W-:Y:S02]  /*4e040*/  LOP3.LUT R9, R73, 0xffff, RZ, 0xc0, !PT ;  /* 0x0000ffff49097812 */ /* 0x000fe400078ec0ff */
[----:B------:R-:W-:Y:S01]  /*4e050*/  LOP3.LUT R8, R72, 0xffff, RZ, 0xc0, !PT ;  /* 0x0000ffff48087812 */ /* 0x000fe200078ec0ff */
[----:B------:R-:W4:Y:S01]  /*4e060*/  LDL.LU R63, [R1+0x36f8] ;  /* 0x0036f800013f7983 */ /* 0x000f220000300800 */
[----:B------:R-:W-:Y:S02]  /*4e070*/  PRMT R73, R11, 0x3340, R10 ;  /* 0x000033400b497816 */ /* 0x000fe4000000000a */
[----:B------:R-:W-:Y:S02]  /*4e080*/  LOP3.LUT R11, R65, 0xffff, RZ, 0xc0, !PT ;  /* 0x0000ffff410b7812 */ /* 0x000fe400078ec0ff */
[----:B------:R-:W-:-:S02]  /*4e090*/  PRMT R72, R9, 0x3340, R8 ;  /* 0x0000334009487816 */ /* 0x000fc40000000008 */
        /* <DEDUP_REMOVED lines=17> */
[----:B------:R-:W4:Y:S04]  /*4e1b0*/  LDL.LU R66, [R1+0x36ec] ;  /* 0x0036ec0001427983 */ /* 0x000f280000300800 */
[----:B------:R-:W4:Y:S04]  /*4e1c0*/  LDL.LU R67, [R1+0x36e8] ;  /* 0x0036e80001437983 */ /* 0x000f280000300800 */
[----:B------:R-:W2:Y:S01]  /*4e1d0*/  LDL.LU R42, [R1+0x1180] ;  /* 0x00118000012a7983 */ /* 0x000ea20000300800 */
[----:B------:R-:W-:-:S03]  /*4e1e0*/  PRMT R7, R11, 0x3340, R10 ;  /* 0x000033400b077816 */ /* 0x000fc6000000000a */
[----:B------:R-:W4:Y:S01]  /*4e1f0*/  LDL.LU R68, [R1+0x36e4] ;  /* 0x0036e40001447983 */ /* 0x000f220000300800 */
[----:B------:R-:W-:-:S03]  /*4e200*/  PRMT R11, R9, 0x3340, R8 ;  /* 0x00003340090b7816 */ /* 0x000fc60000000008 */
[----:B------:R-:W4:Y:S04]  /*4e210*/  LDL.LU R69, [R1+0x36e0] ;  /* 0x0036e00001457983 */ /* 0x000f280000300800 */
[----:B------:R-:W4:Y:S04]  /*4e220*/  LDL.LU R70, [R1+0x36dc] ;  /* 0x0036dc0001467983 */ /* 0x000f280000300800 */
[----:B------:R-:W4:Y:S01]  /*4e230*/  LDL.LU R71, [R1+0x36d8] ;  /* 0x0036d80001477983 */ /* 0x000f220000300800 */
[----:B------:R-:W-:-:S03]  /*4e240*/  PRMT R8, R73, 0x5410, R72 ;  /* 0x0000541049087816 */ /* 0x000fc60000000048 */
[----:B------:R-:W4:Y:S01]  /*4e250*/  LDL.LU R72, [R1+0x36d4] ;  /* 0x0036d40001487983 */ /* 0x000f220000300800 */
[----:B------:R-:W-:Y:S02]  /*4e260*/  PRMT R9, R75, 0x5410, R74 ;  /* 0x000054104b097816 */ /* 0x000fe4000000004a */
[----:B------:R-:W-:Y:S02]  /*4e270*/  PRMT R10, R77, 0x5410, R76 ;  /* 0x000054104d0a7816 */ /* 0x000fe4000000004c */
[----:B------:R-:W-:Y:S01]  /*4e280*/  PRMT R11, R7, 0x5410, R11 ;  /* 0x00005410070b7816 */ /* 0x000fe2000000000b */
[----:B------:R-:W4:Y:S04]  /*4e290*/  LDL.LU R73, [R1+0x36d0] ;  /* 0x0036d00001497983 */ /* 0x000f280000300800 */
[----:B------:R-:W4:Y:S04]  /*4e2a0*/  LDL.LU R74, [R1+0x36cc] ;  /* 0x0036cc00014a7983 */ /* 0x000f280000300800 */
[----:B------:R-:W4:Y:S04]  /*4e2b0*/  LDL.LU R75, [R1+0x36c8] ;  /* 0x0036c800014b7983 */ /* 0x000f280000300800 */
[----:B------:R-:W4:Y:S04]  /*4e2c0*/  LDL.LU R76, [R1+0x36c4] ;  /* 0x0036c400014c7983 */ /* 0x000f280000300800 */
[----:B------:R-:W4:Y:S04]  /*4e2d0*/  LDL.LU R77, [R1+0x36c0] ;  /* 0x0036c000014d7983 */ /* 0x000f280000300800 */
[----:B------:R0:W-:Y:S04]  /*4e2e0*/  STS.128 [R78+UR4+0x14000], R8 ;  /* 0x014000084e007988 */ /* 0x0001e80008000c04 */
[----:B0-----:R-:W4:Y:S04]  /*4e2f0*/  LDL.LU R78, [R1+0x36bc] ;  /* 0x0036bc00014e7983 */ /* 0x001f280000300800 */
[----:B------:R-:W3:Y:S01]  /*4e300*/  LDL R9, [R1+0x117c] ;  /* 0x00117c0001097983 */ /* 0x000ee20000100800 */
[----:B------:R-:W-:Y:S01]  /*4e310*/  PRMT R12, RZ, 0x7610, R12 ;  /* 0x00007610ff0c7816 */ /* 0x000fe2000000000c */
[----:B--2---:R-:W-:-:S05]  /*4e320*/  @!P0 IMAD.MOV.U32 R8, RZ, RZ, R42 ;  /* 0x000000ffff088224 */ /* 0x004fca00078e002a */
[----:B---3--:R-:W2:Y:S01]  /*4e330*/  @!P0 LDG.E.U8 R12, desc[UR10][R8.64] ;  /* 0x0000000a080c8981 */ /* 0x008ea2000c1e1100 */
[----:B------:R-:W0:Y:S02]  /*4e340*/  S2R R7, SR_TID.X ;  /* 0x0000000000077919 */ /* 0x000e240000002100 */
[----:B0-----:R-:W-:-:S05]  /*4e350*/  LOP3.LUT R7, R7, 0x7f, RZ, 0xc0, !PT ;  /* 0x0000007f07077812 */ /* 0x001fca00078ec0ff */
[----:B------:R0:W-:Y:S04]  /*4e360*/  STS.U8 [R7+UR4], R79 ;  /* 0x0000004f07007988 */ /* 0x0001e80008000004 */
[----:B------:R1:W-:Y:S04]  /*4e370*/  STS.U8 [R7+UR4+0x400], R80 ;  /* 0x0004005007007988 */ /* 0x0003e80008000004 */
        /* <DEDUP_REMOVED lines=57> */
[----:B--2---:R-:W-:Y:S04]  /*4e710*/  STL [R1+0x340c], R12 ;  /* 0x00340c0c01007387 */ /* 0x004fe80000100800 */
[----:B0-----:R-:W2:Y:S04]  /*4e720*/  LDL.LU R79, [R1+0x36b8] ;  /* 0x0036b800014f7983 */ /* 0x001ea80000300800 */
[----:B-1----:R-:W2:Y:S04]  /*4e730*/  LDL.LU R80, [R1+0x36b4] ;  /* 0x0036b40001507983 */ /* 0x002ea80000300800 */
[----:B---3--:R-:W3:Y:S04]  /*4e740*/  LDL.LU R81, [R1+0x36b0] ;  /* 0x0036b00001517983 */ /* 0x008ee80000300800 */
[----:B----4-:R-:W4:Y:S04]  /*4e750*/  LDL.LU R82, [R1+0x36ac] ;  /* 0x0036ac0001527983 */ /* 0x010f280000300800 */
[----:B------:R-:W2:Y:S04]  /*4e760*/  LDL.LU R83, [R1+0x36a8] ;  /* 0x0036a80001537983 */ /* 0x000ea80000300800 */
[----:B------:R-:W3:Y:S04]  /*4e770*/  LDL.LU R84, [R1+0x36a4] ;  /* 0x0036a40001547983 */ /* 0x000ee80000300800 */
[----:B------:R-:W4:Y:S04]  /*4e780*/  LDL.LU R85, [R1+0x36a0] ;  /* 0x0036a00001557983 */ /* 0x000f280000300800 */
        /* <DEDUP_REMOVED lines=51> */
[----:B------:R-:W3:Y:S04]  /*4eac0*/  LDL.LU R239, [R1+0x35d0] ;  /* 0x0035d00001ef7983 */ /* 0x000ee80000300800 */
[----:B------:R0:W-:Y:S04]  /*4ead0*/  STS.U8 [R7+UR4+0xec00], R137 ;  /* 0x00ec008907007988 */ /* 0x0001e80008000004 */
[----:B------:R1:W-:Y:S04]  /*4eae0*/  STS.U8 [R7+UR4+0xf000], R138 ;  /* 0x00f0008a07007988 */ /* 0x0003e80008000004 */
[----:B------:R1:W-:Y:S04]  /*4eaf0*/  STS.U8 [R7+UR4+0xf400], R139 ;  /* 0x00f4008b07007988 */ /* 0x0003e80008000004 */
[----:B------:R1:W-:Y:S04]  /*4eb00*/  STS.U8 [R7+UR4+0xf800], R140 ;  /* 0x00f8008c07007988 */ /* 0x0003e80008000004 */
[----:B------:R1:W-:Y:S04]  /*4eb10*/  STS.U8 [R7+UR4+0xfc00], R141 ;  /* 0x00fc008d07007988 */ /* 0x0003e80008000004 */
[----:B0-----:R-:W2:Y:S04]  /*4eb20*/  LDL.LU R137, [R1+0x35cc] ;  /* 0x0035cc0001897983 */ /* 0x001ea80000300800 */
[----:B-1----:R-:W4:Y:S04]  /*4eb30*/  LDL.LU R138, [R1+0x35c8] ;  /* 0x0035c800018a7983 */ /* 0x002f280000300800 */
[----:B------:R-:W2:Y:S04]  /*4eb40*/  LDL.LU R139, [R1+0x35c4] ;  /* 0x0035c400018b7983 */ /* 0x000ea80000300800 */
[----:B------:R-:W2:Y:S04]  /*4eb50*/  LDL.LU R140, [R1+0x35c0] ;  /* 0x0035c000018c7983 */ /* 0x000ea80000300800 */
[----:B------:R-:W2:Y:S04]  /*4eb60*/  LDL.LU R141, [R1+0x35bc] ;  /* 0x0035bc00018d7983 */ /* 0x000ea80000300800 */
[----:B---3--:R0:W-:Y:S04]  /*4eb70*/  STS.U8 [R239+UR4+0x80], R142 ;  /* 0x0000808eef007988 */ /* 0x0081e80008000004 */
[----:B------:R1:W-:Y:S04]  /*4eb80*/  STS.U8 [R239+UR4+0x480], R143 ;  /* 0x0004808fef007988 */ /* 0x0003e80008000004 */
[----:B------:R3:W-:Y:S04]  /*4eb90*/  STS.U8 [R239+UR4+0x880], R144 ;  /* 0x00088090ef007988 */ /* 0x0007e80008000004 */
[----:B------:R3:W-:Y:S04]  /*4eba0*/  STS.U8 [R239+UR4+0xc80], R235 ;  /* 0x000c80ebef007988 */ /* 0x0007e80008000004 */
[----:B------:R4:W-:Y:S04]  /*4ebb0*/  STS.U8 [R239+UR4+0x1080], R236 ;  /* 0x001080ecef007988 */ /* 0x0009e80008000004 */
[----:B------:R4:W-:Y:S04]  /*4ebc0*/  STS.U8 [R239+UR4+0x1480], R233 ;  /* 0x001480e9ef007988 */ /* 0x0009e80008000004 */
[----:B0-----:R-:W2:Y:S04]  /*4ebd0*/  LDL.LU R142, [R1+0x35b8] ;  /* 0x0035b800018e7983 */ /* 0x001ea80000300800 */
[----:B-1----:R-:W2:Y:S04]  /*4ebe0*/  LDL.LU R143, [R1+0x35b4] ;  /* 0x0035b400018f7983 */ /* 0x002ea80000300800 */
[----:B---3--:R-:W3:Y:S04]  /*4ebf0*/  LDL.LU R144, [R1+0x35b0] ;  /* 0x0035b00001907983 */ /* 0x008ee80000300800 */
[----:B------:R-:W3:Y:S04]  /*4ec00*/  LDL.LU R235, [R1+0x35ac] ;  /* 0x0035ac0001eb7983 */ /* 0x000ee80000300800 */
[----:B----4-:R-:W4:Y:S04]  /*4ec10*/  LDL.LU R236, [R1+0x35a8] ;  /* 0x0035a80001ec7983 */ /* 0x010f280000300800 */
[----:B------:R-:W3:Y:S04]  /*4ec20*/  LDL.LU R233, [R1+0x35a4] ;  /* 0x0035a40001e97983 */ /* 0x000ee80000300800 */
[----:B------:R0:W-:Y:S04]  /*4ec30*/  STS.U8 [R239+UR4+0x1880], R234 ;  /* 0x001880eaef007988 */ /* 0x0001e80008000004 */
[----:B------:R1:W-:Y:S04]  /*4ec40*/  STS.U8 [R239+UR4+0x1c80], R237 ;  /* 0x001c80edef007988 */ /* 0x0003e80008000004 */
[----:B0-----:R-:W2:Y:S04]  /*4ec50*/  LDL.LU R234, [R1+0x35a0] ;  /* 0x0035a00001ea7983 */ /* 0x001ea80000300800 */
[----:B-1----:R-:W4:Y:S04]  /*4ec60*/  LDL.LU R237, [R1+0x359c] ;  /* 0x00359c0001ed7983 */ /* 0x002f280000300800 */
[----:B------:R-:W3:Y:S04]  /*4ec70*/  LDL R9, [R1+0x1864] ;  /* 0x0018640001097983 */ /* 0x000ee80000100800 */
[----:B------:R-:W3:Y:S01]  /*4ec80*/  LDL R8, [R1+0x2484] ;  /* 0x0024840001087983 */ /* 0x000ee20000100800 */
[----:B----4-:R-:W-:-:S06]  /*4ec90*/  PRMT R237, RZ, 0x7610, R237 ;  /* 0x00007610ffed7816 */ /* 0x010fcc00000000ed */
[----:B---3--:R-:W3:Y:S04]  /*4eca0*/  @!P0 LDG.E.U8 R237, desc[UR10][R8.64] ;  /* 0x0000000a08ed8981 */ /* 0x008ee8000c1e1100 */
[----:B------:R0:W-:Y:S04]  /*4ecb0*/  STS.U8 [R239+UR4+0x2480], R27 ;  /* 0x0024801bef007988 */ /* 0x0001e80008000004 */
[----:B------:R1:W-:Y:S04]  /*4ecc0*/  STS.U8 [R239+UR4+0x2880], R26 ;  /* 0x0028801aef007988 */ /* 0x0003e80008000004 */
[----:B------:R4:W-:Y:S04]  /*4ecd0*/  STS.U8 [R239+UR4+0x2c80], R6 ;  /* 0x002c8006ef007988 */ /* 0x0009e80008000004 */
[----:B------:R2:W-:Y:S04]  /*4ece0*/  STS.U8 [R239+UR4+0x3080], R0 ;  /* 0x00308000ef007988 */ /* 0x0005e80008000004 */
[----:B------:R-:W-:Y:S04]  /*4ecf0*/  STS.U8 [R239+UR4+0x2080], R238 ;  /* 0x002080eeef007988 */ /* 0x000fe80008000004 */
[----:B------:R-:W-:Y:S04]  /*4ed00*/  STS.U8 [R239+UR4+0x3480], R252 ;  /* 0x003480fcef007988 */ /* 0x000fe80008000004 */
[----:B------:R-:W-:Y:S04]  /*4ed10*/  STS.U8 [R239+UR4+0x3880], R251 ;  /* 0x003880fbef007988 */ /* 0x000fe80008000004 */
[----:B0-----:R-:W3:Y:S04]  /*4ed20*/  LDL R27, [R1+0x2468] ;  /* 0x00246800011b7983 */ /* 0x001ee80000100800 */
[----:B-1----:R-:W3:Y:S04]  /*4ed30*/  LDL R26, [R1+0x246c] ;  /* 0x00246c00011a7983 */ /* 0x002ee80000100800 */
[----:B------:R-:W3:Y:S04]  /*4ed40*/  LDL.LU R7, [R1+0x121c] ;  /* 0x00121c0001077983 */ /* 0x000ee80000300800 */
[----:B----4-:R-:W4:Y:S04]  /*4ed50*/  LDL.LU R6, [R1+0x1214] ;  /* 0x0012140001067983 */ /* 0x010f280000300800 */
[----:B--2---:R-:W2:Y:S04]  /*4ed60*/  LDL.LU R0, [R1+0x11e8] ;  /* 0x0011e80001007983 */ /* 0x004ea80000300800 */
[----:B------:R-:W-:Y:S04]  /*4ed70*/  STS.U8 [R239+UR4+0x3c80], R250 ;  /* 0x003c80faef007988 */ /* 0x000fe80008000004 */
        /* <DEDUP_REMOVED lines=48> */
[----:B------:R0:W-:Y:S04]  /*4f080*/  STL [R1+0x2b44], R239 ;  /* 0x002b44ef01007387 */ /* 0x0001e80000100800 */
[----:B0-----:R-:W4:Y:S04]  /*4f090*/  LDL.LU R239, [R1+0x1224] ;  /* 0x0012240001ef7983 */ /* 0x001f280000300800 */
[----:B---3--:R0:W-:Y:S04]  /*4f0a0*/  STL [R1+0x116c], R237 ;  /* 0x00116ced01007387 */ /* 0x0081e80000100800 */
[----:B0-----:R-:W3:Y:S04]  /*4f0b0*/  LDL.LU R237, [R1+0x3598] ;  /* 0x0035980001ed7983 */ /* 0x001ee80000300800 */
[----:B------:R-:W2:Y:S04]  /*4f0c0*/  LDL R8, [R1+0x1544] ;  /* 0x0015440001087983 */ /* 0x000ea80000100800 */
[----:B------:R-:W2:Y:S01]  /*4f0d0*/  LDL R9, [R1+0x2480] ;  /* 0x0024800001097983 */ /* 0x000ea20000100800 */
[----:B------:R-:W-:-:S02]  /*4f0e0*/  PRMT R234, RZ, 0x7610, R234 ;  /* 0x00007610ffea7816 */ /* 0x000fc400000000ea */
[----:B--2---:R-:W-:-:S04]  /*4f0f0*/  @!P0 LOP3.LUT R9, R9, R8, RZ, 0x3c, !PT ;  /* 0x0000000809098212 */ /* 0x004fc800078e3cff */
[----:B------:R-:W-:-:S04]  /*4f100*/  @!P0 LOP3.LUT R8, R9, R8, RZ, 0x3c, !PT ;  /* 0x0000000809088212 */ /* 0x000fc800078e3cff */
[----:B------:R-:W-:-:S05]  /*4f110*/  @!P0 LOP3.LUT R9, R9, R8, RZ, 0x3c, !PT ;  /* 0x0000000809098212 */ /* 0x000fca00078e3cff */
[----:B------:R-:W2:Y:S04]  /*4f120*/  @!P0 LDG.E.U8 R234, desc[UR10][R8.64] ;  /* 0x0000000a08ea8981 */ /* 0x000ea8000c1e1100 */
[----:B--2---:R0:W-:Y:S04]  /*4f130*/  STL [R1+0x1168], R234 ;  /* 0x001168ea01007387 */ /* 0x0041e80000100800 */
[----:B0-----:R-:W2:Y:S04]  /*4f140*/  LDL.LU R234, [R1+0x3594] ;  /* 0x0035940001ea7983 */ /* 0x001ea80000300800 */
[----:B------:R-:W4:Y:S04]  /*4f150*/  LDL R8, [R1+0x2478] ;  /* 0x0024780001087983 */ /* 0x000f280000100800 */
[----:B------:R-:W4:Y:S01]  /*4f160*/  LDL R9, [R1+0x247c] ;  /* 0x00247c0001097983 */ /* 0x000f220000100800 */
[----:B---3--:R-:W-:-:S02]  /*4f170*/  PRMT R237, RZ, 0x7610, R237 ;  /* 0x00007610ffed7816 */ /* 0x008fc400000000ed */
[----:B----4-:R-:W-:-:S04]  /*4f180*/  @!P0 LOP3.LUT R9, R9, R8, RZ, 0x3c, !PT ;  /* 0x0000000809098212 */ /* 0x010fc800078e3cff */
[----:B------:R-:W-:-:S04]  /*4f190*/  @!P0 LOP3.LUT R8, R9, R8, RZ, 0x3c, !PT ;  /* 0x0000000809088212 */ /* 0x000fc800078e3cff */
[----:B------:R-:W-:-:S05]  /*4f1a0*/  @!P0 LOP3.LUT R9, R9, R8, RZ, 0x3c, !PT ;  /* 0x0000000809098212 */ /* 0x000fca00078e3cff */
[----:B------:R-:W3:Y:S04]  /*4f1b0*/  @!P0 LDG.E.U8 R237, desc[UR10][R8.64] ;  /* 0x0000000a08ed8981 */ /* 0x000ee8000c1e1100 */
[----:B---3--:R0:W-:Y:S04]  /*4f1c0*/  STL [R1+0x1164], R237 ;  /* 0x001164ed01007387 */ /* 0x0081e80000100800 */
[----:B0-----:R-:W3:Y:S04]  /*4f1d0*/  LDL.LU R237, [R1+0x3590] ;  /* 0x0035900001ed7983 */ /* 0x001ee80000300800 */
[----:B------:R-:W4:Y:S04]  /*4f1e0*/  LDL R8, [R1+0x2470] ;  /* 0x0024700001087983 */ /* 0x000f280000100800 */
[----:B------:R-:W4:Y:S01]  /*4f1f0*/  LDL R9, [R1+0x2474] ;  /* 0x0024740001097983 */ /* 0x000f220000100800 */
[----:B------:R-:W-:-:S02]  /*4f200*/  PRMT R138, RZ, 0x7610, R138 ;  /* 0x00007610ff8a7816 */ /* 0x000fc4000000008a */
[----:B----4-:R-:W-:-:S04]  /*4f210*/  @!P0 LOP3.LUT R9, R9, R8, RZ, 0x3c, !PT ;  /* 0x0000000809098212 */ /* 0x010fc800078e3cff */
[----:B------:R-:W-:-:S04]  /*4f220*/  @!P0 LOP3.LUT R8, R9, R8, RZ, 0x3c, !PT ;  /* 0x0000000809088212 */ /* 0x000fc800078e3cff */
[----:B------:R-:W-:-:S05]  /*4f230*/  @!P0 LOP3.LUT R9, R9, R8, RZ, 0x3c, !PT ;  /* 0x0000000809098212 */ /* 0x000fca00078e3cff */
[----:B------:R0:W4:Y:S01]  /*4f240*/  @!P0 LDG.E.U8 R138, desc[UR10][R8.64] ;  /* 0x0000000a088a8981 */ /* 0x000122000c1e1100 */
[----:B------:R-:W-:Y:S01]  /*4f250*/  PRMT R94, RZ, 0x7610, R94 ;  /* 0x00007610ff5e7816 */ /* 0x000fe2000000005e */
[----:B0-----:R-:W-:Y:S02]  /*4f260*/  @!P0 IMAD.MOV.U32 R8, RZ, RZ, R26 ;  /* 0x000000ffff088224 */ /* 0x001fe400078e001a */
[----:B------:R-:W-:-:S05]  /*4f270*/  @!P0 IMAD.MOV.U32 R9, RZ, RZ, R27 ;  /* 0x000000ffff098224 */ /* 0x000fca00078e001b */
[----:B------:R0:W2:Y:S04]  /*4f280*/  @!P0 LDG.E.U8 R94, desc[UR10][R8.64] ;  /* 0x0000000a085e8981 */ /* 0x0000a8000c1e1100 */
[----:B----4-:R-:W-:Y:S04]  /*4f290*/  STL [R1+0x3410], R138 ;  /* 0x0034108a01007387 */ /* 0x010fe80000100800 */
[----:B------:R-:W0:Y:S04]  /*4f2a0*/  LDL R8, [R1+0x2448] ;  /* 0x0024480001087983 */ /* 0x000e280000100800 */
[----:B------:R-:W0:Y:S01]  /*4f2b0*/  LDL R9, [R1+0x244c] ;  /* 0x00244c0001097983 */ /* 0x000e220000100800 */
[----:B---3--:R-:W-:-:S03]  /*4f2c0*/  PRMT R237, RZ, 0x7610, R237 ;  /* 0x00007610ffed7816 */ /* 0x008fc600000000ed */
[----:B------:R-:W3:Y:S04]  /*4f2d0*/  LDL R27, [R1+0x2428] ;  /* 0x00242800011b7983 */ /* 0x000ee80000100800 */
[----:B------:R-:W4:Y:S01]  /*4f2e0*/  LDL R26, [R1+0x242c] ;  /* 0x00242c00011a7983 */ /* 0x000f220000100800 */
[----:B0-----:R-:W-:-:S04]  /*4f2f0*/  @!P0 LOP3.LUT R9, R9, R8, RZ, 0x3c, !PT ;  /* 0x0000000809098212 */ /* 0x001fc800078e3cff */
[----:B------:R-:W-:-:S04]  /*4f300*/  @!P0 LOP3.LUT R8, R9, R8, RZ, 0x3c, !PT ;  /* 0x0000000809088212 */ /* 0x000fc800078e3cff */
[----:B------:R-:W-:-:S05]  /*4f310*/  @!P0 LOP3.LUT R9, R9, R8, RZ, 0x3c, !PT ;  /* 0x0000000809098212 */ /* 0x000fca00078e3cff */
[----:B------:R-:W3:Y:S04]  /*4f320*/  @!P0 LDG.E.U8 R237, desc[UR10][R8.64] ;  /* 0x0000000a08ed8981 */ /* 0x000ee8000c1e1100 */
[----:B--2---:R-:W-:Y:S04]  /*4f330*/  STL [R1+0x3414], R94 ;  /* 0x0034145e01007387 */ /* 0x004fe80000100800 */
[----:B---3--:R0:W-:Y:S04]  /*4f340*/  STL [R1+0x1158], R237 ;  /* 0x001158ed01007387 */ /* 0x0081e80000100800 */
[----:B0-----:R-:W2:Y:S04]  /*4f350*/  LDL.LU R237, [R1+0x358c] ;  /* 0x00358c0001ed7983 */ /* 0x001ea80000300800 */
[----:B------:R-:W3:Y:S04]  /*4f360*/  LDL R8, [R1+0x2440] ;  /* 0x0024400001087983 */ /* 0x000ee80000100800 */
[----:B------:R-:W3:Y:S01]  /*4f370*/  LDL R9, [R1+0x2444] ;  /* 0x0024440001097983 */ /* 0x000ee20000100800 */
[----:B------:R-:W-:-:S02]  /*4f380*/  PRMT R234, RZ, 0x7610, R234 ;  /* 0x00007610ffea7816 */ /* 0x000fc400000000ea */
[----:B---3--:R-:W-:-:S04]  /*4f390*/  @!P0 LOP3.LUT R9, R9, R8, RZ, 0x3c, !PT ;  /* 0x0000000809098212 */ /* 0x008fc800078e3cff */
[----:B------:R-:W-:-:S04]  /*4f3a0*/  @!P0 LOP3.LUT R8, R9, R8, RZ, 0x3c, !PT ;  /* 0x0000000809088212 */ /* 0x000fc800078e3cff */
[----:B------:R-:W-:-:S05]  /*4f3b0*/  @!P0 LOP3.LUT R9, R9, R8, RZ, 0x3c, !PT ;  /* 0x0000000809098212 */ /* 0x000fca00078e3cff */
[----:B------:R-:W3:Y:S04]  /*4f3c0*/  @!P0 LDG.E.U8 R234, desc[UR10][R8.64] ;  /* 0x0000000a08ea8981 */ /* 0x000ee8000c1e1100 */
[----:B---3--:R0:W-:Y:S04]  /*4f3d0*/  STL [R1+0x1154], R234 ;  /* 0x001154ea01007387 */ /* 0x0081e80000100800 */
[----:B0-----:R-:W3:Y:S04]  /*4f3e0*/  LDL.LU R234, [R1+0x3588] ;  /* 0x0035880001ea7983 */ /* 0x001ee80000300800 */
[----:B------:R-:W4:Y:S04]  /*4f3f0*/  LDL R8, [R1+0x2438] ;  /* 0x0024380001087983 */ /* 0x000f280000100800 */
[----:B------:R-:W4:Y:S01]  /*4f400*/  LDL R9, [R1+0x243c] ;  /* 0x00243c0001097983 */ /* 0x000f220000100800 */
[----:B--2---:R-:W-:-:S02]  /*4f410*/  PRMT R237, RZ, 0x7610, R237 ;  /* 0x00007610ffed7816 */ /* 0x004fc400000000ed */
[----:B----4-:R-:W-:-:S04]  /*4f420*/  @!P0 LOP3.LUT R9, R9, R8, RZ, 0x3c, !PT ;  /* 0x0000000809098212 */ /* 0x010fc800078e3cff */
[----:B------:R-:W-:-:S04]  /*4f430*/  @!P0 LOP3.LUT R8, R9, R8, RZ, 0x3c, !PT ;  /* 0x0000000809088212 */ /* 0x000fc800078e3cff */
[----:B------:R-:W-:-:S05]  /*4f440*/  @!P0 LOP3.LUT R9, R9, R8, RZ, 0x3c, !PT ;  /* 0x0000000809098212 */ /* 0x000fca00078e3cff */
[----:B------:R-:W2:Y:S04]  /*4f450*/  @!P0 LDG.E.U8 R237, desc[UR10][R8.64] ;  /* 0x0000000a08ed8981 */ /* 0x000ea8000c1e1100 */
[----:B--2---:R0:W-:Y:S04]  /*4f460*/  STL [R1+0x1150], R237 ;  /* 0x001150ed01007387 */ /* 0x0041e80000100800 */
[----:B0-----:R-:W2:Y:S04]  /*4f470*/  LDL.LU R237, [R1+0x3584] ;  /* 0x0035840001ed7983 */ /* 0x001ea80000300800 */
        /* <DEDUP_REMOVED lines=10> */
[----:B------:R0:W3:Y:S04]  /*4f520*/  @!P0 LDG.E.U8 R93, desc[UR10][R8.64] ;  /* 0x0000000a085d8981 */ /* 0x0000e8000c1e1100 */
[----:B----4-:R-:W-:Y:S04]  /*4f530*/  STL [R1+0x3418], R137 ;  /* 0x0034188901007387 */ /* 0x010fe80000100800 */
[----:B------:R-:W0:Y:S04]  /*4f540*/  LDL R8, [R1+0x2408] ;  /* 0x0024080001087983 */ /* 0x000e280000100800 */
[----:B------:R-:W0:Y:S01]  /*4f550*/  LDL R9, [R1+0x240c] ;  /* 0x00240c0001097983 */ /* 0x000e220000100800 */
[----:B--2---:R-:W-:-:S03]  /*4f560*/  PRMT R237, RZ, 0x7610, R237 ;  /* 0x00007610ffed7816 */ /* 0x004fc600000000ed */
[----:B------:R-:W2:Y:S04]  /*4f570*/  LDL R27, [R1+0x23e8] ;  /* 0x0023e800011b7983 */ /* 0x000ea80000100800 */
[----:B------:R-:W4:Y:S01]  /*4f580*/  LDL R26, [R1+0x23ec] ;  /* 0x0023ec00011a7983 */ /* 0x000f220000100800 */
[----:B0-----:R-:W-:-:S04]  /*4f590*/  @!P0 LOP3.LUT R9, R9, R8, RZ, 0x3c, !PT ;  /* 0x0000000809098212 */ /* 0x001fc800078e3cff */
[----:B------:R-:W-:-:S04]  /*4f5a0*/  @!P0 LOP3.LUT R8, R9, R8, RZ, 0x3c, !PT ;  /* 0x0000000809088212 */ /* 0x000fc800078e3cff */
[----:B------:R-:W-:-:S05]  /*4f5b0*/  @!P0 LOP3.LUT R9, R9, R8, RZ, 0x3c, !PT ;  /* 0x0000000809098212 */ /* 0x000fca00078e3cff */
[----:B------:R-:W2:Y:S04]  /*4f5c0*/  @!P0 LDG.E.U8 R237, desc[UR10][R8.64] ;  /* 0x0000000a08ed8981 */ /* 0x000ea8000c1e1100 */
[----:B---3--:R-:W-:Y:S04]  /*4f5d0*/  STL [R1+0x341c], R93 ;  /* 0x00341c5d01007387 */ /* 0x008fe80000100800 */
[----:B--2---:R0:W-:Y:S04]  /*4f5e0*/  STL [R1+0x1144], R237 ;  /* 0x001144ed01007387 */ /* 0x0041e80000100800 */
        /* <DEDUP_REMOVED lines=350> */
[----:B------:R-:W4:Y:S04]  /*50bd0*/  @!P0 LDG.E.U8 R234, desc[UR10][R8.64] ;  /* 0x0000000a08ea8981 */ /* 0x000f28000c1e1100 */
[----:B---3--:R0:W-:Y:S04]  /*50be0*/  STL [R1+0x10a0], R25 ;  /* 0x0010a01901007387 */ /* 0x0081e80000100800 */
[----:B0-----:R-:W3:Y:S04]  /*50bf0*/  LDL R25, [R1+0x21c4] ;  /* 0x0021c40001197983 */ /* 0x001ee80000100800 */
[----:B----4-:R0:W-:Y:S04]  /*50c00*/  STL [R1+0x109c], R234 ;  /* 0x00109cea01007387 */ /* 0x0101e80000100800 */
[----:B0-----:R-:W4:Y:S04]  /*50c10*/  LDL.LU R234, [R1+0x351c] ;  /* 0x00351c0001ea7983 */ /* 0x001f280000300800 */
[----:B------:R-:W2:Y:S04]  /*50c20*/  LDL R8, [R1+0x21f0] ;  /* 0x0021f00001087983 */ /* 0x000ea80000100800 */
[----:B------:R-:W2:Y:S01]  /*50c30*/  LDL R9, [R1+0x21f4] ;  /* 0x0021f40001097983 */ /* 0x000ea20000100800 */
[----:B------:R-:W-:-:S02]  /*50c40*/  PRMT R128, RZ, 0x7610, R128 ;  /* 0x00007610ff807816 */ /* 0x000fc40000000080 */
[----:B--2---:R-:W-:-:S04]  /*50c50*/  @!P0 LOP3.LUT R9, R9, R8, RZ, 0x3c, !PT ;  /* 0x0000000809098212 */ /* 0x004fc800078e3cff */
[----:B------:R-:W-:-:S04]  /*50c60*/  @!P0 LOP3.LUT R8, R9, R8, RZ, 0x3c, !PT ;  /* 0x0000000809088212 */ /* 0x000fc800078e3cff */
[----:B------:R-:W-:-:S05]  /*50c70*/  @!P0 LOP3.LUT R9, R9, R8, RZ, 0x3c, !PT ;  /* 0x0000000809098212 */ /* 0x000fca00078e3cff */
[----:B------:R0:W2:Y:S01]  /*50c80*/  @!P0 LDG.E.U8 R128, desc[UR10][R8.64] ;  /* 0x0000000a08808981 */ /* 0x0000a2000c1e1100 */
[----:B------:R-:W-:Y:S01]  /*50c90*/  PRMT R84, RZ, 0x7610, R84 ;  /* 0x00007610ff547816 */ /* 0x000fe20000000054 */
[----:B0-----:R-:W-:Y:S02]  /*50ca0*/  @!P0 IMAD.MOV.U32 R8, RZ, RZ, R26 ;  /* 0x000000ffff088224 */ /* 0x001fe400078e001a */
[----:B------:R-:W-:-:S05]  /*50cb0*/  @!P0 IMAD.MOV.U32 R9, RZ, RZ, R27 ;  /* 0x000000ffff098224 */ /* 0x000fca00078e001b */
[----:B------:R0:W3:Y:S04]  /*50cc0*/  @!P0 LDG.E.U8 R84, desc[UR10][R8.64] ;  /* 0x0000000a08548981 */ /* 0x0000e8000c1e1100 */
[----:B--2---:R-:W-:Y:S04]  /*50cd0*/  STL [R1+0x3460], R128 ;  /* 0x0034608001007387 */ /* 0x004fe80000100800 */
[----:B------:R-:W0:Y:S04]  /*50ce0*/  LDL R8, [R1+0x21c8] ;  /* 0x0021c80001087983 */ /* 0x000e280000100800 */
[----:B------:R-:W0:Y:S01]  /*50cf0*/  LDL R9, [R1+0x21cc] ;  /* 0x0021cc0001097983 */ /* 0x000e220000100800 */
[----:B------:R-:W-:-:S03]  /*50d00*/  PRMT R233, RZ, 0x7610, R233 ;  /* 0x00007610ffe97816 */ /* 0x000fc600000000e9 */
[----:B------:R-:W2:Y:S04]  /*50d10*/  LDL R27, [R1+0x21a8] ;  /* 0x0021a800011b7983 */ /* 0x000ea80000100800 */
[----:B------:R-:W4:Y:S01]  /*50d20*/  LDL R26, [R1+0x21ac] ;  /* 0x0021ac00011a7983 */ /* 0x000f220000100800 */
[----:B0-----:R-:W-:-:S04]  /*50d30*/  @!P0 LOP3.LUT R9, R9, R8, RZ, 0x3c, !PT ;  /* 0x0000000809098212 */ /* 0x001fc800078e3cff */
[----:B------:R-:W-:-:S04]  /*50d40*/  @!P0 LOP3.LUT R8, R9, R8, RZ, 0x3c, !PT ;  /* 0x0000000809088212 */ /* 0x000fc800078e3cff */
[----:B------:R-:W-:-:S05]  /*50d50*/  @!P0 LOP3.LUT R9, R9, R8, RZ, 0x3c, !PT ;  /* 0x0000000809098212 */ /* 0x000fca00078e3cff */
[----:B------:R-:W2:Y:S04]  /*50d60*/  @!P0 LDG.E.U8 R233, desc[UR10][R8.64] ;  /* 0x0000000a08e98981 */ /* 0x000ea8000c1e1100 */
[----:B---3--:R-:W-:Y:S01]  /*50d70*/  STL [R1+0x3464], R84 ;  /* 0x0034645401007387 */ /* 0x008fe20000100800 */
[----:B------:R-:W-:-:S03]  /*50d80*/  PRMT R5, RZ, 0x7610, R5 ;  /* 0x00007610ff057816 */ /* 0x000fc60000000005 */
[----:B--2---:R0:W-:Y:S04]  /*50d90*/  STL [R1+0x1090], R233 ;  /* 0x001090e901007387 */ /* 0x0041e80000100800 */
[----:B0-----:R-:W2:Y:S04]  /*50da0*/  LDL.LU R233, [R1+0x3518] ;  /* 0x0035180001e97983 */ /* 0x001ea80000300800 */
[----:B------:R-:W3:Y:S01]  /*50db0*/  LDL R9, [R1+0x21c0] ;  /* 0x0021c00001097983 */ /* 0x000ee20000100800 */
[----:B------:R-:W-:Y:S01]  /*50dc0*/  @!P0 IMAD.MOV.U32 R8, RZ, RZ, R25 ;  /* 0x000000ffff088224 */ /* 0x000fe200078e0019 */
[----:B------:R-:W-:-:S02]  /*50dd0*/  PRMT R236, RZ, 0x7610, R236 ;  /* 0x00007610ffec7816 */ /* 0x000fc400000000ec */
[----:B------:R-:W2:Y:S04]  /*50de0*/  LDL R25, [R1+0x2180] ;  /* 0x0021800001197983 */ /* 0x000ea80000100800 */
[----:B---3--:R0:W3:Y:S04]  /*50df0*/  @!P0 LDG.E.U8 R5, desc[UR10][R8.64] ;  /* 0x0000000a08058981 */ /* 0x0080e8000c1e1100 */
[----:B------:R-:W0:Y:S04]  /*50e00*/  LDL R8, [R1+0x21b8] ;  /* 0x0021b80001087983 */ /* 0x000e280000100800 */
[----:B------:R-:W0:Y:S02]  /*50e10*/  LDL R9, [R1+0x21bc] ;  /* 0x0021bc0001097983 */ /* 0x000e240000100800 */
        /* <DEDUP_REMOVED lines=18> */
[----:B------:R0:W4:Y:S01]  /*50f40*/  @!P0 LDG.E.U8 R83, desc[UR10][R8.64] ;  /* 0x0000000a08538981 */ /* 0x000122000c1e1100 */
[----:B------:R-:W1:Y:S03]  /*50f50*/  S2R R238, SR_TID.X ;  /* 0x0000000000ee7919 */ /* 0x000e660000002100 */
[----:B--2---:R-:W-:Y:S04]  /*50f60*/  STL [R1+0x3468], R127 ;  /* 0x0034687f01007387 */ /* 0x004fe80000100800 */
[----:B------:R-:W0:Y:S04]  /*50f70*/  LDL R8, [R1+0x2188] ;  /* 0x0021880001087983 */ /* 0x000e280000100800 */
[----:B------:R-:W0:Y:S01]  /*50f80*/  LDL R9, [R1+0x218c] ;  /* 0x00218c0001097983 */ /* 0x000e220000100800 */
[----:B-1----:R-:W-:-:S02]  /*50f90*/  LOP3.LUT R238, R238, 0x7f, RZ, 0xc0, !PT ;  /* 0x0000007feeee7812 */ /* 0x002fc400078ec0ff */
[----:B------:R-:W-:Y:S01]  /*50fa0*/  PRMT R235, RZ, 0x7610, R235 ;  /* 0x00007610ffeb7816 */ /* 0x000fe200000000eb */
[----:B------:R-:W2:Y:S04]  /*50fb0*/  LDL R27, [R1+0x2168] ;  /* 0x00216800011b7983 */ /* 0x000ea80000100800 */
[----:B------:R-:W2:Y:S01]  /*50fc0*/  LDL R26, [R1+0x216c] ;  /* 0x00216c00011a7983 */ /* 0x000ea20000100800 */
[----:B------:R-:W-:-:S05]  /*50fd0*/  LOP3.LUT R238, R238, 0x20, RZ, 0x3c, !PT ;  /* 0x00000020eeee7812 */ /* 0x000fca00078e3cff */
        /* <DEDUP_REMOVED lines=54> */
[----:B------:R1:W-:Y:S02]  /*51340*/  STS.U8 [R238+UR4+0xd900], R2 ;  /* 0x00d90002ee007988 */ /* 0x0003e40008000004 */
[----:B-1----:R-:W-:-:S02]  /*51350*/  PRMT R238, RZ, 0x7610, R238 ;  /* 0x00007610ffee7816 */ /* 0x002fc400000000ee */
[----:B0-----:R-:W-:-:S04]  /*51360*/  @!P0 LOP3.LUT R9, R9, R8, RZ, 0x3c, !PT ;  /* 0x0000000809098212 */ /* 0x001fc800078e3cff */
[----:B------:R-:W-:-:S04]  /*51370*/  @!P0 LOP3.LUT R8, R9, R8, RZ, 0x3c, !PT ;  /* 0x0000000809088212 */ /* 0x000fc800078e3cff */
[----:B------:R-:W-:-:S05]  /*51380*/  @!P0 LOP3.LUT R9, R9, R8, RZ, 0x3c, !PT ;  /* 0x0000000809098212 */ /* 0x000fca00078e3cff */
[----:B------:R3:W2:Y:S02]  /*51390*/  @!P0 LDG.E.U8 R235, desc[UR10][R8.64] ;  /* 0x0000000a08eb8981 */ /* 0x0006a4000c1e1100 */
[----:B---3--:R-:W-:Y:S02]  /*513a0*/  @!P0 IMAD.MOV.U32 R8, RZ, RZ, R5 ;  /* 0x000000ffff088224 */ /* 0x008fe400078e0005 */
[----:B------:R-:W-:-:S05]  /*513b0*/  @!P0 IMAD.MOV.U32 R9, RZ, RZ, R25 ;  /* 0x000000ffff098224 */ /* 0x000fca00078e0019 */
[----:B------:R-:W3:Y:S04]  /*513c0*/  @!P0 LDG.E.U8 R238, desc[UR10][R8.64] ;  /* 0x0000000a08ee8981 */ /* 0x000ee8000c1e1100 */
[----:B----4-:R-:W-:Y:S04]  /*513d0*/  STL [R1+0x346c], R83 ;  /* 0x00346c5301007387 */ /* 0x010fe80000100800 */
[----:B--2---:R0:W-:Y:S04]  /*513e0*/  STL [R1+0x107c], R235 ;  /* 0x00107ceb01007387 */ /* 0x0041e80000100800 */
[----:B0-----:R-:W2:Y:S04]  /*513f0*/  LDL.LU R235, [R1+0x3510] ;  /* 0x0035100001eb7983 */ /* 0x001ea80000300800 */
[----:B------:R-:W4:Y:S04]  /*51400*/  LDL R25, [R1+0x2148] ;  /* 0x0021480001197983 */ /* 0x000f280000100800 */
[----:B------:R-:W2:Y:S04]  /*51410*/  LDL R5, [R1+0x214c] ;  /* 0x00214c0001057983 */ /* 0x000ea80000100800 */
[----:B---3--:R-:W-:Y:S04]  /*51420*/  STL [R1+0x1078], R238 ;  /* 0x001078ee01007387 */ /* 0x008fe80000100800 */
        /* <DEDUP_REMOVED lines=16> */
[----:B0-----:R-:W-:Y:S02]  /*51530*/  @!P0 IMAD.MOV.U32 R8, RZ, RZ, R26 ;  /* 0x000000ffff088224 */ /* 0x001fe400078e001a */
[----:B------:R-:W-:-:S05]  /*51540*/  @!P0 IMAD.MOV.U32 R9, RZ, RZ, R27 ;  /* 0x000000ffff098224 */ /* 0x000fca00078e001b */
[----:B------:R2:W3:Y:S02]  /*51550*/  @!P0 LDG.E.U8 R82, desc[UR10][R8.64] ;  /* 0x0000000a08528981 */ /* 0x0004e4000c1e1100 */
[----:B--2---:R-:W-:Y:S02]  /*51560*/  @!P0 IMAD.MOV.U32 R8, RZ, RZ, R5 ;  /* 0x000000ffff088224 */ /* 0x004fe400078e0005 */
[----:B----4-:R-:W-:-:S05]  /*51570*/  @!P0 IMAD.MOV.U32 R9, RZ, RZ, R25 ;  /* 0x000000ffff098224 */ /* 0x010fca00078e0019 */
[----:B------:R-:W2:Y:S04]  /*51580*/  @!P0 LDG.E.U8 R237, desc[UR10][R8.64] ;  /* 0x0000000a08ed8981 */ /* 0x000ea8000c1e1100 */
[----:B---3--:R-:W-:Y:S04]  /*51590*/  STL [R1+0x3470], R127 ;  /* 0x0034707f01007387 */ /* 0x008fe80000100800 */
[----:B------:R-:W-:Y:S04]  /*515a0*/  STL [R1+0x3474], R126 ;  /* 0x0034747e01007387 */ /* 0x000fe80000100800 */
[----:B------:R-:W3:Y:S04]  /*515b0*/  LDL R27, [R1+0x2130] ;  /* 0x00213000011b7983 */ /* 0x000ee80000100800 */
[----:B------:R-:W4:Y:S04]  /*515c0*/  LDL R26, [R1+0x2134] ;  /* 0x00213400011a7983 */ /* 0x000f280000100800 */
[----:B------:R-:W-:Y:S04]  /*515d0*/  STL [R1+0x3478], R82 ;  /* 0x0034785201007387 */ /* 0x000fe80000100800 */
[----:B------:R-:W3:Y:S04]  /*515e0*/  LDL R25, [R1+0x2128] ;  /* 0x0021280001197983 */ /* 0x000ee80000100800 */
[----:B------:R-:W3:Y:S04]  /*515f0*/  LDL R5, [R1+0x212c] ;  /* 0x00212c0001057983 */ /* 0x000ee80000100800 */
[----:B--2---:R-:W-:Y:S04]  /*51600*/  STL [R1+0x1068], R237 ;  /* 0x001068ed01007387 */ /* 0x004fe80000100800 */
[----:B------:R-:W2:Y:S04]  /*51610*/  LDL R8, [R1+0x2140] ;  /* 0x0021400001087983 */ /* 0x000ea80000100800 */
[----:B------:R-:W2:Y:S01]  /*51620*/  LDL R9, [R1+0x2144] ;  /* 0x0021440001097983 */ /* 0x000ea20000100800 */
[----:B------:R-:W-:-:S02]  /*51630*/  PRMT R4, RZ, 0x7610, R4 ;  /* 0x00007610ff047816 */ /* 0x000fc40000000004 */
[----:B--2---:R-:W-:-:S04]  /*51640*/  @!P0 LOP3.LUT R9, R9, R8, RZ, 0x3c, !PT ;  /* 0x0000000809098212 */ /* 0x004fc800078e3cff */
        /* <DEDUP_REMOVED lines=11> */
[----:B----4-:R-:W-:Y:S02]  /*51700*/  @!P0 IMAD.MOV.U32 R8, RZ, RZ, R26 ;  /* 0x000000ffff088224 */ /* 0x010fe400078e001a */
[----:B---3--:R-:W-:-:S05]  /*51710*/  @!P0 IMAD.MOV.U32 R9, RZ, RZ, R27 ;  /* 0x000000ffff098224 */ /* 0x008fca00078e001b */
[----:B------:R0:W3:Y:S01]  /*51720*/  @!P0 LDG.E.U8 R125, desc[UR10][R8.64] ;  /* 0x0000000a087d8981 */ /* 0x0000e2000c1e1100 */
[----:B------:R-:W-:-:S03]  /*51730*/  PRMT R81, RZ, 0x7610, R81 ;  /* 0x00007610ff517816 */ /* 0x000fc60000000051 */
[----:B--2---:R1:W-:Y:S01]  /*51740*/  STL [R1+0x1064], R4 ;  /* 0x0010640401007387 */ /* 0x0043e20000100800 */
[----:B0-----:R-:W-:Y:S02]  /*51750*/  @!P0 IMAD.MOV.U32 R8, RZ, RZ, R5 ;  /* 0x000000ffff088224 */ /* 0x001fe400078e0005 */
[----:B------:R-:W-:Y:S01]  /*51760*/  @!P0 IMAD.MOV.U32 R9, RZ, RZ, R25 ;  /* 0x000000ffff098224 */ /* 0x000fe200078e0019 */
[----:B-1----:R-:W2:Y:S04]  /*51770*/  LDL R4, [R1+0x210c] ;  /* 0x00210c0001047983 */ /* 0x002ea80000100800 */
[----:B------:R2:W4:Y:S04]  /*51780*/  @!P0 LDG.E.U8 R81, desc[UR10][R8.64] ;  /* 0x0000000a08518981 */ /* 0x000528000c1e1100 */
[----:B------:R-:W-:Y:S04]  /*51790*/  STL [R1+0x347c], R84 ;  /* 0x00347c5401007387 */ /* 0x000fe80000100800 */
[----:B------:R-:W4:Y:S04]  /*517a0*/  LDL R27, [R1+0x20f8] ;  /* 0x0020f800011b7983 */ /* 0x000f280000100800 */
[----:B------:R-:W4:Y:S04]  /*517b0*/  LDL R26, [R1+0x20fc] ;  /* 0x0020fc00011a7983 */ /* 0x000f280000100800 */
[----:B---3--:R-:W-:Y:S04]  /*517c0*/  STL [R1+0x3480], R125 ;  /* 0x0034807d01007387 */ /* 0x008fe80000100800 */
[----:B------:R-:W3:Y:S01]  /*517d0*/  LDL R9, [R1+0x2108] ;  /* 0x0021080001097983 */ /* 0x000ee20000100800 */
[----:B------:R-:W-:-:S03]  /*517e0*/  PRMT R3, RZ, 0x7610, R3 ;  /* 0x00007610ff037816 */ /* 0x000fc60000000003 */
[----:B------:R-:W3:Y:S04]  /*517f0*/  LDL R25, [R1+0x20f0] ;  /* 0x0020f00001197983 */ /* 0x000ee80000100800 */
[----:B------:R-:W3:Y:S01]  /*51800*/  LDL R5, [R1+0x20f4] ;  /* 0x0020f40001057983 */ /* 0x000ee20000100800 */
[----:B--2---:R-:W-:-:S03]  /*51810*/  @!P0 IMAD.MOV.U32 R8, RZ, RZ, R4 ;  /* 0x000000ffff088224 */ /* 0x004fc600078e0004 */
[----:B----4-:R-:W-:Y:S01]  /*51820*/  STL [R1+0x3484], R81 ;  /* 0x0034845101007387 */ /* 0x010fe20000100800 */
[----:B------:R-:W-:Y:S02]  /*51830*/  PRMT R49, RZ, 0x7610, R49 ;  /* 0x00007610ff317816 */ /* 0x000fe40000000031 */
[----:B------:R-:W-:Y:S01]  /*51840*/  PRMT R128, RZ, 0x7610, R128 ;  /* 0x00007610ff807816 */ /* 0x000fe20000000080 */
[----:B------:R-:W2:Y:S04]  /*51850*/  LDL R4, [R1+0x20e8] ;  /* 0x0020e80001047983 */ /* 0x000ea80000100800 */
[----:B---3--:R0:W3:Y:S04]  /*51860*/  @!P0 LDG.E.U8 R3, desc[UR10][R8.64] ;  /* 0x0000000a08038981 */ /* 0x0080e8000c1e1100 */
[----:B------:R-:W0:Y:S04]  /*51870*/  LDL R8, [R1+0x2100] ;  /* 0x0021000001087983 */ /* 0x000e280000100800 */
[----:B------:R-:W0:Y:S01]  /*51880*/  LDL R9, [R1+0x2104] ;  /* 0x0021040001097983 */ /* 0x000e220000100800 */
[----:B------:R-:W-:-:S02]  /*51890*/  PRMT R124, RZ, 0x7610, R124 ;  /* 0x00007610ff7c7816 */ /* 0x000fc4000000007c */
[----:B0-----:R-:W-:-:S04]  /*518a0*/  @!P0 LOP3.LUT R9, R9, R8, RZ, 0x3c, !PT ;  /* 0x0000000809098212 */ /* 0x001fc800078e3cff */
[----:B------:R-:W-:-:S04]  /*518b0*/  @!P0 LOP3.LUT R8, R9, R8, RZ, 0x3c, !PT ;  /* 0x0000000809088212 */ /* 0x000fc800078e3cff */
[----:B------:R-:W-:-:S05]  /*518c0*/  @!P0 LOP3.LUT R9, R9, R8, RZ, 0x3c, !PT ;  /* 0x0000000809098212 */ /* 0x000fca00078e3cff */
[----:B------:R0:W4:Y:S04]  /*518d0*/  @!P0 LDG.E.U8 R49, desc[UR10][R8.64] ;  /* 0x0000000a08318981 */ /* 0x000128000c1e1100 */
[----:B---3--:R1:W-:Y:S01]  /*518e0*/  STL [R1+0x1054], R3 ;  /* 0x0010540301007387 */ /* 0x0083e20000100800 */
[----:B0-----:R-:W-:Y:S02]  /*518f0*/  @!P0 IMAD.MOV.U32 R8, RZ, RZ, R26 ;  /* 0x000000ffff088224 */ /* 0x001fe400078e001a */
[----:B------:R-:W-:Y:S01]  /*51900*/  @!P0 IMAD.MOV.U32 R9, RZ, RZ, R27 ;  /* 0x000000ffff098224 */ /* 0x000fe200078e001b */
[----:B-1----:R-:W3:Y:S04]  /*51910*/  LDL R3, [R1+0x20ec] ;  /* 0x0020ec0001037983 */ /* 0x002ee80000100800 */
[----:B------:R0:W3:Y:S02]  /*51920*/  @!P0 LDG.E.U8 R128, desc[UR10][R8.64] ;  /* 0x0000000a08808981 */ /* 0x0000e4000c1e1100 */
[----:B0-----:R-:W-:-:S02]  /*51930*/  @!P0 IMAD.MOV.U32 R8, RZ, RZ, R5 ;  /* 0x000000ffff088224 */ /* 0x001fc400078e0005 */
[----:B------:R-:W-:-:S05]  /*51940*/  @!P0 IMAD.MOV.U32 R9, RZ, RZ, R25 ;  /* 0x000000ffff098224 */ /* 0x000fca00078e0019 */
[----:B------:R2:W3:Y:S01]  /*51950*/  @!P0 LDG.E.U8 R124, desc[UR10][R8.64] ;  /* 0x0000000a087c8981 */ /* 0x0004e2000c1e1100 */
[----:B------:R-:W-:Y:S01]  /*51960*/  PRMT R80, RZ, 0x7610, R80 ;  /* 0x00007610ff507816 */ /* 0x000fe20000000050 */
[----:B--2---:R-:W-:Y:S02]  /*51970*/  @!P0 IMAD.MOV.U32 R9, RZ, RZ, R4 ;  /* 0x000000ffff098224 */ /* 0x004fe400078e0004 */
[----:B----4-:R0:W-:Y:S04]  /*51980*/  STL [R1+0x1050], R49 ;  /* 0x0010503101007387 */ /* 0x0101e80000100800 */
[----:B------:R-:W2:Y:S04]  /*51990*/  LDL R27, [R1+0x20c0] ;  /* 0x0020c000011b7983 */ /* 0x000ea80000100800 */
[----:B------:R-:W4:Y:S04]  /*519a0*/  LDL R26, [R1+0x20c4] ;  /* 0x0020c400011a7983 */ /* 0x000f280000100800 */
[----:B0-----:R-:W2:Y:S01]  /*519b0*/  LDL R49, [R1+0x20cc] ;  /* 0x0020cc0001317983 */ /* 0x001ea20000100800 */
[----:B---3--:R-:W-:-:S03]  /*519c0*/  @!P0 IMAD.MOV.U32 R8, RZ, RZ, R3 ;  /* 0x000000ffff088224 */ /* 0x008fc600078e0003 */
[----:B------:R-:W-:Y:S04]  /*519d0*/  STL [R1+0x3488], R128 ;  /* 0x0034888001007387 */ /* 0x000fe80000100800 */
[----:B------:R-:W3:Y:S04]  /*519e0*/  LDL R25, [R1+0x20b8] ;  /* 0x0020b80001197983 */ /* 0x000ee80000100800 */
[----:B------:R-:W3:Y:S04]  /*519f0*/  LDL R5, [R1+0x20bc] ;  /* 0x0020bc0001057983 */ /* 0x000ee80000100800 */
[----:B------:R2:W3:Y:S04]  /*51a00*/  @!P0 LDG.E.U8 R80, desc[UR10][R8.64] ;  /* 0x0000000a08508981 */ /* 0x0004e8000c1e1100 */
[----:B------:R-:W-:Y:S04]  /*51a10*/  STL [R1+0x348c], R124 ;  /* 0x00348c7c01007387 */ /* 0x000fe80000100800 */
[----:B------:R-:W4:Y:S01]  /*51a20*/  LDL R9, [R1+0x20c8] ;  /* 0x0020c80001097983 */ /* 0x000f220000100800 */
[----:B------:R-:W-:-:S02]  /*51a30*/  PRMT R48, RZ, 0x7610, R48 ;  /* 0x00007610ff307816 */ /* 0x000fc40000000030 */
[----:B------:R-:W-:Y:S01]  /*51a40*/  PRMT R47, RZ, 0x7610, R47 ;  /* 0x00007610ff2f7816 */ /* 0x000fe2000000002f */
[----:B------:R-:W3:Y:S04]  /*51a50*/  LDL R4, [R1+0x20b0] ;  /* 0x0020b00001047983 */ /* 0x000ee80000100800 */
[----:B------:R-:W3:Y:S01]  /*51a60*/  LDL R3, [R1+0x20b4] ;  /* 0x0020b40001037983 */ /* 0x000ee20000100800 */
[----:B------:R-:W-:Y:S01]  /*51a70*/  PRMT R85, RZ, 0x7610, R85 ;  /* 0x00007610ff557816 */ /* 0x000fe20000000055 */
[----:B--2---:R-:W-:-:S05]  /*51a80*/  @!P0 IMAD.MOV.U32 R8, RZ, RZ, R49 ;  /* 0x000000ffff088224 */ /* 0x004fca00078e0031 */
[----:B----4-:R0:W2:Y:S02]  /*51a90*/  @!P0 LDG.E.U8 R48, desc[UR10][R8.64] ;  /* 0x0000000a08308981 */ /* 0x0100a4000c1e1100 */
[----:B0-----:R-:W-:Y:S02]  /*51aa0*/  @!P0 IMAD.MOV.U32 R8, RZ, RZ, R26 ;  /* 0x000000ffff088224 */ /* 0x001fe400078e001a */
[----:B------:R-:W-:-:S05]  /*51ab0*/  @!P0 IMAD.MOV.U32 R9, RZ, RZ, R27 ;  /* 0x000000ffff098224 */ /* 0x000fca00078e001b */
[----:B------:R0:W4:Y:S04]  /*51ac0*/  @!P0 LDG.E.U8 R47, desc[UR10][R8.64] ;  /* 0x0000000a082f8981 */ /* 0x000128000c1e1100 */
[----:B---3--:R-:W-:Y:S04]  /*51ad0*/  STL [R1+0x3490], R80 ;  /* 0x0034905001007387 */ /* 0x008fe80000100800 */
[----:B------:R-:W3:Y:S04]  /*51ae0*/  LDL R27, [R1+0x20a8] ;  /* 0x0020a800011b7983 */ /* 0x000ee80000100800 */
[----:B------:R-:W3:Y:S01]  /*51af0*/  LDL R26, [R1+0x20ac] ;  /* 0x0020ac00011a7983 */ /* 0x000ee20000100800 */
[----:B0-----:R-:W-:-:S02]  /*51b00*/  @!P0 IMAD.MOV.U32 R8, RZ, RZ, R5 ;  /* 0x000000ffff088224 */ /* 0x001fc400078e0005 */
[----:B------:R-:W-:-:S05]  /*51b10*/  @!P0 IMAD.MOV.U32 R9, RZ, RZ, R25 ;  /* 0x000000ffff098224 */ /* 0x000fca00078e0019 */
[----:B------:R0:W3:Y:S01]  /*51b20*/  @!P0 LDG.E.U8 R85, desc[UR10][R8.64] ;  /* 0x0000000a08558981 */ /* 0x0000e2000c1e1100 */
[----:B------:R-:W-:Y:S01]  /*51b30*/  PRMT R123, RZ, 0x7610, R123 ;  /* 0x00007610ff7b7816 */ /* 0x000fe2000000007b */
[----:B0-----:R-:W-:Y:S02]  /*51b40*/  @!P0 IMAD.MOV.U32 R8, RZ, RZ, R3 ;  /* 0x000000ffff088224 */ /* 0x001fe400078e0003 */
[----:B------:R-:W-:-:S05]  /*51b50*/  @!P0 IMAD.MOV.U32 R9, RZ, RZ, R4 ;  /* 0x000000ffff098224 */ /* 0x000fca00078e0004 */
[----:B------:R3:W3:Y:S01]  /*51b60*/  @!P0 LDG.E.U8 R123, desc[UR10][R8.64] ;  /* 0x0000000a087b8981 */ /* 0x0006e2000c1e1100 */
[----:B------:R-:W-:-:S03]  /*51b70*/  PRMT R79, RZ, 0x7610, R79 ;  /* 0x00007610ff4f7816 */ /* 0x000fc6000000004f */
[----:B--2---:R0:W-:Y:S04]  /*51b80*/  STL [R1+0x1040], R48 ;  /* 0x0010403001007387 */ /* 0x0041e80000100800 */
[----:B0-----:R-:W2:Y:S04]  /*51b90*/  LDL R48, [R1+0x2088] ;  /* 0x0020880001307983 */ /* 0x001ea80000100800 */
[----:B----4-:R0:W-:Y:S04]  /*51ba0*/  STL [R1+0x103c], R47 ;  /* 0x00103c2f01007387 */ /* 0x0101e80000100800 */
[----:B------:R-:W4:Y:S04]  /*51bb0*/  LDL R25, [R1+0x2080] ;  /* 0x0020800001197983 */ /* 0x000f280000100800 */
[----:B------:R-:W4:Y:S04]  /*51bc0*/  LDL R5, [R1+0x2084] ;  /* 0x0020840001057983 */ /* 0x000f280000100800 */
[----:B0-----:R-:W4:Y:S01]  /*51bd0*/  LDL R47, [R1+0x208c] ;  /* 0x00208c00012f7983 */ /* 0x001f220000100800 */
[----:B---3--:R-:W-:-:S02]  /*51be0*/  @!P0 IMAD.MOV.U32 R8, RZ, RZ, R26 ;  /* 0x000000ffff088224 */ /* 0x008fc400078e001a */
[----:B------:R-:W-:Y:S01]  /*51bf0*/  @!P0 IMAD.MOV.U32 R9, RZ, RZ, R27 ;  /* 0x000000ffff098224 */ /* 0x000fe200078e001b */
[----:B------:R-:W-:Y:S04]  /*51c00*/  STL [R1+0x3494], R85 ;  /* 0x0034945501007387 */ /* 0x000fe80000100800 */
[----:B------:R-:W3:Y:S04]  /*51c10*/  LDL R4, [R1+0x2078] ;  /* 0x0020780001047983 */ /* 0x000ee80000100800 */
[----:B------:R-:W3:Y:S04]  /*51c20*/  LDL R3, [R1+0x207c] ;  /* 0x00207c0001037983 */ /* 0x000ee80000100800 */
[----:B------:R2:W3:Y:S01]  /*51c30*/  @!P0 LDG.E.U8 R79, desc[UR10][R8.64] ;  /* 0x0000000a084f8981 */ /* 0x0004e2000c1e1100 */
[----:B------:R-:W-:-:S02]  /*51c40*/  PRMT R45, RZ, 0x7610, R45 ;  /* 0x00007610ff2d7816 */ /* 0x000fc4000000002d */
[----:B------:R-:W-:Y:S01]  /*51c50*/  PRMT R44, RZ, 0x7610, R44 ;  /* 0x00007610ff2c7816 */ /* 0x000fe2000000002c */
[----:B------:R-:W-:Y:S04]  /*51c60*/  STL [R1+0x3498], R123 ;  /* 0x0034987b01007387 */ /* 0x000fe80000100800 */
[----:B------:R-:W3:Y:S04]  /*51c70*/  LDL R27, [R1+0x2070] ;  /* 0x00207000011b7983 */ /* 0x000ee80000100800 */
[----:B------:R-:W3:Y:S01]  /*51c80*/  LDL R26, [R1+0x2074] ;  /* 0x00207400011a7983 */ /* 0x000ee20000100800 */
[----:B------:R-:W-:Y:S01]  /*51c90*/  PRMT R129, RZ, 0x7610, R129 ;  /* 0x00007610ff817816 */ /* 0x000fe20000000081 */
[----:B--2---:R-:W-:-:S02]  /*51ca0*/  @!P0 IMAD.MOV.U32 R9, RZ, RZ, R48 ;  /* 0x000000ffff098224 */ /* 0x004fc400078e0030 */
[----:B----4-:R-:W-:-:S05]  /*51cb0*/  @!P0 IMAD.MOV.U32 R8, RZ, RZ, R47 ;  /* 0x000000ffff088224 */ /* 0x010fca00078e002f */
[----:B------:R0:W2:Y:S02]  /*51cc0*/  @!P0 LDG.E.U8 R45, desc[UR10][R8.64] ;  /* 0x0000000a082d8981 */ /* 0x0000a4000c1e1100 */
        /* <DEDUP_REMOVED lines=61> */
[----:B------:R-:W-:-:S03]  /*520a0*/  PRMT R37, RZ, 0x7610, R37 ;  /* 0x00007610ff257816 */ /* 0x000fc60000000025 */
[----:B------:R-:W-:Y:S04]  /*520b0*/  STL [R1+0x34b0], R121 ;  /* 0x0034b07901007387 */ /* 0x000fe80000100800 */
[----:B------:R-:W3:Y:S04]  /*520c0*/  LDL R4, [R1+0x1ff0] ;  /* 0x001ff00001047983 */ /* 0x000ee80000100800 */
[----:B------:R-:W3:Y:S01]  /*520d0*/  LDL R3, [R1+0x1ff4] ;  /* 0x001ff40001037983 */ /* 0x000ee20000100800 */
[----:B------:R-:W-:Y:S02]  /*520e0*/  PRMT R36, RZ, 0x7610, R36 ;  /* 0x00007610ff247816 */ /* 0x000fe40000000024 */
        /* <DEDUP_REMOVED lines=29> */
[----:B------:R2:W3:Y:S04]  /*522c0*/  @!P0 LDG.E.U8 R76, desc[UR10][R8.64] ;  /* 0x0000000a084c8981 */ /* 0x0004e8000c1e1100 */
[----:B------:R-:W-:Y:S04]  /*522d0*/  STL [R1+0x34bc], R120 ;  /* 0x0034bc7801007387 */ /* 0x000fe80000100800 */
[----:B------:R-:W3:Y:S04]  /*522e0*/  LDL R27, [R1+0x1fb0] ;  /* 0x001fb000011b7983 */ /* 0x000ee80000100800 */
[----:B------:R-:W3:Y:S01]  /*522f0*/  LDL R26, [R1+0x1fb4] ;  /* 0x001fb400011a7983 */ /* 0x000ee20000100800 */
[----:B------:R-:W-:-:S02]  /*52300*/  PRMT R35, RZ, 0x7610, R35 ;  /* 0x00007610ff237816 */ /* 0x000fc40000000023 */
[----:B------:R-:W-:Y:S02]  /*52310*/  PRMT R30, RZ, 0x7610, R30 ;  /* 0x00007610ff1e7816 */ /* 0x000fe4000000001e */
[----:B------:R-:W-:Y:S01]  /*52320*/  PRMT R87, RZ, 0x7610, R87 ;  /* 0x00007610ff577816 */ /* 0x000fe20000000057 */
[----:B--2---:R-:W-:Y:S02]  /*52330*/  @!P0 IMAD.MOV.U32 R9, RZ, RZ, R37 ;  /* 0x000000ffff098224 */ /* 0x004fe400078e0025 */
        /* <DEDUP_REMOVED lines=20> */
[----:B------:R-:W4:Y:S01]  /*52480*/  LDL R3, [R1+0x1f84] ;  /* 0x001f840001037983 */ /* 0x000f220000100800 */
[----:B---3--:R-:W-:-:S03]  /*52490*/  @!P0 IMAD.MOV.U32 R8, RZ, RZ, R5 ;  /* 0x000000ffff088224 */ /* 0x008fc600078e0005 */
[----:B0-----:R-:W3:Y:S01]  /*524a0*/  LDL R30, [R1+0x1f8c] ;  /* 0x001f8c00011e7983 */ /* 0x001ee20000100800 */
[----:B------:R-:W-:-:S03]  /*524b0*/  @!P0 IMAD.MOV.U32 R9, RZ, RZ, R25 ;  /* 0x000000ffff098224 */ /* 0x000fc600078e0019 */
[----:B------:R0:W-:Y:S04]  /*524c0*/  STL [R1+0x34c4], R87 ;  /* 0x0034c45701007387 */ /* 0x0001e80000100800 */
[----:B------:R-:W4:Y:S04]  /*524d0*/  LDL R27, [R1+0x1f78] ;  /* 0x001f7800011b7983 */ /* 0x000f280000100800 */
[----:B------:R-:W4:Y:S04]  /*524e0*/  LDL R26, [R1+0x1f7c] ;  /* 0x001f7c00011a7983 */ /* 0x000f280000100800 */
[----:B------:R2:W4:Y:S04]  /*524f0*/  @!P0 LDG.E.U8 R75, desc[UR10][R8.64] ;  /* 0x0000000a084b8981 */ /* 0x000528000c1e1100 */
[----:B------:R-:W-:Y:S04]  /*52500*/  STL [R1+0x34c8], R119 ;  /* 0x0034c87701007387 */ /* 0x000fe80000100800 */
[----:B------:R-:W4:Y:S04]  /*52510*/  LDL R25, [R1+0x1f70] ;  /* 0x001f700001197983 */ /* 0x000f280000100800 */
[----:B------:R-:W4:Y:S01]  /*52520*/  LDL R5, [R1+0x1f74] ;  /* 0x001f740001057983 */ /* 0x000f220000100800 */
[----:B------:R-:W-:-:S02]  /*52530*/  PRMT R28, RZ, 0x7610, R28 ;  /* 0x00007610ff1c7816 */ /* 0x000fc4000000001c */
[----:B0-----:R-:W-:Y:S02]  /*52540*/  PRMT R87, RZ, 0x7610, R87 ;  /* 0x00007610ff577816 */ /* 0x001fe40000000057 */
[----:B------:R-:W-:Y:S01]  /*52550*/  PRMT R131, RZ, 0x7610, R131 ;  /* 0x00007610ff837816 */ /* 0x000fe20000000083 */
[----:B--2---:R-:W-:Y:S02]  /*52560*/  @!P0 IMAD.MOV.U32 R9, RZ, RZ, R35 ;  /* 0x000000ffff098224 */ /* 0x004fe400078e0023 */
[----:B---3--:R-:W-:-:S05]  /*52570*/  @!P0 IMAD.MOV.U32 R8, RZ, RZ, R30 ;  /* 0x000000ffff088224 */ /* 0x008fca00078e001e */
[----:B------:R0:W2:Y:S04]  /*52580*/  @!P0 LDG.E.U8 R28, desc[UR10][R8.64] ;  /* 0x0000000a081c8981 */ /* 0x0000a8000c1e1100 */
[----:B----4-:R-:W-:Y:S01]  /*52590*/  STL [R1+0x34cc], R75 ;  /* 0x0034cc4b01007387 */ /* 0x010fe20000100800 */
[----:B0-----:R-:W-:Y:S02]  /*525a0*/  @!P0 IMAD.MOV.U32 R8, RZ, RZ, R3 ;  /* 0x000000ffff088224 */ /* 0x001fe400078e0003 */
[----:B------:R-:W-:Y:S01]  /*525b0*/  @!P0 IMAD.MOV.U32 R9, RZ, RZ, R4 ;  /* 0x000000ffff098224 */ /* 0x000fe200078e0004 */
[----:B------:R-:W3:Y:S04]  /*525c0*/  LDL R3, [R1+0x1f6c] ;  /* 0x001f6c0001037983 */ /* 0x000ee80000100800 */
[----:B------:R-:W4:Y:S04]  /*525d0*/  LDL R4, [R1+0x1f68] ;  /* 0x001f680001047983 */ /* 0x000f280000100800 */
[----:B------:R0:W2:Y:S02]  /*525e0*/  @!P0 LDG.E.U8 R87, desc[UR10][R8.64] ;  /* 0x0000000a08578981 */ /* 0x0000a4000c1e1100 */
[----:B0-----:R-:W-:-:S02]  /*525f0*/  @!P0 IMAD.MOV.U32 R8, RZ, RZ, R26 ;  /* 0x000000ffff088224 */ /* 0x001fc400078e001a */
        /* <DEDUP_REMOVED lines=8> */
[----:B--2---:R-:W-:Y:S04]  /*52680*/  STL [R1+0x34d0], R87 ;  /* 0x0034d05701007387 */ /* 0x004fe80000100800 */
[----:B------:R-:W2:Y:S04]  /*52690*/  LDL R27, [R1+0x1f48] ;  /* 0x001f4800011b7983 */ /* 0x000ea80000100800 */
[----:B------:R-:W3:Y:S01]  /*526a0*/  LDL R26, [R1+0x1f4c] ;  /* 0x001f4c00011a7983 */ /* 0x000ee20000100800 */
[----:B----4-:R-:W-:-:S05]  /*526b0*/  @!P0 IMAD.MOV.U32 R9, RZ, RZ, R4 ;  /* 0x000000ffff098224 */ /* 0x010fca00078e0004 */
[----:B------:R2:W4:Y:S04]  /*526c0*/  @!P0 LDG.E.U8 R74, desc[UR10][R8.64] ;  /* 0x0000000a084a8981 */ /* 0x000528000c1e1100 */
[----:B------:R-:W-:Y:S04]  /*526d0*/  STL [R1+0x34d4], R131 ;  /* 0x0034d48301007387 */ /* 0x000fe80000100800 */
[----:B------:R-:W4:Y:S04]  /*526e0*/  LDL R30, [R1+0x1f40] ;  /* 0x001f4000011e7983 */ /* 0x000f280000100800 */
[----:B------:R-:W4:Y:S04]  /*526f0*/  LDL R5, [R1+0x1f44] ;  /* 0x001f440001057983 */ /* 0x000f280000100800 */
[----:B------:R0:W-:Y:S04]  /*52700*/  STL [R1+0xfdc], R28 ;  /* 0x000fdc1c01007387 */ /* 0x0001e80000100800 */
[----:B------:R-:W4:Y:S04]  /*52710*/  LDL R25, [R1+0x1f3c] ;  /* 0x001f3c0001197983 */ /* 0x000f280000100800 */
[----:B0-----:R-:W4:Y:S04]  /*52720*/  LDL R28, [R1+0x1f38] ;  /* 0x001f3800011c7983 */ /* 0x001f280000100800 */
[----:B------:R-:W-:Y:S04]  /*52730*/  STL [R1+0x34d8], R118 ;  /* 0x0034d87601007387 */ /* 0x000fe80000100800 */
[----:B------:R-:W4:Y:S04]  /*52740*/  LDL R4, [R1+0x1f30] ;  /* 0x001f300001047983 */ /* 0x000f280000100800 */
[----:B------:R-:W4:Y:S01]  /*52750*/  LDL R3, [R1+0x1f34] ;  /* 0x001f340001037983 */ /* 0x000f220000100800 */
[----:B------:R-:W-:-:S02]  /*52760*/  PRMT R34, RZ, 0x7610, R34 ;  /* 0x00007610ff227816 */ /* 0x000fc40000000022 */
[----:B------:R-:W-:Y:S02]  /*52770*/  PRMT R76, RZ, 0x7610, R76 ;  /* 0x00007610ff4c7816 */ /* 0x000fe4000000004c */
[----:B------:R-:W-:Y:S01]  /*52780*/  PRMT R88, RZ, 0x7610, R88 ;  /* 0x00007610ff587816 */ /* 0x000fe20000000058 */
[----:B--2---:R-:W-:Y:S02]  /*52790*/  @!P0 IMAD.MOV.U32 R9, RZ, RZ, R27 ;  /* 0x000000ffff098224 */ /* 0x004fe400078e001b */
[----:B---3--:R-:W-:-:S05]  /*527a0*/  @!P0 IMAD.MOV.U32 R8, RZ, RZ, R26 ;  /* 0x000000ffff088224 */ /* 0x008fca00078e001a */
[----:B------:R0:W2:Y:S04]  /*527b0*/  @!P0 LDG.E.U8 R34, desc[UR10][R8.64] ;  /* 0x0000000a08228981 */ /* 0x0000a8000c1e1100 */
[----:B----4-:R-:W-:Y:S04]  /*527c0*/  STL [R1+0x34dc], R74 ;  /* 0x0034dc4a01007387 */ /* 0x010fe80000100800 */
[----:B------:R-:W3:Y:S04]  /*527d0*/  LDL R27, [R1+0x1f28] ;  /* 0x001f2800011b7983 */ /* 0x000ee80000100800 */
[----:B------:R-:W4:Y:S01]  /*527e0*/  LDL R26, [R1+0x1f2c] ;  /* 0x001f2c00011a7983 */ /* 0x000f220000100800 */
[----:B0-----:R-:W-:-:S02]  /*527f0*/  @!P0 IMAD.MOV.U32 R9, RZ, RZ, R30 ;  /* 0x000000ffff098224 */ /* 0x001fc400078e001e */
[----:B------:R-:W-:Y:S01]  /*52800*/  @!P0 IMAD.MOV.U32 R8, RZ, RZ, R5 ;  /* 0x000000ffff088224 */ /* 0x000fe200078e0005 */
[----:B------:R-:W-:Y:S02]  /*52810*/  PRMT R117, RZ, 0x7610, R117 ;  /* 0x00007610ff757816 */ /* 0x000fe40000000075 */
[----:B------:R-:W-:Y:S01]  /*52820*/  PRMT R73, RZ, 0x7610, R73 ;  /* 0x00007610ff497816 */ /* 0x000fe20000000049 */
[----:B------:R-:W2:Y:S04]  /*52830*/  LDL R5, [R1+0x1f0c] ;  /* 0x001f0c0001057983 */ /* 0x000ea80000100800 */
[----:B------:R0:W2:Y:S02]  /*52840*/  @!P0 LDG.E.U8 R76, desc[UR10][R8.64] ;  /* 0x0000000a084c8981 */ /* 0x0000a4000c1e1100 */
[----:B0-----:R-:W-:-:S02]  /*52850*/  @!P0 IMAD.MOV.U32 R8, RZ, RZ, R25 ;  /* 0x000000ffff088224 */ /* 0x001fc400078e0019 */
[----:B------:R-:W-:-:S05]  /*52860*/  @!P0 IMAD.MOV.U32 R9, RZ, RZ, R28 ;  /* 0x000000ffff098224 */ /* 0x000fca00078e001c */
[----:B------:R0:W2:Y:S02]  /*52870*/  @!P0 LDG.E.U8 R88, desc[UR10][R8.64] ;  /* 0x0000000a08588981 */ /* 0x0000a4000c1e1100 */
[----:B0-----:R-:W-:Y:S02]  /*52880*/  @!P0 IMAD.MOV.U32 R8, RZ, RZ, R3 ;  /* 0x000000ffff088224 */ /* 0x001fe400078e0003 */
[----:B------:R-:W-:-:S05]  /*52890*/  @!P0 IMAD.MOV.U32 R9, RZ, RZ, R4 ;  /* 0x000000ffff098224 */ /* 0x000fca00078e0004 */
[----:B------:R3:W2:Y:S02]  /*528a0*/  @!P0 LDG.E.U8 R117, desc[UR10][R8.64] ;  /* 0x0000000a08758981 */ /* 0x0006a4000c1e1100 */
[----:B---3--:R-:W-:Y:S02]  /*528b0*/  @!P0 IMAD.MOV.U32 R9, RZ, RZ, R27 ;  /* 0x000000ffff098224 */ /* 0x008fe400078e001b */
[----:B----4-:R-:W-:-:S05]  /*528c0*/  @!P0 IMAD.MOV.U32 R8, RZ, RZ, R26 ;  /* 0x000000ffff088224 */ /* 0x010fca00078e001a */
[----:B------:R0:W3:Y:S04]  /*528d0*/  @!P0 LDG.E.U8 R73, desc[UR10][R8.64] ;  /* 0x0000000a08498981 */ /* 0x0000e8000c1e1100 */
[----:B--2---:R-:W-:Y:S04]  /*528e0*/  STL [R1+0x34e0], R76 ;  /* 0x0034e04c01007387 */ /* 0x004fe80000100800 */
[----:B------:R-:W2:Y:S04]  /*528f0*/  LDL R25, [R1+0x1f08] ;  /* 0x001f080001197983 */ /* 0x000ea80000100800 */
[----:B------:R-:W-:Y:S04]  /*52900*/  STL [R1+0x34e4], R88 ;  /* 0x0034e45801007387 */ /* 0x000fe80000100800 */
[----:B------:R-:W4:Y:S04]  /*52910*/  LDL R4, [R1+0x1f00] ;  /* 0x001f000001047983 */ /* 0x000f280000100800 */
[----:B------:R-:W4:Y:S04]  /*52920*/  LDL R3, [R1+0x1f04] ;  /* 0x001f040001037983 */ /* 0x000f280000100800 */
[----:B------:R-:W-:Y:S04]  /*52930*/  STL [R1+0x34e8], R117 ;  /* 0x0034e87501007387 */ /* 0x000fe80000100800 */
[----:B------:R-:W4:Y:S04]  /*52940*/  LDL R30, [R1+0x1ef8] ;  /* 0x001ef800011e7983 */ /* 0x000f280000100800 */
[----:B------:R-:W4:Y:S04]  /*52950*/  LDL R26, [R1+0x1efc] ;  /* 0x001efc00011a7983 */ /* 0x000f280000100800 */
[----:B------:R-:W4:Y:S04]  /*52960*/  LDL R28, [R1+0x1ef0] ;  /* 0x001ef000011c7983 */ /* 0x000f280000100800 */
[----:B------:R-:W4:Y:S01]  /*52970*/  LDL R27, [R1+0x1ef4] ;  /* 0x001ef400011b7983 */ /* 0x000f220000100800 */
[----:B0-----:R-:W-:Y:S01]  /*52980*/  @!P0 IMAD.MOV.U32 R8, RZ, RZ, R5 ;  /* 0x000000ffff088224 */ /* 0x001fe200078e0005 */
[----:B------:R-:W-:-:S02]  /*52990*/  PRMT R33, RZ, 0x7610, R33 ;  /* 0x00007610ff217816 */ /* 0x000fc40000000021 */
[----:B---3--:R-:W-:Y:S04]  /*529a0*/  STL [R1+0x34ec], R73 ;  /* 0x0034ec4901007387 */ /* 0x008fe80000100800 */
[----:B------:R-:W3:Y:S01]  /*529b0*/  LDL R5, [R1+0x1eec] ;  /* 0x001eec0001057983 */ /* 0x000ee20000100800 */
[----:B--2---:R-:W-:-:S03]  /*529c0*/  @!P0 IMAD.MOV.U32 R9, RZ, RZ, R25 ;  /* 0x000000ffff098224 */ /* 0x004fc600078e0019 */
[----:B------:R-:W2:Y:S01]  /*529d0*/  LDL R25, [R1+0x1ee8] ;  /* 0x001ee80001197983 */ /* 0x000ea20000100800 */
[----:B------:R-:W-:-:S03]  /*529e0*/  PRMT R120, RZ, 0x7610, R120 ;  /* 0x00007610ff787816 */ /* 0x000fc60000000078 */
[----:B------:R4:W2:Y:S01]  /*529f0*/  @!P0 LDG.E.U8 R33, desc[UR10][R8.64] ;  /* 0x0000000a08218981 */ /* 0x0008a2000c1e1100 */
[----:B------:R-:W-:Y:S01]  /*52a00*/  PRMT R132, RZ, 0x7610, R132 ;  /* 0x00007610ff847816 */ /* 0x000fe20000000084 */
[----:B----4-:R-:W-:Y:S02]  /*52a10*/  @!P0 IMAD.MOV.U32 R9, RZ, RZ, R4 ;  /* 0x000000ffff098224 */ /* 0x010fe400078e0004 */
[----:B------:R-:W-:-:S05]  /*52a20*/  @!P0 IMAD.MOV.U32 R8, RZ, RZ, R3 ;  /* 0x000000ffff088224 */ /* 0x000fca00078e0003 */
[----:B------:R0:W4:Y:S01]  /*52a30*/  @!P0 LDG.E.U8 R120, desc[UR10][R8.64] ;  /* 0x0000000a08788981 */ /* 0x000122000c1e1100 */
[----:B------:R-:W-:Y:S01]  /*52a40*/  PRMT R116, RZ, 0x7610, R116 ;  /* 0x00007610ff747816 */ /* 0x000fe20000000074 */
[----:B0-----:R-:W-:Y:S02]  /*52a50*/  @!P0 IMAD.MOV.U32 R9, RZ, RZ, R30 ;  /* 0x000000ffff098224 */ /* 0x001fe400078e001e */
[----:B------:R-:W-:-:S05]  /*52a60*/  @!P0 IMAD.MOV.U32 R8, RZ, RZ, R26 ;  /* 0x000000ffff088224 */ /* 0x000fca00078e001a */
[----:B------:R0:W4:Y:S02]  /*52a70*/  @!P0 LDG.E.U8 R132, desc[UR10][R8.64] ;  /* 0x0000000a08848981 */ /* 0x000124000c1e1100 */
[----:B0-----:R-:W-:Y:S02]  /*52a80*/  @!P0 IMAD.MOV.U32 R8, RZ, RZ, R27 ;  /* 0x000000ffff088224 */ /* 0x001fe400078e001b */
[----:B------:R-:W-:-:S05]  /*52a90*/  @!P0 IMAD.MOV.U32 R9, RZ, RZ, R28 ;  /* 0x000000ffff098224 */ /* 0x000fca00078e001c */
[----:B------:R3:W4:Y:S01]  /*52aa0*/  @!P0 LDG.E.U8 R116, desc[UR10][R8.64] ;  /* 0x0000000a08748981 */ /* 0x000722000c1e1100 */
[----:B------:R-:W-:Y:S01]  /*52ab0*/  PRMT R72, RZ, 0x7610, R72 ;  /* 0x00007610ff487816 */ /* 0x000fe20000000048 */
[----:B---3--:R-:W-:Y:S02]  /*52ac0*/  @!P0 IMAD.MOV.U32 R8, RZ, RZ, R5 ;  /* 0x000000ffff088224 */ /* 0x008fe400078e0005 */
[----:B--2---:R-:W-:-:S05]  /*52ad0*/  @!P0 IMAD.MOV.U32 R9, RZ, RZ, R25 ;  /* 0x000000ffff098224 */ /* 0x004fca00078e0019 */
[----:B------:R-:W2:Y:S04]  /*52ae0*/  @!P0 LDG.E.U8 R72, desc[UR10][R8.64] ;  /* 0x0000000a08488981 */ /* 0x000ea8000c1e1100 */
[----:B------:R-:W-:Y:S04]  /*52af0*/  STL [R1+0xfc8], R34 ;  /* 0x000fc82201007387 */ /* 0x000fe80000100800 */
[----:B------:R-:W3:Y:S04]  /*52b00*/  LDL R4, [R1+0x1ec8] ;  /* 0x001ec80001047983 */ /* 0x000ee80000100800 */
[----:B------:R-:W3:Y:S04]  /*52b10*/  LDL R3, [R1+0x1ecc] ;  /* 0x001ecc0001037983 */ /* 0x000ee80000100800 */
[----:B----4-:R-:W-:Y:S04]  /*52b20*/  STL [R1+0x34f0], R120 ;  /* 0x0034f07801007387 */ /* 0x010fe80000100800 */
[----:B------:R-:W4:Y:S04]  /*52b30*/  LDL R26, [R1+0x1ec4] ;  /* 0x001ec400011a7983 */ /* 0x000f280000100800 */
[----:B------:R-:W-:Y:S04]  /*52b40*/  STL [R1+0x34f4], R132 ;  /* 0x0034f48401007387 */ /* 0x000fe80000100800 */
[----:B------:R-:W4:Y:S04]  /*52b50*/  LDL R27, [R1+0x1ec0] ;  /* 0x001ec000011b7983 */ /* 0x000f280000100800 */
[----:B------:R-:W4:Y:S04]  /*52b60*/  LDL R28, [R1+0x1ebc] ;  /* 0x001ebc00011c7983 */ /* 0x000f280000100800 */
[----:B------:R-:W-:Y:S04]  /*52b70*/  STL [R1+0x34f8], R116 ;  /* 0x0034f87401007387 */ /* 0x000fe80000100800 */
[----:B------:R-:W4:Y:S04]  /*52b80*/  LDL R30, [R1+0x1eb8] ;  /* 0x001eb800011e7983 */ /* 0x000f280000100800 */
[----:B------:R-:W4:Y:S04]  /*52b90*/  LDL R5, [R1+0x1eb4] ;  /* 0x001eb40001057983 */ /* 0x000f280000100800 */
[----:B--2---:R-:W-:Y:S04]  /*52ba0*/  STL [R1+0x34fc], R72 ;  /* 0x0034fc4801007387 */ /* 0x004fe80000100800 */
[----:B------:R-:W2:Y:S01]  /*52bb0*/  LDL R25, [R1+0x1eb0] ;  /* 0x001eb00001197983 */ /* 0x000ea20000100800 */
[----:B------:R-:W-:Y:S01]  /*52bc0*/  PRMT R32, RZ, 0x7610, R32 ;  /* 0x00007610ff207816 */ /* 0x000fe20000000020 */
[----:B---3--:R-:W-:-:S02]  /*52bd0*/  @!P0 IMAD.MOV.U32 R8, RZ, RZ, R3 ;  /* 0x000000ffff088224 */ /* 0x008fc400078e0003 */
[----:B------:R-:W-:Y:S01]  /*52be0*/  @!P0 IMAD.MOV.U32 R9, RZ, RZ, R4 ;  /* 0x000000ffff098224 */ /* 0x000fe200078e0004 */
[----:B------:R-:W3:Y:S04]  /*52bf0*/  LDL R3, [R1+0x1eac] ;  /* 0x001eac0001037983 */ /* 0x000ee80000100800 */
[----:B------:R-:W3:Y:S01]  /*52c00*/  LDL R4, [R1+0x1ea8] ;  /* 0x001ea80001047983 */ /* 0x000ee20000100800 */
[----:B------:R-:W-:-:S03]  /*52c10*/  PRMT R130, RZ, 0x7610, R130 ;  /* 0x00007610ff827816 */ /* 0x000fc60000000082 */
[----:B------:R4:W3:Y:S01]  /*52c20*/  @!P0 LDG.E.U8 R32, desc[UR10][R8.64] ;  /* 0x0000000a08208981 */ /* 0x0008e2000c1e1100 */
[----:B------:R-:W-:Y:S01]  /*52c30*/  PRMT R89, RZ, 0x7610, R89 ;  /* 0x00007610ff597816 */ /* 0x000fe20000000059 */
[----:B----4-:R-:W-:Y:S02]  /*52c40*/  @!P0 IMAD.MOV.U32 R8, RZ, RZ, R26 ;  /* 0x000000ffff088224 */ /* 0x010fe400078e001a */
[----:B------:R-:W-:-:S05]  /*52c50*/  @!P0 IMAD.MOV.U32 R9, RZ, RZ, R27 ;  /* 0x000000ffff098224 */ /* 0x000fca00078e001b */
[----:B------:R0:W4:Y:S02]  /*52c60*/  @!P0 LDG.E.U8 R130, desc[UR10][R8.64] ;  /* 0x0000000a08828981 */ /* 0x000124000c1e1100 */
[----:B0-----:R-:W-:Y:S02]  /*52c70*/  @!P0 IMAD.MOV.U32 R8, RZ, RZ, R28 ;  /* 0x000000ffff088224 */ /* 0x001fe400078e001c */
[----:B------:R-:W-:-:S05]  /*52c80*/  @!P0 IMAD.MOV.U32 R9, RZ, RZ, R30 ;  /* 0x000000ffff098224 */ /* 0x000fca00078e001e */
[----:B------:R0:W4:Y:S01]  /*52c90*/  @!P0 LDG.E.U8 R89, desc[UR10][R8.64] ;  /* 0x0000000a08598981 */ /* 0x000122000c1e1100 */
[----:B------:R-:W-:Y:S01]  /*52ca0*/  PRMT R115, RZ, 0x7610, R115 ;  /* 0x00007610ff737816 */ /* 0x000fe20000000073 */
[----:B0-----:R-:W-:Y:S02]  /*52cb0*/  @!P0 IMAD.MOV.U32 R8, RZ, RZ, R5 ;  /* 0x000000ffff088224 */ /* 0x001fe400078e0005 */
[----:B--2---:R-:W-:-:S05]  /*52cc0*/  @!P0 IMAD.MOV.U32 R9, RZ, RZ, R25 ;  /* 0x000000ffff098224 */ /* 0x004fca00078e0019 */
[----:B------:R3:W2:Y:S01]  /*52cd0*/  @!P0 LDG.E.U8 R115, desc[UR10][R8.64] ;  /* 0x0000000a08738981 */ /* 0x0006a2000c1e1100 */
[----:B------:R-:W-:-:S03]  /*52ce0*/  PRMT R71, RZ, 0x7610, R71 ;  /* 0x00007610ff477816 */ /* 0x000fc60000000047 */
[----:B------:R-:W-:Y:S04]  /*52cf0*/  STL [R1+0xfb4], R33 ;  /* 0x000fb42101007387 */ /* 0x000fe80000100800 */
[----:B------:R-:W2:Y:S04]  /*52d00*/  LDL R27, [R1+0x1e88] ;  /* 0x001e8800011b7983 */ /* 0x000ea80000100800 */
[----:B------:R-:W2:Y:S01]  /*52d10*/  LDL R26, [R1+0x1e8c] ;  /* 0x001e8c00011a7983 */ /* 0x000ea20000100800 */
[----:B---3--:R-:W-:Y:S02]  /*52d20*/  @!P0 IMAD.MOV.U32 R8, RZ, RZ, R3 ;  /* 0x000000ffff088224 */ /* 0x008fe400078e0003 */
[----:B------:R-:W-:-:S05]  /*52d30*/  @!P0 IMAD.MOV.U32 R9, RZ, RZ, R4 ;  /* 0x000000ffff098224 */ /* 0x000fca00078e0004 */
[----:B------:R0:W3:Y:S04]  /*52d40*/  @!P0 LDG.E.U8 R71, desc[UR10][R8.64] ;  /* 0x0000000a08478981 */ /* 0x0000e8000c1e1100 */
[----:B----4-:R-:W-:Y:S04]  /*52d50*/  STL [R1+0x3500], R130 ;  /* 0x0035008201007387 */ /* 0x010fe80000100800 */
[----:B------:R-:W4:Y:S04]  /*52d60*/  LDL R30, [R1+0x1e80] ;  /* 0x001e8000011e7983 */ /* 0x000f280000100800 */
[----:B------:R-:W4:Y:S04]  /*52d70*/  LDL R28, [R1+0x1e84] ;  /* 0x001e8400011c7983 */ /* 0x000f280000100800 */
[----:B------:R-:W-:Y:S04]  /*52d80*/  STL [R1+0x3504], R89 ;  /* 0x0035045901007387 */ /* 0x000fe80000100800 */
[----:B------:R-:W4:Y:S04]  /*52d90*/  LDL R5, [R1+0x1e7c] ;  /* 0x001e7c0001057983 */ /* 0x000f280000100800 */
[----:B------:R-:W4:Y:S04]  /*52da0*/  LDL R25, [R1+0x1e78] ;  /* 0x001e780001197983 */ /* 0x000f280000100800 */
[----:B--2---:R-:W-:Y:S04]  /*52db0*/  STL [R1+0x3508], R115 ;  /* 0x0035087301007387 */ /* 0x004fe80000100800 */
[----:B------:R-:W2:Y:S04]  /*52dc0*/  LDL R3, [R1+0x1e74] ;  /* 0x001e740001037983 */ /* 0x000ea80000100800 */
[----:B------:R-:W2:Y:S01]  /*52dd0*/  LDL R4, [R1+0x1e70] ;  /* 0x001e700001047983 */ /* 0x000ea20000100800 */
[----:B------:R-:W-:Y:S01]  /*52de0*/  PRMT R31, RZ, 0x7610, R31 ;  /* 0x00007610ff1f7816 */ /* 0x000fe2000000001f */
[----:B0-----:R-:W-:-:S02]  /*52df0*/  @!P0 IMAD.MOV.U32 R8, RZ, RZ, R26 ;  /* 0x000000ffff088224 */ /* 0x001fc400078e001a */
[----:B------:R-:W-:Y:S01]  /*52e00*/  @!P0 IMAD.MOV.U32 R9, RZ, RZ, R27 ;  /* 0x000000ffff098224 */ /* 0x000fe200078e001b */
[----:B------:R-:W-:-:S04]  /*52e10*/  PRMT R77, RZ, 0x7610, R77 ;  /* 0x00007610ff4d7816 */ /* 0x000fc8000000004d */
[----:B------:R4:W2:Y:S04]  /*52e20*/  @!P0 LDG.E.U8 R31, desc[UR10][R8.64] ;  /* 0x0000000a081f8981 */ /* 0x0008a8000c1e1100 */
[----:B---3--:R0:W-:Y:S04]  /*52e30*/  STL [R1+0x350c], R71 ;  /* 0x00350c4701007387 */ /* 0x0081e80000100800 */
[----:B------:R-:W3:Y:S04]  /*52e40*/  LDL R27, [R1+0x1e68] ;  /* 0x001e6800011b7983 */ /* 0x000ee80000100800 */
[----:B------:R-:W3:Y:S04]  /*52e50*/  LDL R26, [R1+0x1e6c] ;  /* 0x001e6c00011a7983 */ /* 0x000ee80000100800 */
[----:B------:R1:W-:Y:S01]  /*52e60*/  STL [R1+0xfa0], R32 ;  /* 0x000fa02001007387 */ /* 0x0003e20000100800 */
[----:B----4-:R-:W-:-:S02]  /*52e70*/  @!P0 IMAD.MOV.U32 R9, RZ, RZ, R30 ;  /* 0x000000ffff098224 */ /* 0x010fc400078e001e */
[----:B------:R-:W-:Y:S01]  /*52e80*/  @!P0 IMAD.MOV.U32 R8, RZ, RZ, R28 ;  /* 0x000000ffff088224 */ /* 0x000fe200078e001c */
[----:B------:R-:W4:Y:S04]  /*52e90*/  LDL R30, [R1+0x1e48] ;  /* 0x001e4800011e7983 */ /* 0x000f280000100800 */
[----:B------:R-:W4:Y:S04]  /*52ea0*/  LDL R28, [R1+0x1e4c] ;  /* 0x001e4c00011c7983 */ /* 0x000f280000100800 */
[----:B------:R0:W4:Y:S02]  /*52eb0*/  @!P0 LDG.E.U8 R77, desc[UR10][R8.64] ;  /* 0x0000000a084d8981 */ /* 0x000124000c1e1100 */
[----:B0-----:R-:W-:-:S02]  /*52ec0*/  @!P0 IMAD.MOV.U32 R8, RZ, RZ, R5 ;  /* 0x000000ffff088224 */ /* 0x001fc400078e0005 */
[----:B------:R-:W4:Y:S01]  /*52ed0*/  LDL R5, [R1+0x1e44] ;  /* 0x001e440001057983 */ /* 0x000f220000100800 */
[----:B------:R-:W-:Y:S01]  /*52ee0*/  PRMT R133, RZ, 0x7610, R133 ;  /* 0x00007610ff857816 */ /* 0x000fe20000000085 */
[----:B------:R-:W-:Y:S02]  /*52ef0*/  @!P0 IMAD.MOV.U32 R9, RZ, RZ, R25 ;  /* 0x000000ffff098224 */ /* 0x000fe400078e0019 */
[----:B------:R-:W4:Y:S04]  /*52f00*/  LDL R25, [R1+0x1e40] ;  /* 0x001e400001197983 */ /* 0x000f280000100800 */
[----:B------:R2:W4:Y:S02]  /*52f10*/  @!P0 LDG.E.U8 R133, desc[UR10][R8.64] ;  /* 0x0000000a08858981 */ /* 0x000524000c1e1100 */
[----:B--2---:R-:W-:-:S02]  /*52f20*/  @!P0 IMAD.MOV.U32 R8, RZ, RZ, R3 ;  /* 0x000000ffff088224 */ /* 0x004fc400078e0003 */
[----:B------:R-:W2:Y:S01]  /*52f30*/  LDL R3, [R1+0x1e3c] ;  /* 0x001e3c0001037983 */ /* 0x000ea20000100800 */
[----:B------:R-:W-:Y:S01]  /*52f40*/  PRMT R114, RZ, 0x7610, R114 ;  /* 0x00007610ff727816 */ /* 0x000fe20000000072 */
[----:B------:R-:W-:Y:S02]  /*52f50*/  @!P0 IMAD.MOV.U32 R9, RZ, RZ, R4 ;  /* 0x000000ffff098224 */ /* 0x000fe400078e0004 */
[----:B------:R-:W2:Y:S01]  /*52f60*/  LDL R4, [R1+0x1e38] ;  /* 0x001e380001047983 */ /* 0x000ea20000100800 */
[----:B------:R-:W-:-:S03]  /*52f70*/  PRMT R70, RZ, 0x7610, R70 ;  /* 0x00007610ff467816 */ /* 0x000fc60000000046 */
[----:B------:R3:W2:Y:S01]  /*52f80*/  @!P0 LDG.E.U8 R114, desc[UR10][R8.64] ;  /* 0x0000000a08728981 */ /* 0x0006a2000c1e1100 */
[----:B------:R-:W-:Y:S01]  /*52f90*/  PRMT R71, RZ, 0x7610, R71 ;  /* 0x00007610ff477816 */ /* 0x000fe20000000047 */
[----:B---3--:R-:W-:Y:S02]  /*52fa0*/  @!P0 IMAD.MOV.U32 R8, RZ, RZ, R26 ;  /* 0x000000ffff088224 */ /* 0x008fe400078e001a */
[----:B------:R-:W-:Y:S01]  /*52fb0*/  @!P0 IMAD.MOV.U32 R9, RZ, RZ, R27 ;  /* 0x000000ffff098224 */ /* 0x000fe200078e001b */
[----:B------:R-:W3:Y:S04]  /*52fc0*/  LDL R26, [R1+0x1e34] ;  /* 0x001e3400011a7983 */ /* 0x000ee80000100800 */
[----:B------:R-:W3:Y:S04]  /*52fd0*/  LDL R27, [R1+0x1e30] ;  /* 0x001e3000011b7983 */ /* 0x000ee80000100800 */
[----:B------:R4:W3:Y:S02]  /*52fe0*/  @!P0 LDG.E.U8 R70, desc[UR10][R8.64] ;  /* 0x0000000a08468981 */ /* 0x0008e4000c1e1100 */
        /* <DEDUP_REMOVED lines=10> */
[----:B------:R2:W4:Y:S04]  /*53090*/  @!P0 LDG.E.U8 R121, desc[UR10][R8.64] ;  /* 0x0000000a08798981 */ /* 0x000528000c1e1100 */
[----:B------:R0:W-:Y:S01]  /*530a0*/  STL [R1+0xf8c], R31 ;  /* 0x000f8c1f01007387 */ /* 0x0001e20000100800 */
[----:B------:R-:W-:-:S02]  /*530b0*/  PRMT R90, RZ, 0x7610, R90 ;  /* 0x00007610ff5a7816 */ /* 0x000fc4000000005a */
[----:B------:R-:W-:Y:S02]  /*530c0*/  PRMT R113, RZ, 0x7610, R113 ;  /* 0x00007610ff717816 */ /* 0x000fe40000000071 */
[----:B------:R-:W-:Y:S02]  /*530d0*/  PRMT R69, RZ, 0x7610, R69 ;  /* 0x00007610ff457816 */ /* 0x000fe40000000045 */
[----:B------:R-:W-:Y:S02]  /*530e0*/  PRMT R115, RZ, 0x7610, R115 ;  /* 0x00007610ff737816 */ /* 0x000fe40000000073 */
[----:B------:R-:W-:Y:S02]  /*530f0*/  PRMT R86, RZ, 0x7610, R86 ;  /* 0x00007610ff567816 */ /* 0x000fe40000000056 */
[----:B------:R-:W-:Y:S02]  /*53100*/  PRMT R134, RZ, 0x7610, R134 ;  /* 0x00007610ff867816 */ /* 0x000fe40000000086 */
        /* <DEDUP_REMOVED lines=132> */
[----:B------:R-:W-:Y:S01]  /*53950*/  PRMT R200, RZ, 0x7610, R200 ;  /* 0x00007610ffc87816 */ /* 0x000fe200000000c8 */
[----:B-1----:R-:W4:Y:S04]  /*53960*/  LDL R32, [R1+0x13fc] ;  /* 0x0013fc0001207983 */ /* 0x002f280000100800 */
[----:B0-----:R-:W4:Y:S01]  /*53970*/  LDL R31, [R1+0x1400] ;  /* 0x00140000011f7983 */ /* 0x001f220000100800 */
[----:B--2---:R-:W-:-:S03]  /*53980*/  @!P0 IMAD.MOV.U32 R8, RZ, RZ, R3 ;  /* 0x000000ffff088224 */ /* 0x004fc600078e0003 */
[----:B------:R-:W2:Y:S01]  /*53990*/  LDL R3, [R1+0x1e04] ;  /* 0x001e040001037983 */ /* 0x000ea20000100800 */
[----:B------:R-:W-:-:S03]  /*539a0*/  @!P0 IMAD.MOV.U32 R9, RZ, RZ, R4 ;  /* 0x000000ffff098224 */ /* 0x000fc600078e0004 */
[----:B------:R-:W2:Y:S04]  /*539b0*/  LDL R4, [R1+0x1e00] ;  /* 0x001e000001047983 */ /* 0x000ea80000100800 */
[----:B------:R3:W2:Y:S02]  /*539c0*/  @!P0 LDG.E.U8 R90, desc[UR10][R8.64] ;  /* 0x0000000a085a8981 */ /* 0x0006a4000c1e1100 */
        /* <DEDUP_REMOVED lines=12> */
[----:B------:R-:W-:-:S03]  /*53a90*/  @!P0 IMAD.MOV.U32 R9, RZ, RZ, R25 ;  /* 0x000000ffff098224 */ /* 0x000fc600078e0019 */
[----:B------:R-:W4:Y:S04]  /*53aa0*/  LDL R25, [R1+0x1de8] ;  /* 0x001de80001197983 */ /* 0x000f280000100800 */
[----:B------:R2:W4:Y:S02]  /*53ab0*/  @!P0 LDG.E.U8 R115, desc[UR10][R8.64] ;  /* 0x0000000a08738981 */ /* 0x000524000c1e1100 */
[----:B--2---:R-:W-:Y:S02]  /*53ac0*/  @!P0 IMAD.MOV.U32 R8, RZ, RZ, R3 ;  /* 0x000000ffff088224 */ /* 0x004fe400078e0003 */
        /* <DEDUP_REMOVED lines=671> */
[----:B------:R-:W-:Y:S02]  /*564c0*/  PRMT R199, RZ, 0x7610, R199 ;  /* 0x00007610ffc77816 */ /* 0x000fe400000000c7 */
[----:B------:R-:W-:Y:S02]  /*564d0*/  PRMT R198, RZ, 0x7610, R198 ;  /* 0x00007610ffc67816 */ /* 0x000fe400000000c6 */
[----:B------:R-:W-:Y:S01]  /*564e0*/  PRMT R197, RZ, 0x7610, R197 ;  /* 0x00007610ffc57816 */ /* 0x000fe200000000c5 */
[----:B------:R-:W4:Y:S04]  /*564f0*/  LDL R30, [R1+0x1324] ;  /* 0x00132400011e7983 */ /* 0x000f280000100800 */
[----:B------:R0:W4:Y:S04]  /*56500*/  @!P0 LDG.E.U8 R200, desc[UR10][R8.64] ;  /* 0x0000000a08c88981 */ /* 0x000128000c1e1100 */
[----:B------:R-:W4:Y:S01]  /*56510*/  LDL R28, [R1+0x1328] ;  /* 0x00132800011c7983 */ /* 0x000f220000100800 */
[----:B0-----:R-:W-:-:S03]  /*56520*/  @!P0 IMAD.MOV.U32 R8, RZ, RZ, R5 ;  /* 0x000000ffff088224 */ /* 0x001fc600078e0005 */
        /* <DEDUP_REMOVED lines=8> */
[----:B------:R3:W2:Y:S01]  /*565b0*/  @!P0 LDG.E.U8 R198, desc[UR10][R8.64] ;  /* 0x0000000a08c68981 */ /* 0x0006a2000c1e1100 */
[----:B------:R-:W-:Y:S01]  /*565c0*/  PRMT R196, RZ, 0x7610, R196 ;  /* 0x00007610ffc47816 */ /* 0x000fe200000000c4 */
[----:B---3--:R-:W-:Y:S02]  /*565d0*/  @!P0 IMAD.MOV.U32 R8, RZ, RZ, R26 ;  /* 0x000000ffff088224 */ /* 0x008fe400078e001a */
[----:B------:R-:W-:Y:S01]  /*565e0*/  @!P0 IMAD.MOV.U32 R9, RZ, RZ, R27 ;  /* 0x000000ffff098224 */ /* 0x000fe200078e001b */
[----:B------:R-:W3:Y:S04]  /*565f0*/  LDL R26, [R1+0x12e8] ;  /* 0x0012e800011a7983 */ /* 0x000ee80000100800 */
[----:B------:R-:W3:Y:S04]  /*56600*/  LDL R27, [R1+0x12e4] ;  /* 0x0012e400011b7983 */ /* 0x000ee80000100800 */
[----:B------:R0:W3:Y:S02]  /*56610*/  @!P0 LDG.E.U8 R197, desc[UR10][R8.64] ;  /* 0x0000000a08c58981 */ /* 0x0000e4000c1e1100 */
[----:B0-----:R-:W-:-:S02]  /*56620*/  @!P0 IMAD.MOV.U32 R8, RZ, RZ, R31 ;  /* 0x000000ffff088224 */ /* 0x001fc400078e001f */
[----:B------:R-:W-:Y:S01]  /*56630*/  @!P0 IMAD.MOV.U32 R9, RZ, RZ, R32 ;  /* 0x000000ffff098224 */ /* 0x000fe200078e0020 */
[----:B------:R-:W-:Y:S02]  /*56640*/  PRMT R195, RZ, 0x7610, R195 ;  /* 0x00007610ffc37816 */ /* 0x000fe400000000c3 */
[----:B------:R-:W-:Y:S02]  /*56650*/  PRMT R194, RZ, 0x7610, R194 ;  /* 0x00007610ffc27816 */ /* 0x000fe400000000c2 */
[----:B------:R-:W-:Y:S01]  /*56660*/  PRMT R193, RZ, 0x7610, R193 ;  /* 0x00007610ffc17816 */ /* 0x000fe200000000c1 */
[----:B------:R-:W3:Y:S04]  /*56670*/  LDL R32, [R1+0x1228] ;  /* 0x0012280001207983 */ /* 0x000ee80000100800 */
[----:B------:R4:W3:Y:S01]  /*56680*/  @!P0 LDG.E.U8 R196, desc[UR10][R8.64] ;  /* 0x0000000a08c48981 */ /* 0x0008e2000c1e1100 */
[----:B------:R-:W-:-:S03]  /*56690*/  PRMT R192, RZ, 0x7610, R192 ;  /* 0x00007610ffc07816 */ /* 0x000fc600000000c0 */
[----:B------:R-:W3:Y:S01]  /*566a0*/  LDL R31, [R1+0x13dc] ;  /* 0x0013dc00011f7983 */ /* 0x000ee20000100800 */
[----:B----4-:R-:W-:-:S03]  /*566b0*/  @!P0 IMAD.MOV.U32 R8, RZ, RZ, R5 ;  /* 0x000000ffff088224 */ /* 0x010fc600078e0005 */
        /* <DEDUP_REMOVED lines=9> */
[----:B0-----:R-:W-:Y:S02]  /*56750*/  @!P0 IMAD.MOV.U32 R8, RZ, RZ, R28 ;  /* 0x000000ffff088224 */ /* 0x001fe400078e001c */
[----:B------:R-:W-:Y:S02]  /*56760*/  @!P0 IMAD.MOV.U32 R9, RZ, RZ, R30 ;  /* 0x000000ffff098224 */ /* 0x000fe400078e001e */
[----:B------:R-:W2:Y:S04]  /*56770*/  LDL R30, [R1+0x13e0] ;  /* 0x0013e000011e7983 */ /* 0x000ea80000100800 */
[----:B------:R3:W2:Y:S04]  /*56780*/  @!P0 LDG.E.U8 R193, desc[UR10][R8.64] ;  /* 0x0000000a08c18981 */ /* 0x0006a8000c1e1100 */
[----:B------:R-:W2:Y:S04]  /*56790*/  LDL.LU R41, [R1+0x11e4] ;  /* 0x0011e40001297983 */ /* 0x000ea80000300800 */
[----:B------:R-:W2:Y:S01]  /*567a0*/  LDL R28, [R1+0x13d4] ;  /* 0x0013d400011c7983 */ /* 0x000ea20000100800 */
[----:B---3--:R-:W-:-:S02]  /*567b0*/  @!P0 IMAD.MOV.U32 R8, RZ, RZ, R26 ;  /* 0x000000ffff088224 */ /* 0x008fc400078e001a */
[----:B------:R-:W-:Y:S02]  /*567c0*/  @!P0 IMAD.MOV.U32 R9, RZ, RZ, R27 ;  /* 0x000000ffff098224 */ /* 0x000fe400078e001b */
[----:B------:R-:W3:Y:S04]  /*567d0*/  LDL R27, [R1+0x13d8] ;  /* 0x0013d800011b7983 */ /* 0x000ee80000100800 */
[----:B------:R4:W3:Y:S04]  /*567e0*/  @!P0 LDG.E.U8 R192, desc[UR10][R8.64] ;  /* 0x0000000a08c08981 */ /* 0x0008e8000c1e1100 */
[----:B------:R-:W3:Y:S01]  /*567f0*/  LDL.LU R36, [R1+0x11a8] ;  /* 0x0011a80001247983 */ /* 0x000ee20000300800 */
[----:B----4-:R-:W-:-:S03]  /*56800*/  @!P0 IMAD.MOV.U32 R8, RZ, RZ, R5 ;  /* 0x000000ffff088224 */ /* 0x010fc600078e0005 */
[----:B------:R-:W4:Y:S01]  /*56810*/  LDL.LU R5, [R1+0x11a4] ;  /* 0x0011a40001057983 */ /* 0x000f220000300800 */
[----:B------:R-:W-:Y:S01]  /*56820*/  PRMT R191, RZ, 0x7610, R191 ;  /* 0x00007610ffbf7816 */ /* 0x000fe200000000bf */
[----:B------:R-:W-:Y:S02]  /*56830*/  @!P0 IMAD.MOV.U32 R9, RZ, RZ, R25 ;  /* 0x000000ffff098224 */ /* 0x000fe400078e0019 */
[----:B------:R-:W4:Y:S04]  /*56840*/  LDL R26, [R1+0x139c] ;  /* 0x00139c00011a7983 */ /* 0x000f280000100800 */
[----:B------:R-:W4:Y:S04]  /*56850*/  LDL R25, [R1+0x13a0] ;  /* 0x0013a00001197983 */ /* 0x000f280000100800 */
[----:B------:R2:W4:Y:S02]  /*56860*/  @!P0 LDG.E.U8 R191, desc[UR10][R8.64] ;  /* 0x0000000a08bf8981 */ /* 0x000524000c1e1100 */
[----:B--2---:R-:W-:-:S02]  /*56870*/  @!P0 IMAD.MOV.U32 R8, RZ, RZ, R3 ;  /* 0x000000ffff088224 */ /* 0x004fc400078e0003 */
[----:B------:R-:W2:Y:S01]  /*56880*/  LDL R3, [R1+0x1360] ;  /* 0x0013600001037983 */ /* 0x000ea20000100800 */
[----:B------:R-:W-:Y:S01]  /*56890*/  PRMT R190, RZ, 0x7610, R190 ;  /* 0x00007610ffbe7816 */ /* 0x000fe200000000be */
[----:B------:R-:W-:Y:S01]  /*568a0*/  @!P0 IMAD.MOV.U32 R9, RZ, RZ, R4 ;  /* 0x000000ffff098224 */ /* 0x000fe200078e0004 */
[----:B------:R-:W-:Y:S02]  /*568b0*/  PRMT R189, RZ, 0x7610, R189 ;  /* 0x00007610ffbd7816 */ /* 0x000fe400000000bd */
[----:B------:R-:W-:Y:S02]  /*568c0*/  PRMT R188, RZ, 0x7610, R188 ;  /* 0x00007610ffbc7816 */ /* 0x000fe400000000bc */
[----:B------:R-:W-:Y:S01]  /*568d0*/  PRMT R187, RZ, 0x7610, R187 ;  /* 0x00007610ffbb7816 */ /* 0x000fe200000000bb */
[----:B------:R-:W2:Y:S04]  /*568e0*/  LDL R4, [R1+0x135c] ;  /* 0x00135c0001047983 */ /* 0x000ea80000100800 */
[----:B------:R0:W2:Y:S02]  /*568f0*/  @!P0 LDG.E.U8 R190, desc[UR10][R8.64] ;  /* 0x0000000a08be8981 */ /* 0x0000a4000c1e1100 */
[----:B0-----:R-:W-:-:S02]  /*56900*/  @!P0 IMAD.MOV.U32 R8, RZ, RZ, R32 ;  /* 0x000000ffff088224 */ /* 0x001fc400078e0020 */
[----:B------:R-:W-:-:S05]  /*56910*/  @!P0 IMAD.MOV.U32 R9, RZ, RZ, R239 ;  /* 0x000000ffff098224 */ /* 0x000fca00078e00ef */
[----:B------:R0:W2:Y:S04]  /*56920*/  @!P0 LDG.E.U8 R189, desc[UR10][R8.64] ;  /* 0x0000000a08bd8981 */ /* 0x0000a8000c1e1100 */
[----:B------:R1:W-:Y:S01]  /*56930*/  STL [R1+0x2b48], R239 ;  /* 0x002b48ef01007387 */ /* 0x0003e20000100800 */
[----:B0-----:R-:W-:Y:S02]  /*56940*/  @!P0 IMAD.MOV.U32 R8, RZ, RZ, R0 ;  /* 0x000000ffff088224 */ /* 0x001fe400078e0000 */
[----:B------:R-:W-:Y:S01]  /*56950*/  @!P0 IMAD.MOV.U32 R9, RZ, RZ, R41 ;  /* 0x000000ffff098224 */ /* 0x000fe200078e0029 */
[----:B-1----:R-:W2:Y:S04]  /*56960*/  LDL.LU R239, [R1+0x1200] ;  /* 0x0012000001ef7983 */ /* 0x002ea80000300800 */
[----:B------:R3:W2:Y:S04]  /*56970*/  @!P0 LDG.E.U8 R188, desc[UR10][R8.64] ;  /* 0x0000000a08bc8981 */ /* 0x0006a8000c1e1100 */
[----:B------:R0:W-:Y:S01]  /*56980*/  STL [R1+0x2b4c], R0 ;  /* 0x002b4c0001007387 */ /* 0x0001e20000100800 */
[----:B---3--:R-:W-:-:S02]  /*56990*/  @!P0 IMAD.MOV.U32 R8, RZ, RZ, R36 ;  /* 0x000000ffff088224 */ /* 0x008fc400078e0024 */
[----:B----4-:R-:W-:Y:S01]  /*569a0*/  @!P0 IMAD.MOV.U32 R9, RZ, RZ, R5 ;  /* 0x000000ffff098224 */ /* 0x010fe200078e0005 */
[----:B0-----:R-:W3:Y:S04]  /*569b0*/  LDL.LU R0, [R1+0x1208] ;  /* 0x0012080001007983 */ /* 0x001ee80000300800 */
[----:B------:R0:W4:Y:S01]  /*569c0*/  @!P0 LDG.E.U8 R187, desc[UR10][R8.64] ;  /* 0x0000000a08bb8981 */ /* 0x000122000c1e1100 */
[----:B------:R-:W-:Y:S01]  /*569d0*/  PRMT R186, RZ, 0x7610, R186 ;  /* 0x00007610ffba7816 */ /* 0x000fe200000000ba */
[----:B0-----:R-:W-:Y:S02]  /*569e0*/  @!P0 IMAD.MOV.U32 R8, RZ, RZ, R30 ;  /* 0x000000ffff088224 */ /* 0x001fe400078e001e */
[----:B------:R-:W3:Y:S01]  /*569f0*/  LDL R30, [R1+0x1320] ;  /* 0x00132000011e7983 */ /* 0x000ee20000100800 */
[----:B------:R-:W-:-:S03]  /*56a00*/  @!P0 IMAD.MOV.U32 R9, RZ, RZ, R31 ;  /* 0x000000ffff098224 */ /* 0x000fc600078e001f */
[----:B------:R-:W4:Y:S01]  /*56a10*/  LDL R31, [R1+0x131c] ;  /* 0x00131c00011f7983 */ /* 0x000f220000100800 */
[----:B------:R-:W-:-:S03]  /*56a20*/  PRMT R185, RZ, 0x7610, R185 ;  /* 0x00007610ffb97816 */ /* 0x000fc600000000b9 */
[----:B------:R0:W4:Y:S01]  /*56a30*/  @!P0 LDG.E.U8 R186, desc[UR10][R8.64] ;  /* 0x0000000a08ba8981 */ /* 0x000122000c1e1100 */
[----:B------:R-:W-:Y:S01]  /*56a40*/  PRMT R184, RZ, 0x7610, R184 ;  /* 0x00007610ffb87816 */ /* 0x000fe200000000b8 */
[----:B0-----:R-:W-:Y:S02]  /*56a50*/  @!P0 IMAD.MOV.U32 R8, RZ, RZ, R27 ;  /* 0x000000ffff088224 */ /* 0x001fe400078e001b */
[----:B------:R-:W-:Y:S01]  /*56a60*/  @!P0 IMAD.MOV.U32 R9, RZ, RZ, R28 ;  /* 0x000000ffff098224 */ /* 0x000fe200078e001c */
[----:B------:R-:W4:Y:S04]  /*56a70*/  LDL R27, [R1+0x12e0] ;  /* 0x0012e000011b7983 */ /* 0x000f280000100800 */
[----:B------:R-:W4:Y:S04]  /*56a80*/  LDL R28, [R1+0x12dc] ;  /* 0x0012dc00011c7983 */ /* 0x000f280000100800 */
[----:B------:R0:W4:Y:S02]  /*56a90*/  @!P0 LDG.E.U8 R185, desc[UR10][R8.64] ;  /* 0x0000000a08b98981 */ /* 0x000124000c1e1100 */
[----:B0-----:R-:W-:-:S02]  /*56aa0*/  @!P0 IMAD.MOV.U32 R8, RZ, RZ, R25 ;  /* 0x000000ffff088224 */ /* 0x001fc400078e0019 */
[----:B------:R-:W-:Y:S01]  /*56ab0*/  @!P0 IMAD.MOV.U32 R9, RZ, RZ, R26 ;  /* 0x000000ffff098224 */ /* 0x000fe200078e001a */
[----:B------:R-:W4:Y:S04]  /*56ac0*/  LDL R25, [R1+0x12a0] ;  /* 0x0012a00001197983 */ /* 0x000f280000100800 */
[----:B------:R-:W4:Y:S04]  /*56ad0*/  LDL R26, [R1+0x129c] ;  /* 0x00129c00011a7983 */ /* 0x000f280000100800 */
[----:B------:R2:W4:Y:S02]  /*56ae0*/  @!P0 LDG.E.U8 R184, desc[UR10][R8.64] ;  /* 0x0000000a08b88981 */ /* 0x000524000c1e1100 */
[----:B--2---:R-:W-:-:S02]  /*56af0*/  @!P0 IMAD.MOV.U32 R8, RZ, RZ, R3 ;  /* 0x000000ffff088224 */ /* 0x004fc400078e0003 */
[----:B------:R-:W2:Y:S01]  /*56b00*/  LDL R3, [R1+0x1260] ;  /* 0x0012600001037983 */ /* 0x000ea20000100800 */
[----:B------:R-:W-:Y:S01]  /*56b10*/  PRMT R183, RZ, 0x7610, R183 ;  /* 0x00007610ffb77816 */ /* 0x000fe200000000b7 */
[----:B------:R-:W-:Y:S02]  /*56b20*/  @!P0 IMAD.MOV.U32 R9, RZ, RZ, R4 ;  /* 0x000000ffff098224 */ /* 0x000fe400078e0004 */
[----:B------:R-:W2:Y:S04]  /*56b30*/  LDL R4, [R1+0x125c] ;  /* 0x00125c0001047983 */ /* 0x000ea80000100800 */
[----:B------:R3:W2:Y:S04]  /*56b40*/  @!P0 LDG.E.U8 R183, desc[UR10][R8.64] ;  /* 0x0000000a08b78981 */ /* 0x0006a8000c1e1100 */
[----:B------:R-:W2:Y:S01]  /*56b50*/  LDL.LU R39, [R1+0x11dc] ;  /* 0x0011dc0001277983 */ /* 0x000ea20000300800 */
[----:B------:R-:W-:-:S02]  /*56b60*/  PRMT R182, RZ, 0x7610, R182 ;  /* 0x00007610ffb67816 */ /* 0x000fc400000000b6 */
[----:B------:R-:W-:Y:S02]  /*56b70*/  PRMT R181, RZ, 0x7610, R181 ;  /* 0x00007610ffb57816 */ /* 0x000fe400000000b5 */
[----:B------:R-:W-:Y:S01]  /*56b80*/  PRMT R180, RZ, 0x7610, R180 ;  /* 0x00007610ffb47816 */ /* 0x000fe200000000b4 */
[----:B---3--:R-:W-:Y:S02]  /*56b90*/  @!P0 IMAD.MOV.U32 R8, RZ, RZ, R30 ;  /* 0x000000ffff088224 */ /* 0x008fe400078e001e */
[----:B------:R-:W3:Y:S01]  /*56ba0*/  LDL R30, [R1+0x1220] ;  /* 0x00122000011e7983 */ /* 0x000ee20000100800 */
[----:B----4-:R-:W-:-:S03]  /*56bb0*/  @!P0 IMAD.MOV.U32 R9, RZ, RZ, R31 ;  /* 0x000000ffff098224 */ /* 0x010fc600078e001f */
[----:B------:R-:W4:Y:S04]  /*56bc0*/  LDL.LU R48, [R1+0x11e0] ;  /* 0x0011e00001307983 */ /* 0x000f280000300800 */
[----:B------:R-:W4:Y:S04]  /*56bd0*/  LDL.LU R44, [R1+0x119c] ;  /* 0x00119c00012c7983 */ /* 0x000f280000300800 */
[----:B------:R-:W4:Y:S04]  /*56be0*/  LDL.LU R34, [R1+0x11a0] ;  /* 0x0011a00001227983 */ /* 0x000f280000300800 */
[----:B------:R0:W4:Y:S01]  /*56bf0*/  @!P0 LDG.E.U8 R182, desc[UR10][R8.64] ;  /* 0x0000000a08b68981 */ /* 0x000122000c1e1100 */
[----:B------:R-:W-:-:S02]  /*56c00*/  PRMT R179, RZ, 0x7610, R179 ;  /* 0x00007610ffb37816 */ /* 0x000fc400000000b3 */
[----:B------:R-:W-:Y:S01]  /*56c10*/  PRMT R178, RZ, 0x7610, R178 ;  /* 0x00007610ffb27816 */ /* 0x000fe200000000b2 */
[----:B------:R-:W4:Y:S04]  /*56c20*/  LDL R33, [R1+0x1354] ;  /* 0x0013540001217983 */ /* 0x000f280000100800 */
[----:B------:R-:W4:Y:S01]  /*56c30*/  LDL R32, [R1+0x1358] ;  /* 0x0013580001207983 */ /* 0x000f220000100800 */
[----:B0-----:R-:W-:Y:S02]  /*56c40*/  @!P0 IMAD.MOV.U32 R8, RZ, RZ, R27 ;  /* 0x000000ffff088224 */ /* 0x001fe400078e001b */
[----:B------:R-:W-:Y:S01]  /*56c50*/  @!P0 IMAD.MOV.U32 R9, RZ, RZ, R28 ;  /* 0x000000ffff098224 */ /* 0x000fe200078e001c */
[----:B------:R-:W-:Y:S01]  /*56c60*/  PRMT R177, RZ, 0x7610, R177 ;  /* 0x00007610ffb17816 */ /* 0x000fe200000000b1 */
[----:B------:R-:W4:Y:S04]  /*56c70*/  LDL R28, [R1+0x13cc] ;  /* 0x0013cc00011c7983 */ /* 0x000f280000100800 */
[----:B------:R0:W4:Y:S04]  /*56c80*/  @!P0 LDG.E.U8 R181, desc[UR10][R8.64] ;  /* 0x0000000a08b58981 */ /* 0x000128000c1e1100 */
[----:B------:R-:W4:Y:S01]  /*56c90*/  LDL R27, [R1+0x1314] ;  /* 0x00131400011b7983 */ /* 0x000f220000100800 */
[----:B0-----:R-:W-:-:S02]  /*56ca0*/  @!P0 IMAD.MOV.U32 R8, RZ, RZ, R25 ;  /* 0x000000ffff088224 */ /* 0x001fc400078e0019 */
[----:B------:R-:W-:Y:S01]  /*56cb0*/  @!P0 IMAD.MOV.U32 R9, RZ, RZ, R26 ;  /* 0x000000ffff098224 */ /* 0x000fe200078e001a */
[----:B------:R-:W4:Y:S04]  /*56cc0*/  LDL R25, [R1+0x1394] ;  /* 0x0013940001197983 */ /* 0x000f280000100800 */
[----:B------:R-:W4:Y:S04]  /*56cd0*/  LDL R26, [R1+0x13d0] ;  /* 0x0013d000011a7983 */ /* 0x000f280000100800 */
[----:B------:R2:W4:Y:S02]  /*56ce0*/  @!P0 LDG.E.U8 R180, desc[UR10][R8.64] ;  /* 0x0000000a08b48981 */ /* 0x000524000c1e1100 */
[----:B--2---:R-:W-:-:S02]  /*56cf0*/  @!P0 IMAD.MOV.U32 R8, RZ, RZ, R3 ;  /* 0x000000ffff088224 */ /* 0x004fc400078e0003 */
[----:B------:R-:W2:Y:S01]  /*56d00*/  LDL R3, [R1+0x1398] ;  /* 0x0013980001037983 */ /* 0x000ea20000100800 */
[----:B------:R-:W-:-:S03]  /*56d10*/  @!P0 IMAD.MOV.U32 R9, RZ, RZ, R4 ;  /* 0x000000ffff098224 */ /* 0x000fc600078e0004 */
[----:B------:R-:W2:Y:S04]  /*56d20*/  LDL R4, [R1+0x1318] ;  /* 0x0013180001047983 */ /* 0x000ea80000100800 */
[----:B------:R0:W2:Y:S02]  /*56d30*/  @!P0 LDG.E.U8 R179, desc[UR10][R8.64] ;  /* 0x0000000a08b38981 */ /* 0x0000a4000c1e1100 */
[----:B0-----:R-:W-:Y:S02]  /*56d40*/  @!P0 IMAD.MOV.U32 R9, RZ, RZ, R7 ;  /* 0x000000ffff098224 */ /* 0x001fe400078e0007 */
[----:B------:R0:W-:Y:S01]  /*56d50*/  STL [R1+0x2b50], R7 ;  /* 0x002b500701007387 */ /* 0x0001e20000100800 */
[----:B------:R-:W-:Y:S02]  /*56d60*/  PRMT R176, RZ, 0x7610, R176 ;  /* 0x00007610ffb07816 */ /* 0x000fe400000000b0 */
[----:B------:R-:W-:Y:S01]  /*56d70*/  PRMT R175, RZ, 0x7610, R175 ;  /* 0x00007610ffaf7816 */ /* 0x000fe200000000af */
[----:B0-----:R-:W2:Y:S04]  /*56d80*/  LDL.LU R7, [R1+0x1210] ;  /* 0x0012100001077983 */ /* 0x001ea80000300800 */
[----:B------:R-:W2:Y:S01]  /*56d90*/  LDL R31, [R1+0x12d4] ;  /* 0x0012d400011f7983 */ /* 0x000ea20000100800 */
[----:B---3--:R-:W-:-:S03]  /*56da0*/  @!P0 IMAD.MOV.U32 R8, RZ, RZ, R30 ;  /* 0x000000ffff088224 */ /* 0x008fc600078e001e */
[----:B------:R-:W3:Y:S04]  /*56db0*/  LDL R30, [R1+0x12d8] ;  /* 0x0012d800011e7983 */ /* 0x000ee80000100800 */
[----:B------:R4:W3:Y:S02]  /*56dc0*/  @!P0 LDG.E.U8 R178, desc[UR10][R8.64] ;  /* 0x0000000a08b28981 */ /* 0x0008e4000c1e1100 */
[----:B----4-:R-:W-:Y:S02]  /*56dd0*/  @!P0 IMAD.MOV.U32 R8, RZ, RZ, R48 ;  /* 0x000000ffff088224 */ /* 0x010fe400078e0030 */
[----:B------:R-:W-:-:S05]  /*56de0*/  @!P0 IMAD.MOV.U32 R9, RZ, RZ, R39 ;  /* 0x000000ffff098224 */ /* 0x000fca00078e0027 */
[----:B------:R0:W4:Y:S02]  /*56df0*/  @!P0 LDG.E.U8 R177, desc[UR10][R8.64] ;  /* 0x0000000a08b18981 */ /* 0x000124000c1e1100 */
[----:B0-----:R-:W-:Y:S02]  /*56e00*/  @!P0 IMAD.MOV.U32 R8, RZ, RZ, R34 ;  /* 0x000000ffff088224 */ /* 0x001fe400078e0022 */
[----:B------:R-:W-:-:S05]  /*56e10*/  @!P0 IMAD.MOV.U32 R9, RZ, RZ, R44 ;  /* 0x000000ffff098224 */ /* 0x000fca00078e002c */
[----:B------:R0:W4:Y:S02]  /*56e20*/  @!P0 LDG.E.U8 R176, desc[UR10][R8.64] ;  /* 0x0000000a08b08981 */ /* 0x000124000c1e1100 */
[----:B0-----:R-:W-:Y:S02]  /*56e30*/  @!P0 IMAD.MOV.U32 R8, RZ, RZ, R26 ;  /* 0x000000ffff088224 */ /* 0x001fe400078e001a */
[----:B------:R-:W-:Y:S01]  /*56e40*/  @!P0 IMAD.MOV.U32 R9, RZ, RZ, R28 ;  /* 0x000000ffff098224 */ /* 0x000fe200078e001c */
        /* <DEDUP_REMOVED lines=8> */
[----:B------:R-:W-:Y:S01]  /*56ed0*/  PRMT R172, RZ, 0x7610, R172 ;  /* 0x00007610ffac7816 */ /* 0x000fe200000000ac */
[----:B------:R-:W2:Y:S04]  /*56ee0*/  LDL R25, [R1+0x1254] ;  /* 0x0012540001197983 */ /* 0x000ea80000100800 */
[----:B------:R0:W2:Y:S02]  /*56ef0*/  @!P0 LDG.E.U8 R174, desc[UR10][R8.64] ;  /* 0x0000000a08ae8981 */ /* 0x0000a4000c1e1100 */
[----:B0-----:R-:W-:-:S02]  /*56f00*/  @!P0 IMAD.MOV.U32 R8, RZ, RZ, R32 ;  /* 0x000000ffff088224 */ /* 0x001fc400078e0020 */
[----:B------:R-:W-:-:S05]  /*56f10*/  @!P0 IMAD.MOV.U32 R9, RZ, RZ, R33 ;  /* 0x000000ffff098224 */ /* 0x000fca00078e0021 */
[----:B------:R0:W2:Y:S01]  /*56f20*/  @!P0 LDG.E.U8 R173, desc[UR10][R8.64] ;  /* 0x0000000a08ad8981 */ /* 0x0000a2000c1e1100 */
[----:B------:R-:W-:Y:S01]  /*56f30*/  PRMT R171, RZ, 0x7610, R171 ;  /* 0x00007610ffab7816 */ /* 0x000fe200000000ab */
[----:B0-----:R-:W-:Y:S02]  /*56f40*/  @!P0 IMAD.MOV.U32 R8, RZ, RZ, R4 ;  /* 0x000000ffff088224 */ /* 0x001fe400078e0004 */
[----:B------:R-:W-:Y:S01]  /*56f50*/  @!P0 IMAD.MOV.U32 R9, RZ, RZ, R27 ;  /* 0x000000ffff098224 */ /* 0x000fe200078e001b */
[----:B------:R-:W2:Y:S01]  /*56f60*/  LDL R4, [R1+0x1218] ;  /* 0x0012180001047983 */ /* 0x000ea20000100800 */
[----:B------:R-:W-:-:S03]  /*56f70*/  PRMT R170, RZ, 0x7610, R170 ;  /* 0x00007610ffaa7816 */ /* 0x000fc600000000aa */
[----:B------:R-:W2:Y:S04]  /*56f80*/  LDL.LU R37, [R1+0x11d4] ;  /* 0x0011d40001257983 */ /* 0x000ea80000300800 */
[----:B------:R-:W2:Y:S04]  /*56f90*/  LDL.LU R27, [R1+0x11d8] ;  /* 0x0011d800011b7983 */ /* 0x000ea80000300800 */
[----:B------:R0:W2:Y:S04]  /*56fa0*/  @!P0 LDG.E.U8 R172, desc[UR10][R8.64] ;  /* 0x0000000a08ac8981 */ /* 0x0000a8000c1e1100 */
[----:B------:R-:W2:Y:S01]  /*56fb0*/  LDL.LU R32, [R1+0x1198] ;  /* 0x0011980001207983 */ /* 0x000ea20000300800 */
[----:B------:R-:W-:-:S03]  /*56fc0*/  PRMT R169, RZ, 0x7610, R169 ;  /* 0x00007610ffa97816 */ /* 0x000fc600000000a9 */
[----:B------:R-:W2:Y:S01]  /*56fd0*/  LDL R33, [R1+0x13c4] ;  /* 0x0013c40001217983 */ /* 0x000ea20000100800 */
[----:B0-----:R-:W-:Y:S01]  /*56fe0*/  @!P0 IMAD.MOV.U32 R9, RZ, RZ, R31 ;  /* 0x000000ffff098224 */ /* 0x001fe200078e001f */
[----:B------:R-:W-:Y:S02]  /*56ff0*/  PRMT R168, RZ, 0x7610, R168 ;  /* 0x00007610ffa87816 */ /* 0x000fe400000000a8 */
[----:B------:R-:W2:Y:S01]  /*57000*/  LDL R31, [R1+0x13bc] ;  /* 0x0013bc00011f7983 */ /* 0x000ea20000100800 */
[----:B---3--:R-:W-:-:S03]  /*57010*/  @!P0 IMAD.MOV.U32 R8, RZ, RZ, R30 ;  /* 0x000000ffff088224 */ /* 0x008fc600078e001e */
[----:B------:R-:W3:Y:S04]  /*57020*/  LDL R30, [R1+0x13c0] ;  /* 0x0013c000011e7983 */ /* 0x000ee80000100800 */
[----:B------:R4:W3:Y:S02]  /*57030*/  @!P0 LDG.E.U8 R171, desc[UR10][R8.64] ;  /* 0x0000000a08ab8981 */ /* 0x0008e4000c1e1100 */
[----:B----4-:R-:W-:Y:S02]  /*57040*/  @!P0 IMAD.MOV.U32 R8, RZ, RZ, R26 ;  /* 0x000000ffff088224 */ /* 0x010fe400078e001a */
[----:B------:R-:W-:Y:S01]  /*57050*/  @!P0 IMAD.MOV.U32 R9, RZ, RZ, R28 ;  /* 0x000000ffff098224 */ /* 0x000fe200078e001c */
[----:B------:R-:W-:Y:S01]  /*57060*/  PRMT R167, RZ, 0x7610, R167 ;  /* 0x00007610ffa77816 */ /* 0x000fe200000000a7 */
[----:B------:R-:W4:Y:S04]  /*57070*/  LDL R28, [R1+0x138c] ;  /* 0x00138c00011c7983 */ /* 0x000f280000100800 */
[----:B------:R2:W4:Y:S04]  /*57080*/  @!P0 LDG.E.U8 R170, desc[UR10][R8.64] ;  /* 0x0000000a08aa8981 */ /* 0x000528000c1e1100 */
[----:B------:R-:W4:Y:S01]  /*57090*/  LDL R26, [R1+0x1390] ;  /* 0x00139000011a7983 */ /* 0x000f220000100800 */
[----:B--2---:R-:W-:-:S03]  /*570a0*/  @!P0 IMAD.MOV.U32 R8, RZ, RZ, R3 ;  /* 0x000000ffff088224 */ /* 0x004fc600078e0003 */
[----:B------:R-:W2:Y:S01]  /*570b0*/  LDL R3, [R1+0x1194] ;  /* 0x0011940001037983 */ /* 0x000ea20000100800 */
[----:B------:R-:W-:-:S03]  /*570c0*/  @!P0 IMAD.MOV.U32 R9, RZ, RZ, R25 ;  /* 0x000000ffff098224 */ /* 0x000fc600078e0019 */
[----:B------:R-:W3:Y:S04]  /*570d0*/  LDL R25, [R1+0x13c8] ;  /* 0x0013c80001197983 */ /* 0x000ee80000100800 */
[----:B------:R0:W4:Y:S02]  /*570e0*/  @!P0 LDG.E.U8 R169, desc[UR10][R8.64] ;  /* 0x0000000a08a98981 */ /* 0x000124000c1e1100 */
[----:B0-----:R-:W-:Y:S02]  /*570f0*/  @!P0 IMAD.MOV.U32 R9, RZ, RZ, R6 ;  /* 0x000000ffff098224 */ /* 0x001fe400078e0006 */
[----:B------:R0:W-:Y:S04]  /*57100*/  STL [R1+0x2b54], R6 ;  /* 0x002b540601007387 */ /* 0x0001e80000100800 */
[----:B0-----:R-:W4:Y:S01]  /*57110*/  LDL.LU R6, [R1+0x123c] ;  /* 0x00123c0001067983 */ /* 0x001f220000300800 */
[----:B------:R-:W-:-:S03]  /*57120*/  @!P0 IMAD.MOV.U32 R8, RZ, RZ, R4 ;  /* 0x000000ffff088224 */ /* 0x000fc600078e0004 */
[----:B------:R-:W4:Y:S04]  /*57130*/  LDL R4, [R1+0x134c] ;  /* 0x00134c0001047983 */ /* 0x000f280000100800 */
[----:B------:R0:W4:Y:S02]  /*57140*/  @!P0 LDG.E.U8 R168, desc[UR10][R8.64] ;  /* 0x0000000a08a88981 */ /* 0x000124000c1e1100 */
[----:B0-----:R-:W-:Y:S02]  /*57150*/  @!P0 IMAD.MOV.U32 R8, RZ, RZ, R27 ;  /* 0x000000ffff088224 */ /* 0x001fe400078e001b */
[----:B------:R-:W-:-:S05]  /*57160*/  @!P0 IMAD.MOV.U32 R9, RZ, RZ, R37 ;  /* 0x000000ffff098224 */ /* 0x000fca00078e0025 */
[----:B------:R2:W4:Y:S02]  /*57170*/  @!P0 LDG.E.U8 R167, desc[UR10][R8.64] ;  /* 0x0000000a08a78981 */ /* 0x000524000c1e1100 */
[----:B--2---:R-:W-:Y:S02]  /*57180*/  @!P0 IMAD.MOV.U32 R9, RZ, RZ, R3 ;  /* 0x000000ffff098224 */ /* 0x004fe400078e0003 */
[----:B------:R-:W2:Y:S01]  /*57190*/  LDL R3, [R1+0x1350] ;  /* 0x0013500001037983 */ /* 0x000ea20000100800 */
[----:B------:R-:W-:Y:S01]  /*571a0*/  PRMT R166, RZ, 0x7610, R166 ;  /* 0x00007610ffa67816 */ /* 0x000fe200000000a6 */
[----:B------:R-:W-:Y:S01]  /*571b0*/  @!P0 IMAD.MOV.U32 R8, RZ, RZ, R32 ;  /* 0x000000ffff088224 */ /* 0x000fe200078e0020 */
[----:B------:R-:W-:-:S04]  /*571c0*/  PRMT R165, RZ, 0x7610, R165 ;  /* 0x00007610ffa57816 */ /* 0x000fc800000000a5 */
[----:B------:R3:W2:Y:S01]  /*571d0*/  @!P0 LDG.E.U8 R166, desc[UR10][R8.64] ;  /* 0x0000000a08a68981 */ /* 0x0006a2000c1e1100 */
[----:B------:R-:W-:Y:S01]  /*571e0*/  PRMT R164, RZ, 0x7610, R164 ;  /* 0x00007610ffa47816 */ /* 0x000fe200000000a4 */
[----:B---3--:R-:W-:Y:S02]  /*571f0*/  @!P0 IMAD.MOV.U32 R8, RZ, RZ, R25 ;  /* 0x000000ffff088224 */ /* 0x008fe400078e0019 */
[----:B------:R-:W-:Y:S01]  /*57200*/  @!P0 IMAD.MOV.U32 R9, RZ, RZ, R33 ;  /* 0x000000ffff098224 */ /* 0x000fe200078e0021 */
[----:B------:R-:W3:Y:S04]  /*57210*/  LDL R25, [R1+0x1310] ;  /* 0x0013100001197983 */ /* 0x000ee80000100800 */
[----:B------:R-:W3:Y:S04]  /*57220*/  LDL R33, [R1+0x130c] ;  /* 0x00130c0001217983 */ /* 0x000ee80000100800 */
[----:B------:R0:W3:Y:S01]  /*57230*/  @!P0 LDG.E.U8 R165, desc[UR10][R8.64] ;  /* 0x0000000a08a58981 */ /* 0x0000e2000c1e1100 */
[----:B------:R-:W-:Y:S01]  /*57240*/  PRMT R163, RZ, 0x7610, R163 ;  /* 0x00007610ffa37816 */ /* 0x000fe200000000a3 */
[----:B0-----:R-:W-:-:S02]  /*57250*/  @!P0 IMAD.MOV.U32 R8, RZ, RZ, R30 ;  /* 0x000000ffff088224 */ /* 0x001fc400078e001e */
        /* <DEDUP_REMOVED lines=11> */
[----:B--2---:R-:W-:-:S03]  /*57310*/  @!P0 IMAD.MOV.U32 R8, RZ, RZ, R3 ;  /* 0x000000ffff088224 */ /* 0x004fc600078e0003 */
[----:B------:R-:W2:Y:S01]  /*57320*/  LDL R3, [R1+0x1250] ;  /* 0x0012500001037983 */ /* 0x000ea20000100800 */
[----:B------:R-:W-:-:S03]  /*57330*/  PRMT R162, RZ, 0x7610, R162 ;  /* 0x00007610ffa27816 */ /* 0x000fc600000000a2 */
[----:B------:R-:W2:Y:S01]  /*57340*/  LDL.LU R47, [R1+0x120c] ;  /* 0x00120c00012f7983 */ /* 0x000ea20000300800 */
[----:B------:R-:W-:-:S03]  /*57350*/  PRMT R161, RZ, 0x7610, R161 ;  /* 0x00007610ffa17816 */ /* 0x000fc600000000a1 */
[----:B------:R-:W2:Y:S04]  /*57360*/  LDL.LU R35, [R1+0x11cc] ;  /* 0x0011cc0001237983 */ /* 0x000ea80000300800 */
[----:B------:R3:W2:Y:S01]  /*57370*/  @!P0 LDG.E.U8 R162, desc[UR10][R8.64] ;  /* 0x0000000a08a28981 */ /* 0x0006a2000c1e1100 */
[----:B------:R-:W-:Y:S01]  /*57380*/  PRMT R160, RZ, 0x7610, R160 ;  /* 0x00007610ffa07816 */ /* 0x000fe200000000a0 */
[----:B---3--:R-:W-:Y:S02]  /*57390*/  @!P0 IMAD.MOV.U32 R8, RZ, RZ, R25 ;  /* 0x000000ffff088224 */ /* 0x008fe400078e0019 */
[----:B------:R-:W-:Y:S01]  /*573a0*/  @!P0 IMAD.MOV.U32 R9, RZ, RZ, R33 ;  /* 0x000000ffff098224 */ /* 0x000fe200078e0021 */
[----:B------:R-:W3:Y:S04]  /*573b0*/  LDL.LU R25, [R1+0x11d0] ;  /* 0x0011d00001197983 */ /* 0x000ee80000300800 */
[----:B------:R-:W3:Y:S04]  /*573c0*/  LDL.LU R45, [R1+0x118c] ;  /* 0x00118c00012d7983 */ /* 0x000ee80000300800 */
[----:B------:R0:W3:Y:S01]  /*573d0*/  @!P0 LDG.E.U8 R161, desc[UR10][R8.64] ;  /* 0x0000000a08a18981 */ /* 0x0000e2000c1e1100 */
[----:B------:R-:W-:Y:S01]  /*573e0*/  PRMT R159, RZ, 0x7610, R159 ;  /* 0x00007610ff9f7816 */ /* 0x000fe2000000009f */
[----:B0-----:R-:W-:-:S02]  /*573f0*/  @!P0 IMAD.MOV.U32 R8, RZ, RZ, R30 ;  /* 0x000000ffff088224 */ /* 0x001fc400078e001e */
[----:B------:R-:W-:Y:S01]  /*57400*/  @!P0 IMAD.MOV.U32 R9, RZ, RZ, R31 ;  /* 0x000000ffff098224 */ /* 0x000fe200078e001f */
[----:B------:R-:W3:Y:S04]  /*57410*/  LDL.LU R30, [R1+0x1190] ;  /* 0x00119000011e7983 */ /* 0x000ee80000300800 */
[----:B------:R-:W3:Y:S04]  /*57420*/  LDL R33, [R1+0x1384] ;  /* 0x0013840001217983 */ /* 0x000ee80000100800 */
[----:B------:R-:W3:Y:S04]  /*57430*/  LDL R31, [R1+0x1388] ;  /* 0x00138800011f7983 */ /* 0x000ee80000100800 */
[----:B------:R4:W3:Y:S02]  /*57440*/  @!P0 LDG.E.U8 R160, desc[UR10][R8.64] ;  /* 0x0000000a08a08981 */ /* 0x0008e4000c1e1100 */
[----:B----4-:R-:W-:-:S02]  /*57450*/  @!P0 IMAD.MOV.U32 R8, RZ, RZ, R26 ;  /* 0x000000ffff088224 */ /* 0x010fc400078e001a */
[----:B------:R-:W-:Y:S01]  /*57460*/  @!P0 IMAD.MOV.U32 R9, RZ, RZ, R28 ;  /* 0x000000ffff098224 */ /* 0x000fe200078e001c */
[----:B------:R-:W-:Y:S02]  /*57470*/  PRMT R158, RZ, 0x7610, R158 ;  /* 0x00007610ff9e7816 */ /* 0x000fe4000000009e */
[----:B------:R-:W-:Y:S02]  /*57480*/  PRMT R157, RZ, 0x7610, R157 ;  /* 0x00007610ff9d7816 */ /* 0x000fe4000000009d */
[----:B------:R-:W-:Y:S02]  /*57490*/  PRMT R156, RZ, 0x7610, R156 ;  /* 0x00007610ff9c7816 */ /* 0x000fe4000000009c */
[----:B------:R-:W-:Y:S01]  /*574a0*/  PRMT R155, RZ, 0x7610, R155 ;  /* 0x00007610ff9b7816 */ /* 0x000fe2000000009b */
[----:B------:R0:W4:Y:S01]  /*574b0*/  @!P0 LDG.E.U8 R159, desc[UR10][R8.64] ;  /* 0x0000000a089f8981 */ /* 0x000122000c1e1100 */
[----:B------:R-:W-:Y:S02]  /*574c0*/  PRMT R154, RZ, 0x7610, R154 ;  /* 0x00007610ff9a7816 */ /* 0x000fe4000000009a */
[----:B------:R-:W-:Y:S01]  /*574d0*/  PRMT R153, RZ, 0x7610, R153 ;  /* 0x00007610ff997816 */ /* 0x000fe20000000099 */
[----:B------:R-:W4:Y:S04]  /*574e0*/  LDL R28, [R1+0x133c] ;  /* 0x00133c00011c7983 */ /* 0x000f280000100800 */
[----:B------:R-:W4:Y:S01]  /*574f0*/  LDL R26, [R1+0x1340] ;  /* 0x00134000011a7983 */ /* 0x000f220000100800 */
[----:B0-----:R-:W-:-:S03]  /*57500*/  @!P0 IMAD.MOV.U32 R9, RZ, RZ, R4 ;  /* 0x000000ffff098224 */ /* 0x001fc600078e0004 */
[----:B------:R-:W4:Y:S01]  /*57510*/  LDL R4, [R1+0x137c] ;  /* 0x00137c0001047983 */ /* 0x000f220000100800 */
[----:B--2---:R-:W-:-:S03]  /*57520*/  @!P0 IMAD.MOV.U32 R8, RZ, RZ, R3 ;  /* 0x000000ffff088224 */ /* 0x004fc600078e0003 */
[----:B------:R-:W2:Y:S04]  /*57530*/  LDL R3, [R1+0x1380] ;  /* 0x0013800001037983 */ /* 0x000ea80000100800 */
[----:B------:R0:W2:Y:S02]  /*57540*/  @!P0 LDG.E.U8 R158, desc[UR10][R8.64] ;  /* 0x0000000a089e8981 */ /* 0x0000a4000c1e1100 */
[----:B0-----:R-:W-:Y:S02]  /*57550*/  @!P0 IMAD.MOV.U32 R8, RZ, RZ, R7 ;  /* 0x000000ffff088224 */ /* 0x001fe400078e0007 */
[----:B------:R-:W-:-:S05]  /*57560*/  @!P0 IMAD.MOV.U32 R9, RZ, RZ, R47 ;  /* 0x000000ffff098224 */ /* 0x000fca00078e002f */
[----:B------:R3:W2:Y:S02]  /*57570*/  @!P0 LDG.E.U8 R157, desc[UR10][R8.64] ;  /* 0x0000000a089d8981 */ /* 0x0006a4000c1e1100 */
[----:B---3--:R-:W-:Y:S02]  /*57580*/  @!P0 IMAD.MOV.U32 R8, RZ, RZ, R25 ;  /* 0x000000ffff088224 */ /* 0x008fe400078e0019 */
[----:B------:R-:W-:-:S05]  /*57590*/  @!P0 IMAD.MOV.U32 R9, RZ, RZ, R35 ;  /* 0x000000ffff098224 */ /* 0x000fca00078e0023 */
[----:B------:R0:W3:Y:S02]  /*575a0*/  @!P0 LDG.E.U8 R156, desc[UR10][R8.64] ;  /* 0x0000000a089c8981 */ /* 0x0000e4000c1e1100 */
[----:B0-----:R-:W-:Y:S02]  /*575b0*/  @!P0 IMAD.MOV.U32 R8, RZ, RZ, R30 ;  /* 0x000000ffff088224 */ /* 0x001fe400078e001e */
[----:B------:R-:W-:-:S05]  /*575c0*/  @!P0 IMAD.MOV.U32 R9, RZ, RZ, R45 ;  /* 0x000000ffff098224 */ /* 0x000fca00078e002d */
[----:B------:R0:W3:Y:S02]  /*575d0*/  @!P0 LDG.E.U8 R155, desc[UR10][R8.64] ;  /* 0x0000000a089b8981 */ /* 0x0000e4000c1e1100 */
[----:B0-----:R-:W-:Y:S02]  /*575e0*/  @!P0 IMAD.MOV.U32 R8, RZ, RZ, R31 ;  /* 0x000000ffff088224 */ /* 0x001fe400078e001f */
[----:B------:R-:W-:-:S05]  /*575f0*/  @!P0 IMAD.MOV.U32 R9, RZ, RZ, R33 ;  /* 0x000000ffff098224 */ /* 0x000fca00078e0021 */
[----:B------:R4:W3:Y:S04]  /*57600*/  @!P0 LDG.E.U8 R154, desc[UR10][R8.64] ;  /* 0x0000000a089a8981 */ /* 0x0008e8000c1e1100 */
[----:B------:R0:W-:Y:S01]  /*57610*/  STL [R1+0x2b58], R7 ;  /* 0x002b580701007387 */ /* 0x0001e20000100800 */
[----:B----4-:R-:W-:-:S03]  /*57620*/  @!P0 IMAD.MOV.U32 R9, RZ, RZ, R4 ;  /* 0x000000ffff098224 */ /* 0x010fc600078e0004 */
[----:B0-----:R-:W4:Y:S01]  /*57630*/  LDL.LU R7, [R1+0x1244] ;  /* 0x0012440001077983 */ /* 0x001f220000300800 */
[----:B------:R-:W-:Y:S02]  /*57640*/  PRMT R152, RZ, 0x7610, R152 ;  /* 0x00007610ff987816 */ /* 0x000fe40000000098 */
[----:B------:R-:W-:Y:S01]  /*57650*/  PRMT R23, RZ, 0x7610, R23 ;  /* 0x00007610ff177816 */ /* 0x000fe20000000017 */
[----:B------:R-:W3:Y:S04]  /*57660*/  LDL R49, [R1+0x1308] ;  /* 0x0013080001317983 */ /* 0x000ee80000100800 */
[----:B------:R-:W4:Y:S04]  /*57670*/  LDL R33, [R1+0x12c4] ;  /* 0x0012c40001217983 */ /* 0x000f280000100800 */
[----:B------:R-:W4:Y:S04]  /*57680*/  LDL R31, [R1+0x12c8] ;  /* 0x0012c800011f7983 */ /* 0x000f280000100800 */
[----:B------:R-:W4:Y:S01]  /*57690*/  LDL R4, [R1+0x1284] ;  /* 0x0012840001047983 */ /* 0x000f220000100800 */
[----:B--2---:R-:W-:-:S03]  /*576a0*/  @!P0 IMAD.MOV.U32 R8, RZ, RZ, R3 ;  /* 0x000000ffff088224 */ /* 0x004fc600078e0003 */
[----:B------:R-:W2:Y:S04]  /*576b0*/  LDL R3, [R1+0x1288] ;  /* 0x0012880001037983 */ /* 0x000ea80000100800 */
[----:B------:R0:W2:Y:S04]  /*576c0*/  @!P0 LDG.E.U8 R153, desc[UR10][R8.64] ;  /* 0x0000000a08998981 */ /* 0x0000a8000c1e1100 */
[----:B------:R-:W0:Y:S04]  /*576d0*/  LDL R8, [R1+0x1344] ;  /* 0x0013440001087983 */ /* 0x000e280000100800 */
[----:B------:R-:W0:Y:S02]  /*576e0*/  LDL R9, [R1+0x1348] ;  /* 0x0013480001097983 */ /* 0x000e240000100800 */
[----:B0-----:R-:W-:-:S04]  /*576f0*/  @!P0 LOP3.LUT R9, R9, R8, RZ, 0x3c, !PT ;  /* 0x0000000809098212 */ /* 0x001fc800078e3cff */
[----:B------:R-:W-:-:S04]  /*57700*/  @!P0 LOP3.LUT R8, R9, R8, RZ, 0x3c, !PT ;  /* 0x0000000809088212 */ /* 0x000fc800078e3cff */
[----:B------:R-:W-:-:S05]  /*57710*/  @!P0 LOP3.LUT R9, R9, R8, RZ, 0x3c, !PT ;  /* 0x0000000809098212 */ /* 0x000fca00078e3cff */
[----:B------:R0:W2:Y:S02]  /*57720*/  @!P0 LDG.E.U8 R152, desc[UR10][R8.64] ;  /* 0x0000000a08988981 */ /* 0x0000a4000c1e1100 */
[----:B0-----:R-:W-:Y:S02]  /*57730*/  @!P0 IMAD.MOV.U32 R8, RZ, RZ, R26 ;  /* 0x000000ffff088224 */ /* 0x001fe400078e001a */
[----:B------:R-:W-:Y:S01]  /*57740*/  @!P0 IMAD.MOV.U32 R9, RZ, RZ, R28 ;  /* 0x000000ffff098224 */ /* 0x000fe200078e001c */
[----:B------:R-:W2:Y:S04]  /*57750*/  LDL R26, [R1+0x1248] ;  /* 0x00124800011a7983 */ /* 0x000ea80000100800 */
[----:B------:R-:W2:Y:S04]  /*57760*/  LDL.LU R28, [R1+0x1204] ;  /* 0x00120400011c7983 */ /* 0x000ea80000300800 */
[----:B------:R3:W2:Y:S04]  /*57770*/  @!P0 LDG.E.U8 R23, desc[UR10][R8.64] ;  /* 0x0000000a08178981 */ /* 0x0006a8000c1e1100 */
[----:B------:R-:W4:Y:S01]  /*57780*/  LDL R9, [R1+0x1304] ;  /* 0x0013040001097983 */ /* 0x000f220000100800 */
[----:B------:R-:W-:Y:S01]  /*57790*/  PRMT R22, RZ, 0x7610, R22 ;  /* 0x00007610ff167816 */ /* 0x000fe20000000016 */
[----:B---3--:R-:W-:Y:S01]  /*577a0*/  @!P0 IMAD.MOV.U32 R8, RZ, RZ, R49 ;  /* 0x000000ffff088224 */ /* 0x008fe200078e0031 */
[----:B------:R-:W-:Y:S01]  /*577b0*/  PRMT R21, RZ, 0x7610, R21 ;  /* 0x00007610ff157816 */ /* 0x000fe20000000015 */
[----:B------:R-:W3:Y:S01]  /*577c0*/  LDL.LU R49, [R1+0x11c8] ;  /* 0x0011c80001317983 */ /* 0x000ee20000300800 */
[----:B------:R-:W-:-:S02]  /*577d0*/  PRMT R20, RZ, 0x7610, R20 ;  /* 0x00007610ff147816 */ /* 0x000fc40000000014 */
[----:B------:R-:W-:Y:S01]  /*577e0*/  PRMT R19, RZ, 0x7610, R19 ;  /* 0x00007610ff137816 */ /* 0x000fe20000000013 */
[----:B----4-:R0:W4:Y:S02]  /*577f0*/  @!P0 LDG.E.U8 R22, desc[UR10][R8.64] ;  /* 0x0000000a08168981 */ /* 0x010124000c1e1100 */
[----:B0-----:R-:W-:Y:S02]  /*57800*/  @!P0 IMAD.MOV.U32 R8, RZ, RZ, R31 ;  /* 0x000000ffff088224 */ /* 0x001fe400078e001f */
[----:B------:R-:W-:Y:S02]  /*57810*/  @!P0 IMAD.MOV.U32 R9, RZ, RZ, R33 ;  /* 0x000000ffff098224 */ /* 0x000fe400078e0021 */
[----:B------:R-:W4:Y:S04]  /*57820*/  LDL.LU R33, [R1+0x11c4] ;  /* 0x0011c40001217983 */ /* 0x000f280000300800 */
[----:B------:R0:W4:Y:S02]  /*57830*/  @!P0 LDG.E.U8 R21, desc[UR10][R8.64] ;  /* 0x0000000a08158981 */ /* 0x000124000c1e1100 */
[----:B0-----:R-:W-:-:S02]  /*57840*/  @!P0 IMAD.MOV.U32 R9, RZ, RZ, R4 ;  /* 0x000000ffff098224 */ /* 0x001fc400078e0004 */
[----:B--2---:R-:W-:Y:S01]  /*57850*/  @!P0 IMAD.MOV.U32 R8, RZ, RZ, R3 ;  /* 0x000000ffff088224 */ /* 0x004fe200078e0003 */
[----:B------:R-:W2:Y:S04]  /*57860*/  LDL R4, [R1+0x1184] ;  /* 0x0011840001047983 */ /* 0x000ea80000100800 */
[----:B------:R-:W2:Y:S04]  /*57870*/  LDL.LU R3, [R1+0x1188] ;  /* 0x0011880001037983 */ /* 0x000ea80000300800 */
[----:B------:R0:W2:Y:S01]  /*57880*/  @!P0 LDG.E.U8 R20, desc[UR10][R8.64] ;  /* 0x0000000a08148981 */ /* 0x0000a2000c1e1100 */
[----:B------:R-:W-:Y:S01]  /*57890*/  PRMT R18, RZ, 0x7610, R18 ;  /* 0x00007610ff127816 */ /* 0x000fe20000000012 */
[----:B0-----:R-:W-:-:S02]  /*578a0*/  @!P0 IMAD.MOV.U32 R8, RZ, RZ, R26 ;  /* 0x000000ffff088224 */ /* 0x001fc400078e001a */
[----:B------:R-:W-:-:S05]  /*578b0*/  @!P0 IMAD.MOV.U32 R9, RZ, RZ, R7 ;  /* 0x000000ffff098224 */ /* 0x000fca00078e0007 */
[----:B------:R0:W2:Y:S01]  /*578c0*/  @!P0 LDG.E.U8 R19, desc[UR10][R8.64] ;  /* 0x0000000a08138981 */ /* 0x0000a2000c1e1100 */
[----:B------:R-:W-:Y:S01]  /*578d0*/  PRMT R17, RZ, 0x7610, R17 ;  /* 0x00007610ff117816 */ /* 0x000fe20000000011 */
[----:B0-----:R-:W-:Y:S02]  /*578e0*/  @!P0 IMAD.MOV.U32 R8, RZ, RZ, R0 ;  /* 0x000000ffff088224 */ /* 0x001fe400078e0000 */
[----:B------:R-:W-:-:S05]  /*578f0*/  @!P0 IMAD.MOV.U32 R9, RZ, RZ, R28 ;  /* 0x000000ffff098224 */ /* 0x000fca00078e001c */
[----:B------:R3:W2:Y:S04]  /*57900*/  @!P0 LDG.E.U8 R18, desc[UR10][R8.64] ;  /* 0x0000000a08128981 */ /* 0x0006a8000c1e1100 */
[----:B------:R0:W-:Y:S01]  /*57910*/  STL [R1+0x2b5c], R7 ;  /* 0x002b5c0701007387 */ /* 0x0001e20000100800 */
[----:B------:R-:W-:Y:S01]  /*57920*/  PRMT R16, RZ, 0x7610, R16 ;  /* 0x00007610ff107816 */ /* 0x000fe20000000010 */
[----:B---3--:R-:W-:Y:S02]  /*57930*/  @!P0 IMAD.MOV.U32 R8, RZ, RZ, R49 ;  /* 0x000000ffff088224 */ /* 0x008fe400078e0031 */
[----:B0-----:R-:W3:Y:S04]  /*57940*/  LDL.LU R7, [R1+0x1240] ;  /* 0x0012400001077983 */ /* 0x001ee80000300800 */
[----:B------:R0:W-:Y:S04]  /*57950*/  STL [R1+0x2b60], R0 ;  /* 0x002b600001007387 */ /* 0x0001e80000100800 */
[----:B0-----:R-:W3:Y:S04]  /*57960*/  LDL.LU R0, [R1+0x127c] ;  /* 0x00127c0001007983 */ /* 0x001ee80000300800 */
[----:B------:R-:W3:Y:S04]  /*57970*/  LDL.LU R31, [R1+0x11bc] ;  /* 0x0011bc00011f7983 */ /* 0x000ee80000300800 */
[----:B------:R-:W3:Y:S01]  /*57980*/  LDL.LU R26, [R1+0x11fc] ;  /* 0x0011fc00011a7983 */ /* 0x000ee20000300800 */
[----:B----4-:R-:W-:-:S05]  /*57990*/  @!P0 IMAD.MOV.U32 R9, RZ, RZ, R33 ;  /* 0x000000ffff098224 */ /* 0x010fca00078e0021 */
[----:B------:R2:W4:Y:S02]  /*579a0*/  @!P0 LDG.E.U8 R17, desc[UR10][R8.64] ;  /* 0x0000000a08118981 */ /* 0x000524000c1e1100 */
[----:B--2---:R-:W-:Y:S02]  /*579b0*/  @!P0 IMAD.MOV.U32 R8, RZ, RZ, R3 ;  /* 0x000000ffff088224 */ /* 0x004fe400078e0003 */
[----:B------:R-:W-:Y:S02]  /*579c0*/  @!P0 IMAD.MOV.U32 R9, RZ, RZ, R4 ;  /* 0x000000ffff098224 */ /* 0x000fe400078e0004 */
[----:B------:R-:W2:Y:S04]  /*579d0*/  LDL.LU R4, [R1+0x11c0] ;  /* 0x0011c00001047983 */ /* 0x000ea80000300800 */
[----:B------:R0:W4:Y:S04]  /*579e0*/  @!P0 LDG.E.U8 R16, desc[UR10][R8.64] ;  /* 0x0000000a08108981 */ /* 0x000128000c1e1100 */
[----:B------:R-:W0:Y:S04]  /*579f0*/  LDL R8, [R1+0x12fc] ;  /* 0x0012fc0001087983 */ /* 0x000e280000100800 */
[----:B------:R-:W0:Y:S01]  /*57a00*/  LDL R9, [R1+0x1300] ;  /* 0x0013000001097983 */ /* 0x000e220000100800 */
[----:B------:R-:W-:-:S02]  /*57a10*/  PRMT R15, RZ, 0x7610, R15 ;  /* 0x00007610ff0f7816 */ /* 0x000fc4000000000f */
[----:B0-----:R-:W-:-:S04]  /*57a20*/  @!P0 LOP3.LUT R9, R9, R8, RZ, 0x3c, !PT ;  /* 0x0000000809098212 */ /* 0x001fc800078e3cff */
[----:B------:R-:W-:-:S04]  /*57a30*/  @!P0 LOP3.LUT R8, R9, R8, RZ, 0x3c, !PT ;  /* 0x0000000809088212 */ /* 0x000fc800078e3cff */
[----:B------:R-:W-:-:S05]  /*57a40*/  @!P0 LOP3.LUT R9, R9, R8, RZ, 0x3c, !PT ;  /* 0x0000000809098212 */ /* 0x000fca00078e3cff */
[----:B------:R0:W4:Y:S04]  /*57a50*/  @!P0 LDG.E.U8 R15, desc[UR10][R8.64] ;  /* 0x0000000a080f8981 */ /* 0x000128000c1e1100 */
[----:B------:R-:W0:Y:S04]  /*57a60*/  LDL R8, [R1+0x12bc] ;  /* 0x0012bc0001087983 */ /* 0x000e280000100800 */
[----:B------:R-:W0:Y:S01]  /*57a70*/  LDL R9, [R1+0x12c0] ;  /* 0x0012c00001097983 */ /* 0x000e220000100800 */
[----:B------:R-:W-:Y:S02]  /*57a80*/  PRMT R14, RZ, 0x7610, R14 ;  /* 0x00007610ff0e7816 */ /* 0x000fe4000000000e */
[----:B0-----:R-:W-:-:S04]  /*57a90*/  @!P0 LOP3.LUT R9, R9, R8, RZ, 0x3c, !PT ;  /* 0x0000000809098212 */ /* 0x001fc800078e3cff */
[----:B------:R-:W-:-:S04]  /*57aa0*/  @!P0 LOP3.LUT R8, R9, R8, RZ, 0x3c, !PT ;  /* 0x0000000809088212 */ /* 0x000fc800078e3cff */
[----:B------:R-:W-:-:S05]  /*57ab0*/  @!P0 LOP3.LUT R9, R9, R8, RZ, 0x3c, !PT ;  /* 0x0000000809098212 */ /* 0x000fca00078e3cff */
[----:B------:R0:W4:Y:S04]  /*57ac0*/  @!P0 LDG.E.U8 R14, desc[UR10][R8.64] ;  /* 0x0000000a080e8981 */ /* 0x000128000c1e1100 */
[----:B------:R-:W0:Y:S04]  /*57ad0*/  LDL R9, [R1+0x1280] ;  /* 0x0012800001097983 */ /* 0x000e280000100800 */
[----:B------:R1:W-:Y:S04]  /*57ae0*/  STL.64 [R1+0x2de8], R150 ;  /* 0x002de89601007387 */ /* 0x0003e80000100a00 */
[----:B-1----:R-:W4:Y:S04]  /*57af0*/  LDL.LU R150, [R1+0xfa0] ;  /* 0x000fa00001967983 */ /* 0x002f280000300800 */
[----:B------:R-:W4:Y:S04]  /*57b00*/  LDL.LU R151, [R1+0xf8c] ;  /* 0x000f8c0001977983 */ /* 0x000f280000300800 */
[----:B------:R1:W-:Y:S04]  /*57b10*/  STL [R1+0x2de4], R149 ;  /* 0x002de49501007387 */ /* 0x0003e80000100800 */
[----:B-1----:R-:W4:Y:S04]  /*57b20*/  LDL.LU R149, [R1+0xfb4] ;  /* 0x000fb40001957983 */ /* 0x002f280000300800 */
[----:B------:R1:W-:Y:S04]  /*57b30*/  STL [R1+0x2de0], R50 ;  /* 0x002de03201007387 */ /* 0x0003e80000100800 */
[----:B-1----:R-:W4:Y:S04]  /*57b40*/  LDL.LU R50, [R1+0xfc8] ;  /* 0x000fc80001327983 */ /* 0x002f280000300800 */
[----:B------:R1:W-:Y:S04]  /*57b50*/  STL.64 [R1+0x2dd8], R48 ;  /* 0x002dd83001007387 */ /* 0x0003e80000100a00 */
[----:B-1----:R-:W4:Y:S04]  /*57b60*/  LDL.LU R48, [R1+0xff0] ;  /* 0x000ff00001307983 */ /* 0x002f280000300800 */
[----:B------:R-:W4:Y:S04]  /*57b70*/  LDL.LU R49, [R1+0xfdc] ;  /* 0x000fdc0001317983 */ /* 0x000f280000300800 */
[----:B------:R1:W-:Y:S04]  /*57b80*/  STL.64 [R1+0x2dd0], R46 ;  /* 0x002dd02e01007387 */ /* 0x0003e80000100a00 */
[----:B-1----:R-:W2:Y:S04]  /*57b90*/  LDL.LU R46, [R1+0x1018] ;  /* 0x00101800012e7983 */ /* 0x002ea80000300800 */
        /* <DEDUP_REMOVED lines=11> */
[----:B-1----:R-:W4:Y:S04]  /*57c50*/  LDL.LU R38, [R1+0x10b8] ;  /* 0x0010b80001267983 */ /* 0x002f280000300800 */
[----:B------:R-:W4:Y:S04]  /*57c60*/  LDL.LU R39, [R1+0x10a4] ;  /* 0x0010a40001277983 */ /* 0x000f280000300800 */
[----:B------:R1:W-:Y:S04]  /*57c70*/  STL.64 [R1+0x2da8], R36 ;  /* 0x002da82401007387 */ /* 0x0003e80000100a00 */
[----:B-1----:R-:W4:Y:S04]  /*57c80*/  LDL.LU R36, [R1+0x10e0] ;  /* 0x0010e00001247983 */ /* 0x002f280000300800 */
[----:B------:R-:W4:Y:S04]  /*57c90*/  LDL.LU R37, [R1+0x10cc] ;  /* 0x0010cc0001257983 */ /* 0x000f280000300800 */
[----:B------:R1:W-:Y:S04]  /*57ca0*/  STL.64 [R1+0x2da0], R34 ;  /* 0x002da02201007387 */ /* 0x0003e80000100a00 */
[----:B-1----:R-:W4:Y:S04]  /*57cb0*/  LDL.LU R34, [R1+0x1108] ;  /* 0x0011080001227983 */ /* 0x002f280000300800 */
[----:B------:R-:W4:Y:S01]  /*57cc0*/  LDL.LU R35, [R1+0x10f4] ;  /* 0x0010f40001237983 */ /* 0x000f220000300800 */
[----:B------:R-:W1:Y:S01]  /*57cd0*/  S2R R238, SR_TID.X ;  /* 0x0000000000ee7919 */ /* 0x000e620000002100 */
[----:B------:R-:W1:Y:S01]  /*57ce0*/  S2R R237, SR_TID.X ;  /* 0x0000000000ed7919 */ /* 0x000e620000002100 */
[----:B------:R-:W-:-:S02]  /*57cf0*/  PRMT R13, RZ, 0x7610, R13 ;  /* 0x00007610ff0d7816 */ /* 0x000fc4000000000d */
[----:B------:R-:W-:Y:S02]  /*57d00*/  PRMT R11, RZ, 0x7610, R11 ;  /* 0x00007610ff0b7816 */ /* 0x000fe4000000000b */
[----:B------:R-:W-:Y:S01]  /*57d10*/  PRMT R10, RZ, 0x7610, R10 ;  /* 0x00007610ff0a7816 */ /* 0x000fe2000000000a */
[----:B------:R3:W-:Y:S04]  /*57d20*/  STL.64 [R1+0x2d98], R32 ;  /* 0x002d982001007387 */ /* 0x0007e80000100a00 */
[----:B---3--:R-:W3:Y:S04]  /*57d30*/  LDL.LU R32, [R1+0x1130] ;  /* 0x0011300001207983 */ /* 0x008ee80000300800 */
[----:B------:R-:W3:Y:S04]  /*57d40*/  LDL.LU R33, [R1+0x111c] ;  /* 0x00111c0001217983 */ /* 0x000ee80000300800 */
[----:B------:R1:W-:Y:S04]  /*57d50*/  STL.64 [R1+0x2d90], R30 ;  /* 0x002d901e01007387 */ /* 0x0003e80000100a00 */
[----:B-1----:R-:W3:Y:S01]  /*57d60*/  LDL.LU R30, [R1+0x1158] ;  /* 0x00115800011e7983 */ /* 0x002ee20000300800 */
[----:B------:R-:W-:-:S02]  /*57d70*/  LOP3.LUT R238, R238, 0x7f, RZ, 0xc0, !PT ;  /* 0x0000007feeee7812 */ /* 0x000fc400078ec0ff */
[----:B------:R-:W-:Y:S02]  /*57d80*/  LOP3.LUT R237, R237, 0x7f, RZ, 0xc0, !PT ;  /* 0x0000007feded7812 */ /* 0x000fe400078ec0ff */
[----:B------:R-:W-:Y:S02]  /*57d90*/  LOP3.LUT R238, R238, 0x20, RZ, 0x3c, !PT ;  /* 0x00000020eeee7812 */ /* 0x000fe400078e3cff */
[----:B------:R-:W-:-:S03]  /*57da0*/  LOP3.LUT R237, R237, 0x30, RZ, 0x3c, !PT ;  /* 0x00000030eded7812 */ /* 0x000fc600078e3cff */
        /* <DEDUP_REMOVED lines=26> */
[----:B------:R-:W-:Y:S01]  /*57f50*/  STS.U8 [R237+UR4+0xa980], R119 ;  /* 0x00a98077ed007988 */ /* 0x000fe20008000004 */
[----:B0-----:R-:W-:-:S02]  /*57f60*/  @!P0 IMAD.MOV.U32 R8, RZ, RZ, R9 ;  /* 0x000000ffff088224 */ /* 0x001fc400078e0009 */
[----:B------:R-:W-:-:S05]  /*57f70*/  @!P0 IMAD.MOV.U32 R9, RZ, RZ, R0 ;  /* 0x000000ffff098224 */ /* 0x000fca00078e0000 */
[----:B------:R0:W3:Y:S02]  /*57f80*/  @!P0 LDG.E.U8 R13, desc[UR10][R8.64] ;  /* 0x0000000a080d8981 */ /* 0x0000e4000c1e1100 */
[----:B0-----:R-:W-:Y:S02]  /*57f90*/  @!P0 IMAD.MOV.U32 R8, RZ, RZ, R7 ;  /* 0x000000ffff088224 */ /* 0x001fe400078e0007 */
[----:B------:R-:W-:-:S05]  /*57fa0*/  @!P0 IMAD.MOV.U32 R9, RZ, RZ, R6 ;  /* 0x000000ffff098224 */ /* 0x000fca00078e0006 */
[----:B------:R0:W3:Y:S02]  /*57fb0*/  @!P0 LDG.E.U8 R11, desc[UR10][R8.64] ;  /* 0x0000000a080b8981 */ /* 0x0000e4000c1e1100 */
[----:B0-----:R-:W-:Y:S02]  /*57fc0*/  @!P0 IMAD.MOV.U32 R8, RZ, RZ, R239 ;  /* 0x000000ffff088224 */ /* 0x001fe400078e00ef */
[----:B------:R-:W-:-:S05]  /*57fd0*/  @!P0 IMAD.MOV.U32 R9, RZ, RZ, R26 ;  /* 0x000000ffff098224 */ /* 0x000fca00078e001a */
[----:B------:R0:W3:Y:S02]  /*57fe0*/  @!P0 LDG.E.U8 R10, desc[UR10][R8.64] ;  /* 0x0000000a080a8981 */ /* 0x0000e4000c1e1100 */
[----:B0-----:R-:W-:Y:S02]  /*57ff0*/  @!P0 IMAD.MOV.U32 R9, RZ, RZ, R31 ;  /* 0x000000ffff098224 */ /* 0x001fe400078e001f */
[----:B------:R-:W3:Y:S04]  /*58000*/  LDL.LU R31, [R1+0x1144] ;  /* 0x00114400011f7983 */ /* 0x000ee80000300800 */
[----:B------:R0:W-:Y:S04]  /*58010*/  STL.64 [R1+0x2d88], R28 ;  /* 0x002d881c01007387 */ /* 0x0001e80000100a00 */
[----:B0-----:R-:W3:Y:S04]  /*58020*/  LDL.LU R29, [R1+0x116c] ;  /* 0x00116c00011d7983 */ /* 0x001ee80000300800 */
[----:B------:R-:W-:Y:S04]  /*58030*/  STL.64 [R1+0x2d80], R26 ;  /* 0x002d801a01007387 */ /* 0x000fe80000100a00 */
[----:B------:R-:W-:Y:S04]  /*58040*/  STL.64 [R1+0x2d78], R24 ;  /* 0x002d781801007387 */ /* 0x000fe80000100a00 */
[----:B------:R-:W-:Y:S04]  /*58050*/  STL [R1+0x3000], R148 ;  /* 0x0030009401007387 */ /* 0x000fe80000100800 */
[----:B------:R-:W-:Y:S04]  /*58060*/  STL.64 [R1+0x2ff8], R146 ;  /* 0x002ff89201007387 */ /* 0x000fe80000100a00 */
[----:B------:R-:W-:Y:S04]  /*58070*/  STL [R1+0x2ff0], R145 ;  /* 0x002ff09101007387 */ /* 0x000fe80000100800 */
        /* <DEDUP_REMOVED lines=18> */
[----:B--2---:R-:W-:Y:S04]  /*581a0*/  STS.U8 [R237+UR4+0x2d80], R40 ;  /* 0x002d8028ed007988 */ /* 0x004fe80008000004 */
[----:B----4-:R-:W-:Y:S04]  /*581b0*/  STS.U8 [R237+UR4+0x3180], R41 ;  /* 0x00318029ed007988 */ /* 0x010fe80008000004 */
[----:B------:R-:W-:Y:S04]  /*581c0*/  STS.U8 [R237+UR4+0x2580], R38 ;  /* 0x00258026ed007988 */ /* 0x000fe80008000004 */
[----:B------:R-:W-:Y:S04]  /*581d0*/  STS.U8 [R237+UR4+0x2980], R39 ;  /* 0x00298027ed007988 */ /* 0x000fe80008000004 */
[----:B------:R-:W-:Y:S04]  /*581e0*/  STS.U8 [R237+UR4+0x1d80], R36 ;  /* 0x001d8024ed007988 */ /* 0x000fe80008000004 */
[----:B------:R-:W-:Y:S04]  /*581f0*/  STS.U8 [R237+UR4+0x2180], R37 ;  /* 0x00218025ed007988 */ /* 0x000fe80008000004 */
[----:B------:R0:W-:Y:S04]  /*58200*/  STS.U8 [R237+UR4+0x1580], R34 ;  /* 0x00158022ed007988 */ /* 0x0001e80008000004 */
[----:B------:R1:W-:Y:S04]  /*58210*/  STS.U8 [R237+UR4+0x1980], R35 ;  /* 0x00198023ed007988 */ /* 0x0003e80008000004 */
[----:B0-----:R-:W2:Y:S04]  /*58220*/  LDL.LU R34, [R1+0x1168] ;  /* 0x0011680001227983 */ /* 0x001ea80000300800 */
[----:B-1----:R-:W4:Y:S04]  /*58230*/  LDL.LU R35, [R1+0x1154] ;  /* 0x0011540001237983 */ /* 0x002f280000300800 */
[----:B------:R-:W4:Y:S04]  /*58240*/  LDL.LU R36, [R1+0x1140] ;  /* 0x0011400001247983 */ /* 0x000f280000300800 */
[----:B------:R-:W4:Y:S04]  /*58250*/  LDL.LU R37, [R1+0x112c] ;  /* 0x00112c0001257983 */ /* 0x000f280000300800 */
[----:B------:R-:W4:Y:S04]  /*58260*/  LDL.LU R38, [R1+0x1118] ;  /* 0x0011180001267983 */ /* 0x000f280000300800 */
[----:B------:R-:W4:Y:S04]  /*58270*/  LDL.LU R39, [R1+0x1104] ;  /* 0x0011040001277983 */ /* 0x000f280000300800 */
[----:B------:R-:W4:Y:S04]  /*58280*/  LDL.LU R40, [R1+0x10f0] ;  /* 0x0010f00001287983 */ /* 0x000f280000300800 */
[----:B------:R-:W4:Y:S04]  /*58290*/  LDL.LU R41, [R1+0x10dc] ;  /* 0x0010dc0001297983 */ /* 0x000f280000300800 */
[----:B------:R0:W-:Y:S02]  /*582a0*/  STS.U8 [R237+UR4+0xad80], R236 ;  /* 0x00ad80eced007988 */ /* 0x0001e40008000004 */
[----:B0-----:R-:W0:Y:S02]  /*582b0*/  S2R R236, SR_TID.X ;  /* 0x0000000000ec7919 */ /* 0x001e240000002100 */
[----:B------:R1:W-:Y:S04]  /*582c0*/  STS.U8 [R237+UR4+0x3580], R42 ;  /* 0x0035802aed007988 */ /* 0x0003e80008000004 */
[----:B------:R1:W-:Y:S04]  /*582d0*/  STS.U8 [R237+UR4+0x3980], R43 ;  /* 0x0039802bed007988 */ /* 0x0003e80008000004 */
[----:B------:R1:W-:Y:S04]  /*582e0*/  STS.U8 [R237+UR4+0x3d80], R44 ;  /* 0x003d802ced007988 */ /* 0x0003e80008000004 */
[----:B------:R0:W-:Y:S01]  /*582f0*/  STS.U8 [R237+UR4+0x4180], R45 ;  /* 0x0041802ded007988 */ /* 0x0001e20008000004 */
[----:B------:R-:W-:-:S03]  /*58300*/  PRMT R2, RZ, 0x7610, R2 ;  /* 0x00007610ff027816 */ /* 0x000fc60000000002 */
[----:B------:R0:W-:Y:S01]  /*58310*/  STS.U8 [R237+UR4+0x4580], R46 ;  /* 0x0045802eed007988 */ /* 0x0001e20008000004 */
[----:B------:R-:W-:-:S03]  /*58320*/  @!P0 IMAD.MOV.U32 R8, RZ, RZ, R4 ;  /* 0x000000ffff088224 */ /* 0x000fc600078e0004 */
[----:B-1----:R-:W4:Y:S04]  /*58330*/  LDL.LU R42, [R1+0x10c8] ;  /* 0x0010c800012a7983 */ /* 0x002f280000300800 */
[----:B------:R-:W4:Y:S04]  /*58340*/  LDL.LU R43, [R1+0x10b4] ;  /* 0x0010b400012b7983 */ /* 0x000f280000300800 */
[----:B------:R-:W4:Y:S04]  /*58350*/  LDL.LU R44, [R1+0x10a0] ;  /* 0x0010a000012c7983 */ /* 0x000f280000300800 */
[----:B0-----:R-:W4:Y:S04]  /*58360*/  LDL.LU R45, [R1+0x108c] ;  /* 0x00108c00012d7983 */ /* 0x001f280000300800 */
[----:B------:R0:W-:Y:S04]  /*58370*/  STS.U8 [R237+UR4+0x4980], R47 ;  /* 0x0049802fed007988 */ /* 0x0001e80008000004 */
[----:B------:R-:W4:Y:S04]  /*58380*/  LDL.LU R46, [R1+0x1078] ;  /* 0x00107800012e7983 */ /* 0x000f280000300800 */
[----:B------:R1:W-:Y:S04]  /*58390*/  STS.U8 [R237+UR4+0x4d80], R48 ;  /* 0x004d8030ed007988 */ /* 0x0003e80008000004 */
[----:B------:R1:W-:Y:S04]  /*583a0*/  STS.U8 [R237+UR4+0x5180], R49 ;  /* 0x00518031ed007988 */ /* 0x0003e80008000004 */
[----:B------:R1:W-:Y:S04]  /*583b0*/  STS.U8 [R237+UR4+0x5580], R50 ;  /* 0x00558032ed007988 */ /* 0x0003e80008000004 */
[----:B---3--:R-:W-:Y:S04]  /*583c0*/  STS.U8 [R237+UR4+0x580], R30 ;  /* 0x0005801eed007988 */ /* 0x008fe80008000004 */
[----:B------:R-:W-:Y:S04]  /*583d0*/  STS.U8 [R237+UR4+0xd80], R32 ;  /* 0x000d8020ed007988 */ /* 0x000fe80008000004 */
[----:B------:R-:W-:Y:S04]  /*583e0*/  STS.U8 [R237+UR4+0x1180], R33 ;  /* 0x00118021ed007988 */ /* 0x000fe80008000004 */
[----:B0-----:R-:W3:Y:S04]  /*583f0*/  LDL.LU R47, [R1+0x1064] ;  /* 0x00106400012f7983 */ /* 0x001ee80000300800 */
[----:B------:R0:W-:Y:S04]  /*58400*/  STS.U8 [R237+UR4+0x5980], R149 ;  /* 0x00598095ed007988 */ /* 0x0001e80008000004 */
[----:B-1----:R-:W3:Y:S04]  /*58410*/  LDL.LU R48, [R1+0x1050] ;  /* 0x0010500001307983 */ /* 0x002ee80000300800 */
[----:B------:R-:W3:Y:S04]  /*58420*/  LDL.LU R49, [R1+0x103c] ;  /* 0x00103c0001317983 */ /* 0x000ee80000300800 */
[----:B------:R1:W-:Y:S04]  /*58430*/  STS.U8 [R237+UR4+0x5d80], R150 ;  /* 0x005d8096ed007988 */ /* 0x0003e80008000004 */
[----:B------:R1:W-:Y:S04]  /*58440*/  STS.U8 [R237+UR4+0x6180], R151 ;  /* 0x00618097ed007988 */ /* 0x0003e80008000004 */
[----:B------:R-:W3:Y:S04]  /*58450*/  LDL.LU R50, [R1+0x1028] ;  /* 0x0010280001327983 */ /* 0x000ee80000300800 */
[----:B------:R-:W-:Y:S04]  /*58460*/  STS.U8 [R237+UR4+0xb180], R252 ;  /* 0x00b180fced007988 */ /* 0x000fe80008000004 */
[----:B------:R-:W-:Y:S01]  /*58470*/  STS.U8 [R237+UR4+0xb580], R247 ;  /* 0x00b580f7ed007988 */ /* 0x000fe20008000004 */
[----:B------:R-:W-:-:S03]  /*58480*/  LOP3.LUT R236, R236, 0x7f, RZ, 0xc0, !PT ;  /* 0x0000007fecec7812 */ /* 0x000fc600078ec0ff */
[----:B------:R-:W-:Y:S04]  /*58490*/  STS.U8 [R237+UR4+0xb980], R242 ;  /* 0x00b980f2ed007988 */ /* 0x000fe80008000004 */
[----:B------:R-:W-:Y:S04]  /*584a0*/  STS.U8 [R237+UR4+0xbd80], R230 ;  /* 0x00bd80e6ed007988 */ /* 0x000fe80008000004 */
[----:B------:R-:W-:Y:S01]  /*584b0*/  STS.U8 [R237+UR4+0xc180], R225 ;  /* 0x00c180e1ed007988 */ /* 0x000fe20008000004 */
        /* <DEDUP_REMOVED lines=16> */
[----:B------:R-:W3:Y:S04]  /*585c0*/  @!P0 LDG.E.U8 R2, desc[UR10][R8.64] ;  /* 0x0000000a08028981 */ /* 0x000ee8000c1e1100 */
[----:B0-----:R-:W3:Y:S04]  /*585d0*/  LDL.LU R149, [R1+0x1014] ;  /* 0x0010140001957983 */ /* 0x001ee80000300800 */
[----:B-1----:R-:W3:Y:S04]  /*585e0*/  LDL.LU R150, [R1+0x1000] ;  /* 0x0010000001967983 */ /* 0x002ee80000300800 */
[----:B------:R-:W3:Y:S04]  /*585f0*/  LDL.LU R151, [R1+0xfec] ;  /* 0x000fec0001977983 */ /* 0x000ee80000300800 */
[----:B------:R-:W-:Y:S04]  /*58600*/  STS.U8 [R237+UR4+0x980], R31 ;  /* 0x0009801fed007988 */ /* 0x000fe80008000004 */
[----:B------:R-:W-:Y:S04]  /*58610*/  STS.U8 [R237+UR4+0x180], R29 ;  /* 0x0001801ded007988 */ /* 0x000fe80008000004 */
[----:B--2---:R-:W-:Y:S04]  /*58620*/  STS.U8 [R236+UR4+0x200], R34 ;  /* 0x00020022ec007988 */ /* 0x004fe80008000004 */
[----:B----4-:R-:W-:Y:S04]  /*58630*/  STS.U8 [R236+UR4+0x600], R35 ;  /* 0x00060023ec007988 */ /* 0x010fe80008000004 */
[----:B------:R-:W-:Y:S04]  /*58640*/  STS.U8 [R236+UR4+0xa00], R36 ;  /* 0x000a0024ec007988 */ /* 0x000fe80008000004 */
[----:B------:R-:W-:Y:S04]  /*58650*/  STS.U8 [R236+UR4+0xe00], R37 ;  /* 0x000e0025ec007988 */ /* 0x000fe80008000004 */
[----:B------:R-:W-:Y:S04]  /*58660*/  STS.U8 [R236+UR4+0x1200], R38 ;  /* 0x00120026ec007988 */ /* 0x000fe80008000004 */
[----:B------:R-:W-:Y:S04]  /*58670*/  STS.U8 [R236+UR4+0x1600], R39 ;  /* 0x00160027ec007988 */ /* 0x000fe80008000004 */
[----:B------:R-:W-:Y:S04]  /*58680*/  STS.U8 [R236+UR4+0x1a00], R40 ;  /* 0x001a0028ec007988 */ /* 0x000fe80008000004 */
[----:B------:R-:W-:Y:S04]  /*58690*/  STS.U8 [R236+UR4+0x1e00], R41 ;  /* 0x001e0029ec007988 */ /* 0x000fe80008000004 */
[----:B------:R0:W-:Y:S04]  /*586a0*/  STS.U8 [R236+UR4+0x5200], R87 ;  /* 0x00520057ec007988 */ /* 0x0001e80008000004 */
[----:B------:R1:W-:Y:S04]  /*586b0*/  STS.U8 [R236+UR4+0x5600], R76 ;  /* 0x0056004cec007988 */ /* 0x0003e80008000004 */
[----:B------:R2:W-:Y:S04]  /*586c0*/  STS.U8 [R236+UR4+0x5a00], R120 ;  /* 0x005a0078ec007988 */ /* 0x0005e80008000004 */
[----:B------:R4:W-:Y:S04]  /*586d0*/  STS.U8 [R236+UR4+0x5e00], R130 ;  /* 0x005e0082ec007988 */ /* 0x0009e80008000004 */
[----:B------:R4:W-:Y:S04]  /*586e0*/  STS.U8 [R236+UR4+0x6200], R77 ;  /* 0x0062004dec007988 */ /* 0x0009e80008000004 */
[----:B------:R4:W-:Y:S04]  /*586f0*/  STS.U8 [R236+UR4+0x6600], R121 ;  /* 0x00660079ec007988 */ /* 0x0009e80008000004 */
[----:B0-----:R-:W3:Y:S04]  /*58700*/  LDL.LU R87, [R1+0x34c4] ;  /* 0x0034c40001577983 */ /* 0x001ee80000300800 */
[----:B-1----:R-:W3:Y:S04]  /*58710*/  LDL.LU R76, [R1+0x34c0] ;  /* 0x0034c000014c7983 */ /* 0x002ee80000300800 */
[----:B--2---:R-:W2:Y:S04]  /*58720*/  LDL.LU R120, [R1+0x34bc] ;  /* 0x0034bc0001787983 */ /* 0x004ea80000300800 */
[----:B----4-:R-:W4:Y:S04]  /*58730*/  LDL.LU R130, [R1+0x34b8] ;  /* 0x0034b80001827983 */ /* 0x010f280000300800 */
[----:B------:R-:W2:Y:S04]  /*58740*/  LDL.LU R77, [R1+0x34b4] ;  /* 0x0034b400014d7983 */ /* 0x000ea80000300800 */
[----:B------:R-:W2:Y:S04]  /*58750*/  LDL.LU R121, [R1+0x34b0] ;  /* 0x0034b00001797983 */ /* 0x000ea80000300800 */
[----:B------:R0:W-:Y:S04]  /*58760*/  STS.U8 [R236+UR4+0x6a00], R86 ;  /* 0x006a0056ec007988 */ /* 0x0001e80008000004 */
[----:B------:R1:W-:Y:S04]  /*58770*/  STS.U8 [R236+UR4+0x6e00], R78 ;  /* 0x006e004eec007988 */ /* 0x0003e80008000004 */
[----:B------:R1:W-:Y:S04]  /*58780*/  STS.U8 [R236+UR4+0x7200], R122 ;  /* 0x0072007aec007988 */ /* 0x0003e80008000004 */
[----:B------:R1:W-:Y:S04]  /*58790*/  STS.U8 [R236+UR4+0x7600], R129 ;  /* 0x00760081ec007988 */ /* 0x0003e80008000004 */
[----:B------:R1:W-:Y:S04]  /*587a0*/  STS.U8 [R236+UR4+0x7a00], R79 ;  /* 0x007a004fec007988 */ /* 0x0003e80008000004 */
[----:B------:R1:W-:Y:S04]  /*587b0*/  STS.U8 [R236+UR4+0x7e00], R123 ;  /* 0x007e007bec007988 */ /* 0x0003e80008000004 */
[----:B0-----:R-:W2:Y:S04]  /*587c0*/  LDL.LU R86, [R1+0x34ac] ;  /* 0x0034ac0001567983 */ /* 0x001ea80000300800 */
[----:B-1----:R-:W2:Y:S04]  /*587d0*/  LDL.LU R78, [R1+0x34a8] ;  /* 0x0034a800014e7983 */ /* 0x002ea80000300800 */
[----:B------:R-:W2:Y:S04]  /*587e0*/  LDL.LU R122, [R1+0x34a4] ;  /* 0x0034a400017a7983 */ /* 0x000ea80000300800 */
[----:B------:R-:W2:Y:S04]  /*587f0*/  LDL.LU R129, [R1+0x34a0] ;  /* 0x0034a00001817983 */ /* 0x000ea80000300800 */
        /* <DEDUP_REMOVED lines=22> */
[----:B------:R0:W-:Y:S02]  /*58960*/  STS.U8 [R236+UR4+0xae00], R235 ;  /* 0x00ae00ebec007988 */ /* 0x0001e40008000004 */
[----:B0-----:R-:W0:Y:S02]  /*58970*/  S2R R235, SR_TID.X ;  /* 0x0000000000eb7919 */ /* 0x001e240000002100 */
[----:B------:R1:W-:Y:S04]  /*58980*/  STS.U8 [R236+UR4+0xaa00], R83 ;  /* 0x00aa0053ec007988 */ /* 0x0003e80008000004 */
[----:B------:R1:W-:Y:S04]  /*58990*/  STS.U8 [R236+UR4+0x2200], R42 ;  /* 0x0022002aec007988 */ /* 0x0003e80008000004 */
[----:B------:R1:W-:Y:S04]  /*589a0*/  STS.U8 [R236+UR4+0x2600], R43 ;  /* 0x0026002bec007988 */ /* 0x0003e80008000004 */
[----:B------:R0:W-:Y:S04]  /*589b0*/  STS.U8 [R236+UR4+0x2a00], R44 ;  /* 0x002a002cec007988 */ /* 0x0001e80008000004 */
[----:B------:R0:W-:Y:S04]  /*589c0*/  STS.U8 [R236+UR4+0x2e00], R45 ;  /* 0x002e002dec007988 */ /* 0x0001e80008000004 */
[----:B------:R3:W-:Y:S04]  /*589d0*/  STS.U8 [R236+UR4+0x3200], R46 ;  /* 0x0032002eec007988 */ /* 0x0007e80008000004 */
[----:B-1----:R-:W2:Y:S04]  /*589e0*/  LDL.LU R83, [R1+0x346c] ;  /* 0x00346c0001537983 */ /* 0x002ea80000300800 */
[----:B------:R-:W2:Y:S04]  /*589f0*/  LDL.LU R42, [R1+0x1164] ;  /* 0x00116400012a7983 */ /* 0x000ea80000300800 */
[----:B------:R-:W2:Y:S04]  /*58a00*/  LDL.LU R43, [R1+0x1150] ;  /* 0x00115000012b7983 */ /* 0x000ea80000300800 */
[----:B0-----:R-:W2:Y:S04]  /*58a10*/  LDL.LU R44, [R1+0x113c] ;  /* 0x00113c00012c7983 */ /* 0x001ea80000300800 */
[----:B------:R-:W2:Y:S04]  /*58a20*/  LDL.LU R45, [R1+0x1128] ;  /* 0x00112800012d7983 */ /* 0x000ea80000300800 */
[----:B---3--:R0:W-:Y:S04]  /*58a30*/  STS.U8 [R236+UR4+0x3600], R47 ;  /* 0x0036002fec007988 */ /* 0x0081e80008000004 */
[----:B------:R-:W3:Y:S04]  /*58a40*/  LDL.LU R46, [R1+0x1114] ;  /* 0x00111400012e7983 */ /* 0x000ee80000300800 */
[----:B------:R1:W-:Y:S04]  /*58a50*/  STS.U8 [R236+UR4+0x3a00], R48 ;  /* 0x003a0030ec007988 */ /* 0x0003e80008000004 */
[----:B------:R1:W-:Y:S04]  /*58a60*/  STS.U8 [R236+UR4+0x3e00], R49 ;  /* 0x003e0031ec007988 */ /* 0x0003e80008000004 */
[----:B------:R1:W-:Y:S04]  /*58a70*/  STS.U8 [R236+UR4+0x4200], R50 ;  /* 0x00420032ec007988 */ /* 0x0003e80008000004 */
[----:B------:R1:W-:Y:S04]  /*58a80*/  STS.U8 [R236+UR4+0x4600], R149 ;  /* 0x00460095ec007988 */ /* 0x0003e80008000004 */
[----:B------:R1:W-:Y:S04]  /*58a90*/  STS.U8 [R236+UR4+0x4a00], R150 ;  /* 0x004a0096ec007988 */ /* 0x0003e80008000004 */
[----:B0-----:R-:W3:Y:S04]  /*58aa0*/  LDL.LU R47, [R1+0x1100] ;  /* 0x00110000012f7983 */ /* 0x001ee80000300800 */
[----:B-1----:R-:W3:Y:S04]  /*58ab0*/  LDL.LU R48, [R1+0x10ec] ;  /* 0x0010ec0001307983 */ /* 0x002ee80000300800 */
[----:B------:R-:W3:Y:S04]  /*58ac0*/  LDL.LU R49, [R1+0x10d8] ;  /* 0x0010d80001317983 */ /* 0x000ee80000300800 */
[----:B------:R-:W3:Y:S04]  /*58ad0*/  LDL.LU R50, [R1+0x10c4] ;  /* 0x0010c40001327983 */ /* 0x000ee80000300800 */
[----:B------:R-:W3:Y:S01]  /*58ae0*/  LDL.LU R149, [R1+0x10b0] ;  /* 0x0010b00001957983 */ /* 0x000ee20000300800 */
[----:B------:R-:W-:-:S03]  /*58af0*/  LOP3.LUT R235, R235, 0x7f, RZ, 0xc0, !PT ;  /* 0x0000007febeb7812 */ /* 0x000fc600078ec0ff */
[----:B------:R0:W-:Y:S04]  /*58b00*/  STS.U8 [R236+UR4+0x4e00], R151 ;  /* 0x004e0097ec007988 */ /* 0x0001e80008000004 */
[----:B------:R-:W3:Y:S01]  /*58b10*/  LDL.LU R150, [R1+0x109c] ;  /* 0x00109c0001967983 */ /* 0x000ee20000300800 */
[----:B------:R-:W-:-:S03]  /*58b20*/  LOP3.LUT R235, R235, 0x50, RZ, 0x3c, !PT ;  /* 0x00000050ebeb7812 */ /* 0x000fc600078e3cff */
[----:B------:R-:W-:Y:S04]  /*58b30*/  STS.U8 [R236+UR4+0xb200], R251 ;  /* 0x00b200fbec007988 */ /* 0x000fe80008000004 */
[----:B------:R1:W-:Y:S04]  /*58b40*/  STS.U8 [R236+UR4+0xb600], R246 ;  /* 0x00b600f6ec007988 */ /* 0x0003e80008000004 */
        /* <DEDUP_REMOVED lines=18> */
[----:B0-----:R-:W3:Y:S04]  /*58c70*/  LDL.LU R151, [R1+0x1088] ;  /* 0x0010880001977983 */ /* 0x001ee80000300800 */
        /* <DEDUP_REMOVED lines=15> */
[----:B------:R-:W-:Y:S01]  /*58d70*/  UMOV UR40, UR36 ;  /* 0x0000002400287c82 */ /* 0x000fe20008000000 */
[----:B------:R-:W-:Y:S01]  /*58d80*/  UMOV UR41, UR37 ;  /* 0x0000002500297c82 */ /* 0x000fe20008000000 */
[----:B------:R-:W-:Y:S01]  /*58d90*/  UMOV UR12, UR24 ;  /* 0x00000018000c7c82 */ /* 0x000fe20008000000 */
[----:B------:R-:W-:Y:S01]  /*58da0*/  UMOV UR13, UR25 ;  /* 0x00000019000d7c82 */ /* 0x000fe20008000000 */
[----:B------:R-:W-:Y:S01]  /*58db0*/  UMOV UR16, UR28 ;  /* 0x0000001c00107c82 */ /* 0x000fe20008000000 */
[----:B------:R-:W-:Y:S01]  /*58dc0*/  UMOV UR17, UR29 ;  /* 0x0000001d00117c82 */ /* 0x000fe20008000000 */
[----:B------:R-:W-:Y:S01]  /*58dd0*/  UMOV UR20, UR32 ;  /* 0x0000002000147c82 */ /* 0x000fe20008000000 */
[----:B------:R-:W-:Y:S01]  /*58de0*/  UMOV UR21, UR33 ;  /* 0x0000002100157c82 */ /* 0x000fe20008000000 */
[----:B------:R-:W-:Y:S01]  /*58df0*/  UIADD3.64 UR44, UR24, 0x1fe, URZ ;  /* 0x000001fe182c7897 */ /* 0x000fe2000fffe03f */
[----:B------:R-:W-:Y:S01]  /*58e00*/  UMOV UR46, UR38 ;  /* 0x00000026002e7c82 */ /* 0x000fe20008000000 */
[----:B------:R-:W-:Y:S01]  /*58e10*/  UMOV UR47, UR39 ;  /* 0x00000027002f7c82 */ /* 0x000fe20008000000 */
[----:B------:R-:W-:Y:S01]  /*58e20*/  UIADD3.64 UR48, UR24, 0x200, URZ ;  /* 0x0000020018307897 */ /* 0x000fe2000fffe03f */
[----:B------:R-:W-:Y:S01]  /*58e30*/  UMOV UR50, UR26 ;  /* 0x0000001a00327c82 */ /* 0x000fe20008000000 */
[----:B------:R-:W-:Y:S01]  /*58e40*/  UMOV UR51, UR27 ;  /* 0x0000001b00337c82 */ /* 0x000fe20008000000 */
[----:B------:R-:W-:Y:S01]  /*58e50*/  UMOV UR58, UR38 ;  /* 0x00000026003a7c82 */ /* 0x000fe20008000000 */
[----:B------:R-:W-:Y:S01]  /*58e60*/  UMOV UR59, UR39 ;  /* 0x00000027003b7c82 */ /* 0x000fe20008000000 */
[----:B------:R-:W-:Y:S01]  /*58e70*/  UMOV UR54, UR26 ;  /* 0x0000001a00367c82 */ /* 0x000fe20008000000 */
[----:B------:R-:W-:Y:S01]  /*58e80*/  UMOV UR55, UR27 ;  /* 0x0000001b00377c82 */ /* 0x000fe20008000000 */
[----:B-1----:R-:W0:Y:S01]  /*58e90*/  LDC R246, c[0x0][0x230] ;  /* 0x00008c00fff67b82 */ /* 0x002e220000000800 */
[----:B------:R-:W-:Y:S04]  /*58ea0*/  STS.U8 [R235+UR4+0x4e80], R87 ;  /* 0x004e8057eb007988 */ /* 0x000fe80008000004 */
[----:B----4-:R-:W-:Y:S04]  /*58eb0*/  STS.U8 [R235+UR4+0x4a80], R130 ;  /* 0x004a8082eb007988 */ /* 0x010fe80008000004 */
[----:B--2---:R-:W-:Y:S04]  /*58ec0*/  STS.U8 [R235+UR4+0x4680], R86 ;  /* 0x00468056eb007988 */ /* 0x004fe80008000004 */
[----:B------:R-:W-:Y:S04]  /*58ed0*/  STS.U8 [R235+UR4+0x4280], R129 ;  /* 0x00428081eb007988 */ /* 0x000fe80008000004 */
[----:B------:R-:W-:Y:S04]  /*58ee0*/  STS.U8 [R235+UR4+0x3e80], R85 ;  /* 0x003e8055eb007988 */ /* 0x000fe80008000004 */
[----:B------:R-:W-:Y:S04]  /*58ef0*/  STS.U8 [R235+UR4+0x3a80], R128 ;  /* 0x003a8080eb007988 */ /* 0x000fe80008000004 */
[----:B------:R-:W-:Y:S04]  /*58f00*/  STS.U8 [R235+UR4+0x3680], R84 ;  /* 0x00368054eb007988 */ /* 0x000fe80008000004 */
[----:B------:R1:W-:Y:S04]  /*58f10*/  STS.U8 [R235+UR4+0x3280], R127 ;  /* 0x0032807feb007988 */ /* 0x0003e80008000004 */
[----:B-1----:R-:W2:Y:S04]  /*58f20*/  LDL.LU R127, [R1+0x3468] ;  /* 0x00346800017f7983 */ /* 0x002ea80000300800 */
        /* <DEDUP_REMOVED lines=22> */
[----:B------:R1:W-:Y:S04]  /*59090*/  STS.U8 [R235+UR4+0x9280], R234 ;  /* 0x009280eaeb007988 */ /* 0x0003e80008000004 */
[----:B------:R0:W-:Y:S01]  /*590a0*/  STS.U8 [R235+UR4+0x9680], R233 ;  /* 0x009680e9eb007988 */ /* 0x0001e20008000004 */
[----:B-1----:R-:W1:Y:S01]  /*590b0*/  S2R R234, SR_TID.X ;  /* 0x0000000000ea7919 */ /* 0x002e620000002100 */
[----:B0-----:R-:W0:Y:S02]  /*590c0*/  S2R R233, SR_TID.X ;  /* 0x0000000000e97919 */ /* 0x001e240000002100 */
[----:B------:R1:W-:Y:S04]  /*590d0*/  STS.U8 [R235+UR4+0x8e80], R12 ;  /* 0x008e800ceb007988 */ /* 0x0003e80008000004 */
[----:B------:R-:W-:Y:S04]  /*590e0*/  STS.U8 [R235+UR4+0x280], R42 ;  /* 0x0002802aeb007988 */ /* 0x000fe80008000004 */
[----:B-1----:R-:W4:Y:S04]  /*590f0*/  LDL.LU R12, [R1+0x340c] ;  /* 0x00340c00010c7983 */ /* 0x002f280000300800 */
[----:B------:R-:W4:Y:S04]  /*59100*/  LDL.LU.64 R24, [R1+0xa00] ;  /* 0x000a000001187983 */ /* 0x000f280000300a00 */
[----:B------:R-:W4:Y:S04]  /*59110*/  LDL.LU.64 R26, [R1+0xa08] ;  /* 0x000a0800011a7983 */ /* 0x000f280000300a00 */
[----:B------:R-:W4:Y:S04]  /*59120*/  LDL.LU.64 R28, [R1+0xa10] ;  /* 0x000a1000011c7983 */ /* 0x000f280000300a00 */
[----:B------:R-:W4:Y:S04]  /*59130*/  LDL.LU.64 R30, [R1+0xa18] ;  /* 0x000a1800011e7983 */ /* 0x000f280000300a00 */
[----:B------:R-:W4:Y:S04]  /*59140*/  LDL.LU.64 R32, [R1+0xa20] ;  /* 0x000a200001207983 */ /* 0x000f280000300a00 */
[----:B------:R-:W4:Y:S04]  /*59150*/  LDL.LU.64 R34, [R1+0xa28] ;  /* 0x000a280001227983 */ /* 0x000f280000300a00 */
[----:B------:R-:W4:Y:S04]  /*59160*/  LDL.LU.64 R36, [R1+0xa30] ;  /* 0x000a300001247983 */ /* 0x000f280000300a00 */
[----:B------:R-:W4:Y:S04]  /*59170*/  LDL.LU.64 R38, [R1+0xa38] ;  /* 0x000a380001267983 */ /* 0x000f280000300a00 */
[----:B------:R1:W-:Y:S04]  /*59180*/  STS.U8 [R235+UR4+0x680], R43 ;  /* 0x0006802beb007988 */ /* 0x0003e80008000004 */
[----:B------:R-:W-:Y:S04]  /*59190*/  STS.U8 [R235+UR4+0xa80], R44 ;  /* 0x000a802ceb007988 */ /* 0x000fe80008000004 */
[----:B------:R1:W-:Y:S04]  /*591a0*/  STS.U8 [R235+UR4+0xe80], R45 ;  /* 0x000e802deb007988 */ /* 0x0003e80008000004 */
[----:B---3--:R-:W-:Y:S04]  /*591b0*/  STS.U8 [R235+UR4+0x1280], R46 ;  /* 0x0012802eeb007988 */ /* 0x008fe80008000004 */
[----:B------:R3:W-:Y:S04]  /*591c0*/  STS.U8 [R235+UR4+0x1680], R47 ;  /* 0x0016802feb007988 */ /* 0x0007e80008000004 */
[----:B------:R-:W-:Y:S04]  /*591d0*/  STS.U8 [R235+UR4+0x1a80], R48 ;  /* 0x001a8030eb007988 */ /* 0x000fe80008000004 */
[----:B------:R3:W-:Y:S04]  /*591e0*/  STS.U8 [R235+UR4+0x1e80], R49 ;  /* 0x001e8031eb007988 */ /* 0x0007e80008000004 */
[----:B------:R-:W-:Y:S04]  /*591f0*/  STS.U8 [R235+UR4+0x2280], R50 ;  /* 0x00228032eb007988 */ /* 0x000fe80008000004 */
[----:B------:R-:W-:Y:S04]  /*59200*/  STS.U8 [R235+UR4+0x2680], R149 ;  /* 0x00268095eb007988 */ /* 0x000fe80008000004 */
[----:B------:R-:W-:Y:S04]  /*59210*/  STS.U8 [R235+UR4+0x2a80], R150 ;  /* 0x002a8096eb007988 */ /* 0x000fe80008000004 */
[----:B------:R-:W-:Y:S01]  /*59220*/  STS.U8 [R235+UR4+0x2e80], R151 ;  /* 0x002e8097eb007988 */ /* 0x000fe20008000004 */
[----:B------:R-:W-:-:S02]  /*59230*/  LOP3.LUT R234, R234, 0x7f, RZ, 0xc0, !PT ;  /* 0x0000007feaea7812 */ /* 0x000fc400078ec0ff */
[----:B0-----:R-:W-:Y:S01]  /*59240*/  LOP3.LUT R233, R233, 0x7f, RZ, 0xc0, !PT ;  /* 0x0000007fe9e97812 */ /* 0x001fe200078ec0ff */
[----:B------:R-:W-:Y:S04]  /*59250*/  STS.U8 [R235+UR4+0x9a80], R144 ;  /* 0x009a8090eb007988 */ /* 0x000fe80008000004 */
[----:B------:R-:W-:Y:S01]  /*59260*/  STS.U8 [R235+UR4+0x9e80], R143 ;  /* 0x009e808feb007988 */ /* 0x000fe20008000004 */
[----:B------:R-:W-:Y:S02]  /*59270*/  LOP3.LUT R234, R234, 0x60, RZ, 0x3c, !PT ;  /* 0x00000060eaea7812 */ /* 0x000fe400078e3cff */
[----:B------:R-:W-:Y:S01]  /*59280*/  LOP3.LUT R233, R233, 0x70, RZ, 0x3c, !PT ;  /* 0x00000070e9e97812 */ /* 0x000fe200078e3cff */
        /* <DEDUP_REMOVED lines=24> */
[----:B------:R-:W4:Y:S04]  /*59410*/  LDL.LU.64 R40, [R1+0xa40] ;  /* 0x000a400001287983 */ /* 0x000f280000300a00 */
        /* <DEDUP_REMOVED lines=52> */
[----:B-1----:R-:W4:Y:S04]  /*59760*/  LDL.LU.64 R42, [R1+0xa48] ;  /* 0x000a4800012a7983 */ /* 0x002f280000300a00 */
[----:B------:R-:W4:Y:S04]  /*59770*/  LDL.LU.64 R44, [R1+0xa50] ;  /* 0x000a5000012c7983 */ /* 0x000f280000300a00 */
[----:B---3--:R-:W3:Y:S04]  /*59780*/  LDL.LU.64 R46, [R1+0xa58] ;  /* 0x000a5800012e7983 */ /* 0x008ee80000300a00 */
[----:B------:R-:W3:Y:S04]  /*59790*/  LDL.LU.64 R48, [R1+0xa60] ;  /* 0x000a600001307983 */ /* 0x000ee80000300a00 */
        /* <DEDUP_REMOVED lines=29> */
[----:B------:R0:W-:Y:S04]  /*59970*/  STS.U8 [R233+UR4+0xaf80], R51 ;  /* 0x00af8033e9007988 */ /* 0x0001e80008000004 */
[----:B------:R-:W-:Y:S04]  /*59980*/  STS.U8 [R233+UR4+0xa780], R53 ;  /* 0x00a78035e9007988 */ /* 0x000fe80008000004 */
[----:B------:R1:W-:Y:S04]  /*59990*/  STS.U8 [R233+UR4+0xab80], R52 ;  /* 0x00ab8034e9007988 */ /* 0x0003e80008000004 */
[----:B------:R-:W-:Y:S04]  /*599a0*/  STS.U8 [R233+UR4+0x9f80], R55 ;  /* 0x009f8037e9007988 */ /* 0x000fe80008000004 */
[----:B------:R2:W-:Y:S04]  /*599b0*/  STS.U8 [R233+UR4+0xa380], R54 ;  /* 0x00a38036e9007988 */ /* 0x0005e80008000004 */
[----:B------:R-:W-:Y:S04]  /*599c0*/  STS.U8 [R233+UR4+0x9780], R57 ;  /* 0x00978039e9007988 */ /* 0x000fe80008000004 */
[----:B------:R4:W-:Y:S04]  /*599d0*/  STS.U8 [R233+UR4+0x9b80], R56 ;  /* 0x009b8038e9007988 */ /* 0x0009e80008000004 */
[----:B------:R-:W-:Y:S04]  /*599e0*/  STS.U8 [R233+UR4+0x8f80], R59 ;  /* 0x008f803be9007988 */ /* 0x000fe80008000004 */
[----:B0-----:R-:W3:Y:S04]  /*599f0*/  LDL.LU.64 R50, [R1+0xa68] ;  /* 0x000a680001327983 */ /* 0x001ee80000300a00 */
[----:B------:R0:W-:Y:S04]  /*59a00*/  STS.U8 [R233+UR4+0x9380], R58 ;  /* 0x0093803ae9007988 */ /* 0x0001e80008000004 */
[----:B-1----:R-:W3:Y:S04]  /*59a10*/  LDL.LU.64 R52, [R1+0xa70] ;  /* 0x000a700001347983 */ /* 0x002ee80000300a00 */
[----:B------:R-:W-:Y:S04]  /*59a20*/  STS.U8 [R233+UR4+0x8780], R61 ;  /* 0x0087803de9007988 */ /* 0x000fe80008000004 */
[----:B--2---:R-:W2:Y:S04]  /*59a30*/  LDL.LU.64 R54, [R1+0xa78] ;  /* 0x000a780001367983 */ /* 0x004ea80000300a00 */
[----:B------:R1:W-:Y:S04]  /*59a40*/  STS.U8 [R233+UR4+0x8b80], R60 ;  /* 0x008b803ce9007988 */ /* 0x0003e80008000004 */
[----:B----4-:R-:W4:Y:S04]  /*59a50*/  LDL.LU.64 R56, [R1+0xa80] ;  /* 0x000a800001387983 */ /* 0x010f280000300a00 */
[----:B------:R-:W-:Y:S04]  /*59a60*/  STS.U8 [R233+UR4+0x7f80], R63 ;  /* 0x007f803fe9007988 */ /* 0x000fe80008000004 */
[----:B------:R1:W-:Y:S04]  /*59a70*/  STS.U8 [R233+UR4+0x8380], R62 ;  /* 0x0083803ee9007988 */ /* 0x0003e80008000004 */
[----:B0-----:R-:W3:Y:S04]  /*59a80*/  LDL.LU.64 R58, [R1+0xa88] ;  /* 0x000a8800013a7983 */ /* 0x001ee80000300a00 */
[----:B------:R-:W-:Y:S04]  /*59a90*/  STS.U8 [R233+UR4+0x7780], R65 ;  /* 0x00778041e9007988 */ /* 0x000fe80008000004 */
[----:B------:R0:W-:Y:S04]  /*59aa0*/  STS.U8 [R233+UR4+0x7b80], R64 ;  /* 0x007b8040e9007988 */ /* 0x0001e80008000004 */
[----:B------:R-:W-:Y:S04]  /*59ab0*/  STS.U8 [R233+UR4+0x6f80], R67 ;  /* 0x006f8043e9007988 */ /* 0x000fe80008000004 */
[----:B-1----:R-:W2:Y:S04]  /*59ac0*/  LDL.LU.64 R60, [R1+0xa90] ;  /* 0x000a9000013c7983 */ /* 0x002ea80000300a00 */
[----:B------:R1:W-:Y:S04]  /*59ad0*/  STS.U8 [R233+UR4+0x7380], R66 ;  /* 0x00738042e9007988 */ /* 0x0003e80008000004 */
[----:B------:R-:W-:Y:S04]  /*59ae0*/  STS.U8 [R233+UR4+0x6780], R69 ;  /* 0x00678045e9007988 */ /* 0x000fe80008000004 */
[----:B------:R-:W4:Y:S04]  /*59af0*/  LDL.LU.64 R62, [R1+0xa98] ;  /* 0x000a9800013e7983 */ /* 0x000f280000300a00 */
[----:B------:R1:W-:Y:S04]  /*59b00*/  STS.U8 [R233+UR4+0x6b80], R68 ;  /* 0x006b8044e9007988 */ /* 0x0003e80008000004 */
[----:B------:R-:W-:Y:S04]  /*59b10*/  STS.U8 [R233+UR4+0x5f80], R71 ;  /* 0x005f8047e9007988 */ /* 0x000fe80008000004 */
[----:B0-----:R-:W3:Y:S04]  /*59b20*/  LDL.LU.64 R64, [R1+0xaa0] ;  /* 0x000aa00001407983 */ /* 0x001ee80000300a00 */
        /* <DEDUP_REMOVED lines=10> */
[----:B-1----:R-:W2:Y:S04]  /*59bd0*/  LDL.LU.64 R72, [R1+0xac0] ;  /* 0x000ac00001487983 */ /* 0x002ea80000300a00 */
[----:B------:R-:W4:Y:S04]  /*59be0*/  LDL.LU.64 R74, [R1+0xac8] ;  /* 0x000ac800014a7983 */ /* 0x000f280000300a00 */
[----:B0-----:R-:W3:Y:S04]  /*59bf0*/  LDL.LU.64 R76, [R1+0xad0] ;  /* 0x000ad000014c7983 */ /* 0x001ee80000300a00 */
[----:B------:R-:W2:Y:S04]  /*59c00*/  LDL.LU.64 R78, [R1+0xad8] ;  /* 0x000ad800014e7983 */ /* 0x000ea80000300a00 */
[----:B------:R-:W4:Y:S04]  /*59c10*/  LDL.LU.64 R80, [R1+0xae0] ;  /* 0x000ae00001507983 */ /* 0x000f280000300a00 */
[----:B------:R-:W3:Y:S04]  /*59c20*/  LDL.LU.64 R82, [R1+0xae8] ;  /* 0x000ae80001527983 */ /* 0x000ee80000300a00 */
        /* <DEDUP_REMOVED lines=34> */
[----:B--2---:R-:W-:Y:S04]  /*59e50*/  STL.64 [R1+0x3400], R150 ;  /* 0x0034009601007387 */ /* 0x004fe80000100a00 */
[----:B---3--:R-:W-:Y:S04]  /*59e60*/  STL.64 [R1+0x33f8], R148 ;  /* 0x0033f89401007387 */ /* 0x008fe80000100a00 */
[----:B----4-:R-:W-:Y:S04]  /*59e70*/  STL.64 [R1+0x33f0], R146 ;  /* 0x0033f09201007387 */ /* 0x010fe80000100a00 */
[----:B------:R-:W-:Y:S04]  /*59e80*/  STL.64 [R1+0x33e8], R144 ;  /* 0x0033e89001007387 */ /* 0x000fe80000100a00 */
        /* <DEDUP_REMOVED lines=59> */
[----:B------:R0:W-:Y:S04]  /*5a240*/  STL.64 [R1+0x3208], R24 ;  /* 0x0032081801007387 */ /* 0x0001e80000100a00 */
[----:B0-----:R-:W2:Y:S04]  /*5a250*/  LDL.LU.64 R24, [R1+0xc00] ;  /* 0x000c000001187983 */ /* 0x001ea80000300a00 */
[----:B------:R-:W2:Y:S04]  /*5a260*/  LDL.LU.64 R26, [R1+0xc08] ;  /* 0x000c0800011a7983 */ /* 0x000ea80000300a00 */
        /* <DEDUP_REMOVED lines=81> */
[----:B------:R0:W-:Y:S01]  /*5a780*/  STS.U8 [R233+UR4+0xff80], R12 ;  /* 0x00ff800ce9007988 */ /* 0x0001e20008000004 */
[----:B------:R1:W-:Y:S06]  /*5a790*/  MEMBAR.ALL.CTA ;  /* 0x0000000000007992 */ /* 0x0003ec0000008000 */
[----:B-1----:R-:W1:Y:S04]  /*5a7a0*/  FENCE.VIEW.ASYNC.S ;  /* 0x00000000000073c6 */ /* 0x002e680000000000 */
[----:B0-----:R-:W3:Y:S01]  /*5a7b0*/  LDL.LU R12, [R1+0x3408] ;  /* 0x00340800010c7983 */ /* 0x001ee20000300800 */
[----:B-1----:R-:W-:Y:S06]  /*5a7c0*/  BAR.SYNC.DEFER_BLOCKING 0x0 ;  /* 0x0000000000007b1d */ /* 0x002fec0000010000 */
[----:B--2---:R-:W-:-:S06]  /*5a7d0*/  WARPGROUP.ARRIVE ;  /* 0x00000000000079c5 */ /* 0x004fcc0000000000 */
[----:B------:R-:W-:Y:S03]  /*5a7e0*/  QGMMA.64x256x32.F32.E5M2.E5M2 R24, gdesc[UR36], R24, gsb0 ;  /* 0x03e00000241879f3 */ /* 0x000fe60008003818 */
[----:B------:R-:W-:Y:S02]  /*5a7f0*/  WARPGROUP.DEPBAR.LE gsb0, 0x0 ;  /* 0x00008000000079c5 */ /* 0x000fe40000010000 */
[----:B------:R-:W-:-:S15]  /*5a800*/  WARPGROUP.ARRIVE ;  /* 0x00000000000079c5 */ /* 0x000fde0000000000 */
[----:B------:R-:W-:-:S08]  /*5a810*/  NOP ;  /* 0x0000000000007918 */ /* 0x000fd00000000000 */
        /* <DEDUP_REMOVED lines=137> */
[----:B------:R-:W2:Y:S02]  /*5b0b0*/  LDL.LU.64 R24, [R1+0x3208] ;  /* 0x0032080001187983 */ /* 0x000ea40000300a00 */
        /* <DEDUP_REMOVED lines=15> */
[----:B------:R0:W-:Y:S04]  /*5b1b0*/  STL.64 [R1+0xa00], R24 ;  /* 0x000a001801007387 */ /* 0x0001e80000100a00 */
        /* <DEDUP_REMOVED lines=63> */
[----:B0-----:R-:W3:Y:S04]  /*5b5b0*/  LDL.LU.64 R24, [R1+0x600] ;  /* 0x0006000001187983 */ /* 0x001ee80000300a00 */
[----:B-1----:R-:W3:Y:S04]  /*5b5c0*/  LDL.LU.64 R26, [R1+0x608] ;  /* 0x00060800011a7983 */ /* 0x002ee80000300a00 */
[----:B--2---:R-:W2:Y:S04]  /*5b5d0*/  LDL.LU.64 R28, [R1+0x610] ;  /* 0x00061000011c7983 */ /* 0x004ea80000300a00 */
[----:B----4-:R-:W4:Y:S04]  /*5b5e0*/  LDL.LU.64 R30, [R1+0x618] ;  /* 0x00061800011e7983 */ /* 0x010f280000300a00 */
[----:B---3--:R-:W3:Y:S04]  /*5b5f0*/  LDL.LU.64 R32, [R1+0x620] ;  /* 0x0006200001207983 */ /* 0x008ee80000300a00 */
        /* <DEDUP_REMOVED lines=59> */
[----:B----4-:R-:W-:Y:S04]  /*5b9b0*/  STL.64 [R1+0x3200], R150 ;  /* 0x0032009601007387 */ /* 0x010fe80000100a00 */
[----:B--2---:R-:W-:Y:S04]  /*5b9c0*/  STL.64 [R1+0x31f8], R148 ;  /* 0x0031f89401007387 */ /* 0x004fe80000100a00 */
[----:B---3--:R-:W-:Y:S04]  /*5b9d0*/  STL.64 [R1+0x31f0], R146 ;  /* 0x0031f09201007387 */ /* 0x008fe80000100a00 */
        /* <DEDUP_REMOVED lines=86> */
[----:B------:R-:W-:Y:S01]  /*5bf40*/  QGMMA.64x256x32.F32.E5M2.E5M2 R104, gdesc[UR44], R104, gsb0 ;  /* 0x03e000002c6879f3 */ /* 0x000fe20008003868 */
[----:B------:R-:W-:Y:S01]  /*5bf50*/  UMOV UR40, UR44 ;  /* 0x0000002c00287c82 */ /* 0x000fe20008000000 */
[----:B------:R-:W-:Y:S01]  /*5bf60*/  UMOV UR41, UR45 ;  /* 0x0000002d00297c82 */ /* 0x000fe20008000000 */
[----:B------:R-:W-:Y:S01]  /*5bf70*/  UIADD3.64 UR44, UR24, 0x202, URZ ;  /* 0x00000202182c7897 */ /* 0x000fe2000fffe03f */
[----:B------:R-:W-:Y:S01]  /*5bf80*/  UMOV UR46, UR30 ;  /* 0x0000001e002e7c82 */ /* 0x000fe20008000000 */
[----:B------:R-:W-:Y:S01]  /*5bf90*/  UMOV UR47, UR31 ;  /* 0x0000001f002f7c82 */ /* 0x000fe20008000000 */
[----:B------:R-:W-:Y:S02]  /*5bfa0*/  WARPGROUP.DEPBAR.LE gsb0, 0x0 ;  /* 0x00008000000079c5 */ /* 0x000fe40000010000 */
[----:B------:R-:W-:-:S15]  /*5bfb0*/  WARPGROUP.ARRIVE ;  /* 0x00000000000079c5 */ /* 0x000fde0000000000 */
[----:B------:R-:W-:-:S05]  /*5bfc0*/  NOP ;  /* 0x0000000000007918 */ /* 0x000fca0000000000 */
        /* <DEDUP_REMOVED lines=49> */
[----:B------:R-:W-:Y:S01]  /*5c2e0*/  STL.64 [R1+0x3008], R24 ;  /* 0x0030081801007387 */ /* 0x000fe20000100a00 */
[----:B------:R-:W-:-:S02]  /*5c2f0*/  WARPGROUP.DEPBAR.LE gsb0, 0x0 ;  /* 0x00008000000079c5 */ /* 0x000fc40000010000 */
[----:B------:R-:W-:-:S06]  /*5c300*/  WARPGROUP.ARRIVE ;  /* 0x00000000000079c5 */ /* 0x000fcc0000000000 */
        /* <DEDUP_REMOVED lines=134> */
[----:B------:R-:W-:Y:S02]  /*5cb70*/  WARPGROUP.DEPBAR.LE gsb0, 0x0 ;  /* 0x00008000000079c5 */ /* 0x000fe40000010000 */
[----:B------:R-:W-:-:S15]  /*5cb80*/  WARPGROUP.ARRIVE ;  /* 0x00000000000079c5 */ /* 0x000fde0000000000 */
[----:B------:R-:W-:-:S08]  /*5cb90*/  NOP ;  /* 0x0000000000007918 */ /* 0x000fd00000000000 */
[----:B------:R-:W-:Y:S01]  /*5cba0*/  QGMMA.64x256x32.F32.E5M2.E5M2 R24, gdesc[UR12], R24, gsb0 ;  /* 0x03e000000c1879f3 */ /* 0x000fe20008003818 */
[----:B------:R-:W-:Y:S01]  /*5cbb0*/  UMOV UR20, UR48 ;  /* 0x0000003000147c82 */ /* 0x000fe20008000000 */
[----:B------:R-:W-:Y:S01]  /*5cbc0*/  UMOV UR21, UR49 ;  /* 0x0000003100157c82 */ /* 0x000fe20008000000 */
        /* <DEDUP_REMOVED lines=72> */
[----:B------:R1:W-:Y:S04]  /*5d050*/  STL.64 [R1+0x7f8], R150 ;  /* 0x0007f89601007387 */ /* 0x0003e80000100a00 */
[----:B0-----:R-:W2:Y:S04]  /*5d060*/  LDL.LU R148, [R1+0x3000] ;  /* 0x0030000001947983 */ /* 0x001ea80000300800 */
[----:B------:R-:W3:Y:S04]  /*5d070*/  LDL.LU.64 R146, [R1+0x2ff8] ;  /* 0x002ff80001927983 */ /* 0x000ee80000300a00 */
[----:B------:R-:W4:Y:S04]  /*5d080*/  LDL.LU R145, [R1+0x2ff0] ;  /* 0x002ff00001917983 */ /* 0x000f280000300800 */
        /* <DEDUP_REMOVED lines=59> */
[----:B------:R-:W4:Y:S01]  /*5d440*/  LDL.LU.64 R142, [R1+0x3d8] ;  /* 0x0003d800018e7983 */ /* 0x000f220000300a00 */
[----:B--2---:R-:W-:-:S02]  /*5d450*/  IMAD.MOV.U32 R247, RZ, RZ, R148 ;  /* 0x000000fffff77224 */ /* 0x004fc400078e0094 */
[----:B---3--:R-:W-:Y:S02]  /*5d460*/  IMAD.MOV.U32 R8, RZ, RZ, R146 ;  /* 0x000000ffff087224 */ /* 0x008fe400078e0092 */
[----:B----4-:R-:W-:Y:S02]  /*5d470*/  IMAD.MOV.U32 R9, RZ, RZ, R145 ;  /* 0x000000ffff097224 */ /* 0x010fe400078e0091 */
[----:B------:R-:W-:Y:S01]  /*5d480*/  IMAD.MOV.U32 R252, RZ, RZ, R147 ;  /* 0x000000fffffc7224 */ /* 0x000fe200078e0093 */
[----:B------:R-:W2:Y:S04]  /*5d490*/  LDL.LU.64 R144, [R1+0x3e0] ;  /* 0x0003e00001907983 */ /* 0x000ea80000300a00 */
[----:B------:R-:W3:Y:S04]  /*5d4a0*/  LDL.LU.64 R146, [R1+0x3e8] ;  /* 0x0003e80001927983 */ /* 0x000ee80000300a00 */
[----:B------:R-:W4:Y:S04]  /*5d4b0*/  LDL.LU.64 R148, [R1+0x3f0] ;  /* 0x0003f00001947983 */ /* 0x000f280000300a00 */
[----:B-1----:R-:W2:Y:S04]  /*5d4c0*/  LDL.LU.64 R150, [R1+0x3f8] ;  /* 0x0003f80001967983 */ /* 0x002ea80000300a00 */
[----:B--2---:R-:W-:Y:S04]  /*5d4d0*/  STL.64 [R1+0x2fe8], R150 ;  /* 0x002fe89601007387 */ /* 0x004fe80000100a00 */
[----:B----4-:R-:W-:Y:S04]  /*5d4e0*/  STL.64 [R1+0x2fe0], R148 ;  /* 0x002fe09401007387 */ /* 0x010fe80000100a00 */
        /* <DEDUP_REMOVED lines=85> */
[----:B------:R-:W2:Y:S01]  /*5da40*/  LDL.LU.64 R230, [R1+0x5f8] ;  /* 0x0005f80001e67983 */ /* 0x000ea20000300a00 */
[----:B------:R-:W-:Y:S01]  /*5da50*/  UIADD3.64 UR48, UR24, 0x3fe, URZ ;  /* 0x000003fe18307897 */ /* 0x000fe2000fffe03f */
[----:B------:R-:W-:Y:S01]  /*5da60*/  UMOV UR50, UR38 ;  /* 0x0000002600327c82 */ /* 0x000fe20008000000 */
[----:B------:R-:W-:Y:S01]  /*5da70*/  UMOV UR51, UR39 ;  /* 0x0000002700337c82 */ /* 0x000fe20008000000 */
[----:B------:R-:W-:Y:S01]  /*5da80*/  UIADD3.64 UR44, UR24, 0x400, URZ ;  /* 0x00000400182c7897 */ /* 0x000fe2000fffe03f */
[----:B------:R-:W-:Y:S01]  /*5da90*/  UMOV UR46, UR26 ;  /* 0x0000001a002e7c82 */ /* 0x000fe20008000000 */
[----:B------:R-:W-:Y:S01]  /*5daa0*/  UMOV UR47, UR27 ;  /* 0x0000001b002f7c82 */ /* 0x000fe20008000000 */
        /* <DEDUP_REMOVED lines=276> */
[----:B------:R-:W3:Y:S04]  /*5ebf0*/  LDL.LU R149, [R1+0x2de4] ;  /* 0x002de40001957983 */ /* 0x000ee80000300800 */
[----:B------:R-:W4:Y:S04]  /*5ec00*/  LDL.LU R50, [R1+0x2de0] ;  /* 0x002de00001327983 */ /* 0x000f280000300800 */
[----:B------:R-:W2:Y:S04]  /*5ec10*/  LDL.LU.64 R48, [R1+0x2dd8] ;  /* 0x002dd80001307983 */ /* 0x000ea80000300a00 */
[----:B------:R-:W3:Y:S04]  /*5ec20*/  LDL.LU.64 R46, [R1+0x2dd0] ;  /* 0x002dd000012e7983 */ /* 0x000ee80000300a00 */
        /* <DEDUP_REMOVED lines=10> */
[----:B------:R-:W3:Y:S01]  /*5ecd0*/  LDL.LU.64 R24, [R1+0x2d78] ;  /* 0x002d780001187983 */ /* 0x000ee20000300a00 */
[----:B------:R-:W-:-:S02]  /*5ece0*/  R2UR UR49, R247 ;  /* 0x00000000f73172ca */ /* 0x000fc400000e0000 */
[----:B------:R-:W-:Y:S02]  /*5ecf0*/  R2UR UR48, R252 ;  /* 0x00000000fc3072ca */ /* 0x000fe400000e0000 */
[----:B------:R-:W-:Y:S02]  /*5ed00*/  R2UR UR45, R8 ;  /* 0x00000000082d72ca */ /* 0x000fe400000e0000 */
[----:B------:R-:W-:Y:S01]  /*5ed10*/  R2UR UR44, R9 ;  /* 0x00000000092c72ca */ /* 0x000fe200000e0000 */
[----:B----4-:R-:W-:Y:S02]  /*5ed20*/  IMAD.MOV.U32 R215, RZ, RZ, R50 ;  /* 0x000000ffffd77224 */ /* 0x010fe400078e0032 */
[----:B--2---:R-:W-:Y:S02]  /*5ed30*/  IMAD.MOV.U32 R210, RZ, RZ, R49 ;  /* 0x000000ffffd27224 */ /* 0x004fe400078e0031 */
        /* <DEDUP_REMOVED lines=14> */
[----:B------:R-:W2:Y:S01]  /*5ee20*/  LDL.LU.64 R24, [R1] ;  /* 0x0000000001187983 */ /* 0x000ea20000300a00 */
[----:B------:R-:W-:-:S03]  /*5ee30*/  IMAD.MOV.U32 R183, RZ, RZ, R28 ;  /* 0x000000ffffb77224 */ /* 0x000fc600078e001c */
[----:B------:R-:W2:Y:S01]  /*5ee40*/  LDL.LU.64 R26, [R1+0x8] ;  /* 0x00000800011a7983 */ /* 0x000ea20000300a00 */
        /* <DEDUP_REMOVED lines=69> */
[----:B------:R-:W-:-:S03]  /*5f2a0*/  IMAD.MOV.U32 R179, RZ, RZ, R149 ;  /* 0x000000ffffb37224 */ /* 0x000fc600078e0095 */
[----:B------:R-:W2:Y:S01]  /*5f2b0*/  LDL.LU.64 R146, [R1+0x1e8] ;  /* 0x0001e80001927983 */ /* 0x000ea20000300a00 */
[----:B------:R-:W-:Y:S02]  /*5f2c0*/  IMAD.MOV.U32 R178, RZ, RZ, R150 ;  /* 0x000000ffffb27224 */ /* 0x000fe400078e0096 */
[----:B------:R-:W-:Y:S01]  /*5f2d0*/  IMAD.MOV.U32 R177, RZ, RZ, R151 ;  /* 0x000000ffffb17224 */ /* 0x000fe200078e0097 */
        /* <DEDUP_REMOVED lines=19> */
[----:B------:R-:W-:Y:S01]  /*5f410*/  QGMMA.64x256x32.F32.E5M2.E5M2 R24, gdesc[UR44], R24, gsb0 ;  /* 0x03e000002c1879f3 */ /* 0x000fe20008003818 */
[----:B------:R-:W-:Y:S02]  /*5f420*/  VIADD R246, R246, 0x7f ;  /* 0x0000007ff6f67836 */ /* 0x000fe40000000000 */
[----:B------:R-:W-:Y:S02]  /*5f430*/  IMAD.MOV.U32 R176, RZ, RZ, R177 ;  /* 0x000000ffffb07224 */ /* 0x000fe400078e00b1 */
[----:B------:R-:W-:Y:S02]  /*5f440*/  IMAD.MOV.U32 R177, RZ, RZ, R178 ;  /* 0x000000ffffb17224 */ /* 0x000fe400078e00b2 */
[----:B------:R-:W-:Y:S02]  /*5f450*/  IMAD.MOV.U32 R178, RZ, RZ, R179 ;  /* 0x000000ffffb27224 */ /* 0x000fe400078e00b3 */
[----:B------:R-:W-:Y:S01]  /*5f460*/  IMAD.MOV.U32 R179, RZ, RZ, R180 ;  /* 0x000000ffffb37224 */ /* 0x000fe200078e00b4 */
[----:B------:R-:W-:Y:S01]  /*5f470*/  SHF.R.S32.HI R251, RZ, 0x1f, R246 ;  /* 0x0000001ffffb7819 */ /* 0x000fe200000114f6 */
[----:B------:R-:W-:-:S02]  /*5f480*/  IMAD.MOV.U32 R180, RZ, RZ, R181 ;  /* 0x000000ffffb47224 */ /* 0x000fc400078e00b5 */
[----:B------:R-:W-:Y:S02]  /*5f490*/  IMAD.MOV.U32 R181, RZ, RZ, R182 ;  /* 0x000000ffffb57224 */ /* 0x000fe400078e00b6 */
[----:B------:R-:W-:Y:S02]  /*5f4a0*/  IMAD.MOV.U32 R182, RZ, RZ, R183 ;  /* 0x000000ffffb67224 */ /* 0x000fe400078e00b7 */
[----:B------:R-:W-:Y:S01]  /*5f4b0*/  IMAD.MOV.U32 R183, RZ, RZ, R184 ;  /* 0x000000ffffb77224 */ /* 0x000fe200078e00b8 */
[----:B------:R-:W-:Y:S01]  /*5f4c0*/  LEA.HI R2, R251, R246, RZ, 0x7 ;  /* 0x000000f6fb027211 */ /* 0x000fe200078f38ff */
[----:B------:R-:W-:Y:S02]  /*5f4d0*/  IMAD.MOV.U32 R184, RZ, RZ, R186 ;  /* 0x000000ffffb87224 */ /* 0x000fe400078e00ba */
[----:B------:R-:W-:Y:S02]  /*5f4e0*/  IMAD.MOV.U32 R186, RZ, RZ, R200 ;  /* 0x000000ffffba7224 */ /* 0x000fe400078e00c8 */
[----:B------:R-:W-:-:S02]  /*5f4f0*/  IMAD.MOV.U32 R200, RZ, RZ, R205 ;  /* 0x000000ffffc87224 */ /* 0x000fc400078e00cd */
[----:B------:R-:W-:Y:S02]  /*5f500*/  VIADD R176, R176, 0x1 ;  /* 0x00000001b0b07836 */ /* 0x000fe40000000000 */
[----:B------:R-:W-:Y:S01]  /*5f510*/  IMAD.MOV.U32 R205, RZ, RZ, R210 ;  /* 0x000000ffffcd7224 */ /* 0x000fe200078e00d2 */
[----:B------:R-:W-:Y:S01]  /*5f520*/  SHF.R.S32.HI R2, RZ, 0x7, R2 ;  /* 0x00000007ff027819 */ /* 0x000fe20000011402 */
[----:B------:R-:W-:Y:S02]  /*5f530*/  IMAD.MOV.U32 R210, RZ, RZ, R215 ;  /* 0x000000ffffd27224 */ /* 0x000fe400078e00d7 */
[----:B------:R-:W-:Y:S01]  /*5f540*/  IMAD.MOV.U32 R215, RZ, RZ, R4 ;  /* 0x000000ffffd77224 */ /* 0x000fe200078e0004 */
[----:B------:R-:W-:Y:S01]  /*5f550*/  ISETP.NE.U32.AND P0, PT, R176, R2, PT ;  /* 0x00000002b000720c */ /* 0x000fe20003f05070 */
[----:B------:R-:W-:Y:S02]  /*5f560*/  WARPGROUP.DEPBAR.LE gsb0, 0x0 ;  /* 0x00008000000079c5 */ /* 0x000fe40000010000 */
[----:B------:R-:W-:Y:S04]  /*5f570*/  STL.64 [R1], R24 ;  /* 0x0000001801007387 */ /* 0x000fe80000100a00 */
        /* <DEDUP_REMOVED lines=127> */
[----:B------:R-:W3:Y:S04]  /*5fd70*/  LDL.LU R4, [R1+0x2b70] ;  /* 0x002b700001047983 */ /* 0x000ee80000300800 */
[----:B------:R0:W-:Y:S02]  /*5fd80*/  STL [R1+0x1178], R176 ;  /* 0x001178b001007387 */ /* 0x0001e40000100800 */
[----:B0-----:R-:W-:-:S02]  /*5fd90*/  IMAD.MOV.U32 R176, RZ, RZ, R177 ;  /* 0x000000ffffb07224 */ /* 0x001fc400078e00b1 */
        /* <DEDUP_REMOVED lines=22> */
[----:B------:R-:W-:Y:S01]  /*5ff00*/  IMAD.MOV.U32 R190, RZ, RZ, R191 ;  /* 0x000000ffffbe7224 */ /* 0x000fe200078e00bf */
[----:B------:R-:W-:Y:S01]  /*5ff10*/  IADD3 R176, P6, R176, UR6, RZ ;  /* 0x00000006b0b07c10 */ /* 0x000fe2000ffde0ff */
[----:B------:R-:W-:-:S02]  /*5ff20*/  IMAD.MOV.U32 R191, RZ, RZ, R192 ;  /* 0x000000ffffbf7224 */ /* 0x000fc400078e00c0 */
[----:B------:R-:W-:Y:S02]  /*5ff30*/  IMAD.MOV.U32 R192, RZ, RZ, R193 ;  /* 0x000000ffffc07224 */ /* 0x000fe400078e00c1 */
[----:B------:R-:W-:Y:S02]  /*5ff40*/  IMAD.MOV.U32 R193, RZ, RZ, R3 ;  /* 0x000000ffffc17224 */ /* 0x000fe400078e0003 */
[----:B------:R-:W4:Y:S04]  /*5ff50*/  LDL.LU R3, [R1+0x2b6c] ;  /* 0x002b6c0001037983 */ /* 0x000f280000300800 */
[----:B------:R0:W-:Y:S04]  /*5ff60*/  STL [R1+0x1860], R176 ;  /* 0x001860b001007387 */ /* 0x0001e80000100800 */
[----:B0-----:R-:W2:Y:S02]  /*5ff70*/  LDL.LU R176, [R1+0x1858] ;  /* 0x0018580001b07983 */ /* 0x001ea40000300800 */
[----:B--2---:R-:W-:-:S05]  /*5ff80*/  IADD3 R176, P1, R176, UR6, RZ ;  /* 0x00000006b0b07c10 */ /* 0x004fca000ff3e0ff */
[----:B------:R0:W-:Y:S04]  /*5ff90*/  STL [R1+0x1858], R176 ;  /* 0x001858b001007387 */ /* 0x0001e80000100800 */
[----:B0-----:R-:W2:Y:S01]  /*5ffa0*/  LDL.LU R176, [R1+0x1850] ;  /* 0x0018500001b07983 */ /* 0x001ea20000300800 */
[----:B----4-:R-:W-:Y:S02]  /*5ffb0*/  IADD3 R3, P3, R3, UR6, RZ ;  /* 0x0000000603037c10 */ /* 0x010fe4000ff7e0ff */
[----:B--2---:R-:W-:-:S05]  /*5ffc0*/  IADD3 R176, P2, R176, UR6, RZ ;  /* 0x00000006b0b07c10 */ /* 0x004fca000ff5e0ff */
[----:B------:R-:W-:Y:S04]  /*5ffd0*/  STL [R1+0x1850], R176 ;  /* 0x001850b001007387 */ /* 0x000fe80000100800 */
[----:B------:R0:W-:Y:S04]  /*5ffe0*/  STL [R1+0x1848], R3 ;  /* 0x0018480301007387 */ /* 0x0001e80000100800 */
[----:B0-----:R-:W2:Y:S01]  /*5fff0*/  LDL.LU R3, [R1+0x2b68] ;  /* 0x002b680001037983 */ /* 0x001ea20000300800 */
        /* <DEDUP_REMOVED lines=29> */
[----:B------:R-:W4:Y:S01]  /*601d0*/  LDL.LU R5, [R1+0x2b64] ;  /* 0x002b640001057983 */ /* 0x000f220000300800 */
[----:B---3--:R-:W-:Y:S02]  /*601e0*/  IADD3 R4, P4, R4, UR6, RZ ;  /* 0x0000000604047c10 */ /* 0x008fe4000ff9e0ff */
[----:B------:R-:W-:Y:S02]  /*601f0*/  IADD3 R12, P5, R12, UR6, RZ ;  /* 0x000000060c0c7c10 */ /* 0x000fe4000ffbe0ff */
[----:B--2---:R-:W-:-:S02]  /*60200*/  IADD3.X R3, R3, UR7, RZ, P4, !PT ;  /* 0x0000000703037c10 */ /* 0x004fc4000a7fe4ff */
[----:B------:R-:W-:-:S05]  /*60210*/  IADD3 R176, P4, R176, UR6, RZ ;  /* 0x00000006b0b07c10 */ /* 0x000fca000ff9e0ff */
[----:B------:R0:W-:Y:S02]  /*60220*/  STL [R1+0x1840], R176 ;  /* 0x001840b001007387 */ /* 0x0001e40000100800 */
[----:B0-----:R-:W-:Y:S02]  /*60230*/  IMAD.MOV.U32 R176, RZ, RZ, R177 ;  /* 0x000000ffffb07224 */ /* 0x001fe400078e00b1 */
        /* <DEDUP_REMOVED lines=24> */
[----:B----4-:R-:W-:Y:S01]  /*603c0*/  IADD3.X R5, R5, UR7, RZ, P5, !PT ;  /* 0x0000000705057c10 */ /* 0x010fe2000affe4ff */
[----:B------:R-:W-:Y:S01]  /*603d0*/  IMAD.MOV.U32 R192, RZ, RZ, R193 ;  /* 0x000000ffffc07224 */ /* 0x000fe200078e00c1 */
[----:B------:R-:W-:Y:S01]  /*603e0*/  IADD3 R176, P5, R176, UR6, RZ ;  /* 0x00000006b0b07c10 */ /* 0x000fe2000ffbe0ff */
[----:B------:R-:W-:Y:S02]  /*603f0*/  IMAD.MOV.U32 R193, RZ, RZ, R194 ;  /* 0x000000ffffc17224 */ /* 0x000fe400078e00c2 */
[----:B------:R-:W-:Y:S02]  /*60400*/  IMAD.MOV.U32 R194, RZ, RZ, R195 ;  /* 0x000000ffffc27224 */ /* 0x000fe400078e00c3 */
[----:B------:R-:W-:-:S02]  /*60410*/  IMAD.MOV.U32 R195, RZ, RZ, R8 ;  /* 0x000000ffffc37224 */ /* 0x000fc400078e0008 */
[----:B------:R-:W2:Y:S04]  /*60420*/  LDL.LU R8, [R1+0x1194] ;  /* 0x0011940001087983 */ /* 0x000ea80000300800 */
[----:B------:R0:W-:Y:S04]  /*60430*/  STL [R1+0x1838], R176 ;  /* 0x001838b001007387 */ /* 0x0001e80000100800 */
[----:B0-----:R-:W3:Y:S02]  /*60440*/  LDL.LU R176, [R1+0x185c] ;  /* 0x00185c0001b07983 */ /* 0x001ee40000300800 */
[----:B---3--:R-:W-:-:S05]  /*60450*/  IADD3.X R176, R176, UR7, RZ, P6, !PT ;  /* 0x00000007b0b07c10 */ /* 0x008fca000b7fe4ff */
[----:B------:R0:W-:Y:S04]  /*60460*/  STL [R1+0x185c], R176 ;  /* 0x00185cb001007387 */ /* 0x0001e80000100800 */
[----:B0-----:R-:W3:Y:S02]  /*60470*/  LDL.LU R176, [R1+0x1830] ;  /* 0x0018300001b07983 */ /* 0x001ee40000300800 */
[----:B---3--:R-:W-:-:S05]  /*60480*/  IADD3 R176, P6, R176, UR6, RZ ;  /* 0x00000006b0b07c10 */ /* 0x008fca000ffde0ff */
        /* <DEDUP_REMOVED lines=4390> */
[----:B0-----:R-:W3:Y:S01]  /*716f0*/  LDL.LU R176, [R1+0x1258] ;  /* 0x0012580001b07983 */ /* 0x001ee20000300800 */
[----:B------:R-:W-:Y:S02]  /*71700*/  IADD3.X R0, R0, UR8, RZ, P1, !PT ;  /* 0x0000000800007c10 */ /* 0x000fe40008ffe4ff */
[----:B---3--:R-:W-:-:S05]  /*71710*/  IADD3 R176, P6, R176, UR5, RZ ;  /* 0x00000005b0b07c10 */ /* 0x008fca000ffde0ff */
[----:B------:R-:W-:Y:S04]  /*71720*/  STL [R1+0x1258], R176 ;  /* 0x001258b001007387 */ /* 0x000fe80000100800 */
[----:B------:R0:W-:Y:S04]  /*71730*/  STL [R1+0x127c], R0 ;  /* 0x00127c0001007387 */ /* 0x0001e80000100800 */
[----:B0-----:R-:W3:Y:S04]  /*71740*/  LDL.LU R0, [R1+0x2b60] ;  /* 0x002b600001007983 */ /* 0x001ee80000300800 */
[----:B------:R-:W4:Y:S02]  /*71750*/  LDL.LU R176, [R1+0x1250] ;  /* 0x0012500001b07983 */ /* 0x000f240000300800 */
[----:B----4-:R-:W-:-:S05]  /*71760*/  IADD3 R176, P1, R176, UR5, RZ ;  /* 0x00000005b0b07c10 */ /* 0x010fca000ff3e0ff */
[----:B------:R0:W-:Y:S04]  /*71770*/  STL [R1+0x1250], R176 ;  /* 0x001250b001007387 */ /* 0x0001e80000100800 */
[----:B0-----:R-:W4:Y:S02]  /*71780*/  LDL.LU R176, [R1+0x1274] ;  /* 0x0012740001b07983 */ /* 0x001f240000300800 */
[----:B----4-:R-:W-:-:S05]  /*71790*/  IADD3.X R176, R176, UR8, RZ, P2, !PT ;  /* 0x00000008b0b07c10 */ /* 0x010fca00097fe4ff */
[----:B------:R0:W-:Y:S04]  /*717a0*/  STL [R1+0x1274], R176 ;  /* 0x001274b001007387 */ /* 0x0001e80000100800 */
[----:B0-----:R-:W4:Y:S02]  /*717b0*/  LDL.LU R176, [R1+0x1248] ;  /* 0x0012480001b07983 */ /* 0x001f240000300800 */
[----:B----4-:R-:W-:-:S05]  /*717c0*/  IADD3 R176, P2, R176, UR5, RZ ;  /* 0x00000005b0b07c10 */ /* 0x010fca000ff5e0ff */
[----:B------:R0:W-:Y:S04]  /*717d0*/  STL [R1+0x1248], R176 ;  /* 0x001248b001007387 */ /* 0x0001e80000100800 */
[----:B0-----:R-:W4:Y:S02]  /*717e0*/  LDL.LU R176, [R1+0x126c] ;  /* 0x00126c0001b07983 */ /* 0x001f240000300800 */
[----:B----4-:R-:W-:Y:S02]  /*717f0*/  IADD3.X R176, R176, UR8, RZ, P3, !PT ;  /* 0x00000008b0b07c10 */ /* 0x010fe40009ffe4ff */
[----:B------:R-:W-:-:S03]  /*71800*/  IADD3 R7, P3, R7, UR5, RZ ;  /* 0x0000000507077c10 */ /* 0x000fc6000ff7e0ff */
[----:B------:R-:W-:Y:S04]  /*71810*/  STL [R1+0x126c], R176 ;  /* 0x00126cb001007387 */ /* 0x000fe80000100800 */
[----:B------:R0:W-:Y:S04]  /*71820*/  STL [R1+0x1240], R7 ;  /* 0x0012400701007387 */ /* 0x0001e80000100800 */
[----:B0-----:R-:W4:Y:S04]  /*71830*/  LDL.LU R7, [R1+0x2b5c] ;  /* 0x002b5c0001077983 */ /* 0x001f280000300800 */
[----:B------:R-:W2:Y:S02]  /*71840*/  LDL.LU R176, [R1+0x1264] ;  /* 0x0012640001b07983 */ /* 0x000ea40000300800 */
[----:B--2---:R-:W-:-:S05]  /*71850*/  IADD3.X R176, R176, UR8, RZ, P4, !PT ;  /* 0x00000008b0b07c10 */ /* 0x004fca000a7fe4ff */
[----:B------:R0:W-:Y:S04]  /*71860*/  STL [R1+0x1264], R176 ;  /* 0x001264b001007387 */ /* 0x0001e80000100800 */
[----:B0-----:R-:W2:Y:S02]  /*71870*/  LDL.LU R176, [R1+0x1238] ;  /* 0x0012380001b07983 */ /* 0x001ea40000300800 */
[----:B--2---:R-:W-:-:S05]  /*71880*/  IADD3 R176, P4, R176, UR5, RZ ;  /* 0x00000005b0b07c10 */ /* 0x004fca000ff9e0ff */
[----:B------:R0:W-:Y:S04]  /*71890*/  STL [R1+0x1238], R176 ;  /* 0x001238b001007387 */ /* 0x0001e80000100800 */
[----:B0-----:R-:W2:Y:S02]  /*718a0*/  LDL.LU R176, [R1+0x125c] ;  /* 0x00125c0001b07983 */ /* 0x001ea40000300800 */
        /* <DEDUP_REMOVED lines=14> */
[----:B0-----:R-:W2:Y:S01]  /*71990*/  LDL.LU R176, [R1+0x1220] ;  /* 0x0012200001b07983 */ /* 0x001ea20000300800 */
[----:B----4-:R-:W-:Y:S02]  /*719a0*/  IADD3.X R7, R7, UR8, RZ, P2, !PT ;  /* 0x0000000807077c10 */ /* 0x010fe400097fe4ff */
[----:B--2---:R-:W-:-:S05]  /*719b0*/  IADD3 R176, P1, R176, UR5, RZ ;  /* 0x00000005b0b07c10 */ /* 0x004fca000ff3e0ff */
[----:B------:R-:W-:Y:S04]  /*719c0*/  STL [R1+0x1220], R176 ;  /* 0x001220b001007387 */ /* 0x000fe80000100800 */
[----:B------:R0:W-:Y:S04]  /*719d0*/  STL [R1+0x1244], R7 ;  /* 0x0012440701007387 */ /* 0x0001e80000100800 */
[----:B0-----:R-:W2:Y:S04]  /*719e0*/  LDL.LU R7, [R1+0x2b58] ;  /* 0x002b580001077983 */ /* 0x001ea80000300800 */
[----:B------:R-:W4:Y:S01]  /*719f0*/  LDL.LU R176, [R1+0x1218] ;  /* 0x0012180001b07983 */ /* 0x000f220000300800 */
[----:B------:R-:W-:-:S02]  /*71a00*/  IADD3.X R6, R6, UR8, RZ, P3, !PT ;  /* 0x0000000806067c10 */ /* 0x000fc40009ffe4ff */
[----:B----4-:R-:W-:Y:S02]  /*71a10*/  IADD3 R176, P2, R176, UR5, RZ ;  /* 0x00000005b0b07c10 */ /* 0x010fe4000ff5e0ff */
[----:B--2---:R-:W-:-:S03]  /*71a20*/  IADD3 R7, P3, R7, UR5, RZ ;  /* 0x0000000507077c10 */ /* 0x004fc6000ff7e0ff */
[----:B------:R-:W-:Y:S04]  /*71a30*/  STL [R1+0x1218], R176 ;  /* 0x001218b001007387 */ /* 0x000fe80000100800 */
[----:B------:R0:W-:Y:S04]  /*71a40*/  STL [R1+0x123c], R6 ;  /* 0x00123c0601007387 */ /* 0x0001e80000100800 */
[----:B0-----:R-:W2:Y:S04]  /*71a50*/  LDL.LU R6, [R1+0x2b54] ;  /* 0x002b540001067983 */ /* 0x001ea80000300800 */
[----:B------:R0:W-:Y:S04]  /*71a60*/  STL [R1+0x1210], R7 ;  /* 0x0012100701007387 */ /* 0x0001e80000100800 */
[----:B0-----:R-:W4:Y:S04]  /*71a70*/  LDL.LU R7, [R1+0x2b50] ;  /* 0x002b500001077983 */ /* 0x001f280000300800 */
[----:B------:R-:W3:Y:S02]  /*71a80*/  LDL.LU R176, [R1+0x1234] ;  /* 0x0012340001b07983 */ /* 0x000ee40000300800 */
[----:B---3--:R-:W-:-:S02]  /*71a90*/  IADD3.X R176, R176, UR8, RZ, P4, !PT ;  /* 0x00000008b0b07c10 */ /* 0x008fc4000a7fe4ff */
[----:B------:R-:W-:-:S03]  /*71aa0*/  IADD3 R0, P4, R0, UR5, RZ ;  /* 0x0000000500007c10 */ /* 0x000fc6000ff9e0ff */
[----:B------:R-:W-:Y:S04]  /*71ab0*/  STL [R1+0x1234], R176 ;  /* 0x001234b001007387 */ /* 0x000fe80000100800 */
[----:B------:R0:W-:Y:S04]  /*71ac0*/  STL [R1+0x1208], R0 ;  /* 0x0012080001007387 */ /* 0x0001e80000100800 */
[----:B0-----:R-:W3:Y:S04]  /*71ad0*/  LDL.LU R0, [R1+0x2b4c] ;  /* 0x002b4c0001007983 */ /* 0x001ee80000300800 */
[----:B------:R-:W2:Y:S01]  /*71ae0*/  LDL.LU R176, [R1+0x122c] ;  /* 0x00122c0001b07983 */ /* 0x000ea20000300800 */
[----:B------:R-:W-:Y:S01]  /*71af0*/  WARPGROUP.ARRIVE ;  /* 0x00000000000079c5 */ /* 0x000fe20000000000 */
[----:B------:R-:W-:Y:S01]  /*71b00*/  UMOV UR40, UR56 ;  /* 0x0000003800287c82 */ /* 0x000fe20008000000 */
[----:B------:R-:W-:-:S04]  /*71b10*/  UMOV UR41, UR57 ;  /* 0x0000003900297c82 */ /* 0x000fc80008000000 */
[----:B------:R-:W-:Y:S01]  /*71b20*/  QGMMA.64x256x32.F32.E5M2.E5M2 R24, gdesc[UR40], R24, gsb0 ;  /* 0x03e00000281879f3 */ /* 0x000fe20008003818 */
[----:B--2---:R-:W-:Y:S02]  /*71b30*/  IADD3.X R176, R176, UR8, RZ, P5, !PT ;  /* 0x00000008b0b07c10 */ /* 0x004fe4000affe4ff */
[----:B------:R-:W-:-:S03]  /*71b40*/  IADD3 R239, P5, R239, UR5, RZ ;  /* 0x00000005efef7c10 */ /* 0x000fc6000ffbe0ff */
[----:B------:R-:W-:Y:S04]  /*71b50*/  STL [R1+0x122c], R176 ;  /* 0x00122cb001007387 */ /* 0x000fe80000100800 */
[----:B------:R0:W-:Y:S04]  /*71b60*/  STL [R1+0x1200], R239 ;  /* 0x001200ef01007387 */ /* 0x0001e80000100800 */
[----:B0-----:R-:W2:Y:S01]  /*71b70*/  LDL.LU R239, [R1+0x2b48] ;  /* 0x002b480001ef7983 */ /* 0x001ea20000300800 */
[----:B------:R-:W-:Y:S02]  /*71b80*/  WARPGROUP.DEPBAR.LE gsb0, 0x0 ;  /* 0x00008000000079c5 */ /* 0x000fe40000010000 */
[----:B------:R-:W-:Y:S01]  /*71b90*/  WARPGROUP.ARRIVE ;  /* 0x00000000000079c5 */ /* 0x000fe20000000000 */
[----:B------:R-:W-:Y:S01]  /*71ba0*/  UMOV UR12, UR52 ;  /* 0x00000034000c7c82 */ /* 0x000fe20008000000 */
[----:B------:R-:W-:-:S09]  /*71bb0*/  UMOV UR13, UR53 ;  /* 0x00000035000d7c82 */ /* 0x000fd20008000000 */
[----:B------:R-:W-:Y:S01]  /*71bc0*/  QGMMA.64x256x32.F32.E5M2.E5M2 R24, gdesc[UR12], R24, gsb0 ;  /* 0x03e000000c1879f3 */ /* 0x000fe20008003818 */
[----:B--2---:R-:W-:-:S05]  /*71bd0*/  IADD3.X R239, R239, UR8, RZ, P6, !PT ;  /* 0x00000008efef7c10 */ /* 0x004fca000b7fe4ff */
[----:B------:R0:W-:Y:S04]  /*71be0*/  STL [R1+0x1224], R239 ;  /* 0x001224ef01007387 */ /* 0x0001e80000100800 */
[----:B0-----:R1:W5:Y:S04]  /*71bf0*/  LDL.LU R239, [R1+0x2b44] ;  /* 0x002b440001ef7983 */ /* 0x0013680000300800 */
[----:B------:R-:W2:Y:S01]  /*71c00*/  LDL.LU R176, [R1+0x11f8] ;  /* 0x0011f80001b07983 */ /* 0x000ea20000300800 */
[----:B----4-:R-:W-:Y:S01]  /*71c10*/  IADD3.X R7, R7, UR8, RZ, P1, !PT ;  /* 0x0000000807077c10 */ /* 0x010fe20008ffe4ff */
[----:B------:R-:W-:-:S02]  /*71c20*/  WARPGROUP.DEPBAR.LE gsb0, 0x0 ;  /* 0x00008000000079c5 */ /* 0x000fc40000010000 */
[----:B------:R-:W-:Y:S01]  /*71c30*/  WARPGROUP.ARRIVE ;  /* 0x00000000000079c5 */ /* 0x000fe20000000000 */
[----:B------:R-:W-:Y:S01]  /*71c40*/  UMOV UR16, UR48 ;  /* 0x0000003000107c82 */ /* 0x000fe20008000000 */
[----:B------:R-:W-:-:S08]  /*71c50*/  UMOV UR17, UR49 ;  /* 0x0000003100117c82 */ /* 0x000fd00008000000 */
[----:B------:R-:W-:Y:S01]  /*71c60*/  QGMMA.64x256x32.F32.E5M2.E5M2 R24, gdesc[UR16], R24, gsb0 ;  /* 0x03e00000101879f3 */ /* 0x000fe20008003818 */
[----:B------:R-:W-:Y:S01]  /*71c70*/  UMOV UR20, UR44 ;  /* 0x0000002c00147c82 */ /* 0x000fe20008000000 */
[----:B------:R-:W-:Y:S01]  /*71c80*/  UMOV UR21, UR45 ;  /* 0x0000002d00157c82 */ /* 0x000fe20008000000 */
[----:B--2---:R-:W-:-:S05]  /*71c90*/  IADD3 R176, P6, R176, UR5, RZ ;  /* 0x00000005b0b07c10 */ /* 0x004fca000ffde0ff */
[----:B------:R-:W-:Y:S04]  /*71ca0*/  STL [R1+0x11f8], R176 ;  /* 0x0011f8b001007387 */ /* 0x000fe80000100800 */
[----:B------:R0:W-:Y:S04]  /*71cb0*/  STL [R1+0x121c], R7 ;  /* 0x00121c0701007387 */ /* 0x0001e80000100800 */
[----:B0-----:R-:W2:Y:S01]  /*71cc0*/  LDL.LU R7, [R1+0x2b40] ;  /* 0x002b400001077983 */ /* 0x001ea20000300800 */
[----:B------:R-:W-:Y:S02]  /*71cd0*/  WARPGROUP.DEPBAR.LE gsb0, 0x0 ;  /* 0x00008000000079c5 */ /* 0x000fe40000010000 */
[----:B------:R-:W-:-:S09]  /*71ce0*/  WARPGROUP.ARRIVE ;  /* 0x00000000000079c5 */ /* 0x000fd20000000000 */
[----:B------:R-:W-:Y:S01]  /*71cf0*/  QGMMA.64x256x32.F32.E5M2.E5M2 R24, gdesc[UR20], R24, gsb0 ;  /* 0x03e00000141879f3 */ /* 0x000fe20008003818 */
[----:B------:R-:W-:Y:S02]  /*71d00*/  IADD3.X R6, R6, UR8, RZ, P2, !PT ;  /* 0x0000000806067c10 */ /* 0x000fe400097fe4ff */
[----:B---3--:R-:W-:Y:S02]  /*71d10*/  IADD3 R0, P2, R0, UR5, RZ ;  /* 0x0000000500007c10 */ /* 0x008fe4000ff5e0ff */
[----:B------:R-:W-:Y:S02]  /*71d20*/  IADD3.X R177, R177, UR8, RZ, P3, !PT ;  /* 0x00000008b1b17c10 */ /* 0x000fe40009ffe4ff */
[----:B------:R-:W-:Y:S02]  /*71d30*/  IADD3 R178, P3, R178, UR5, RZ ;  /* 0x00000005b2b27c10 */ /* 0x000fe4000ff7e0ff */
[----:B------:R-:W-:Y:S02]  /*71d40*/  IADD3.X R179, R179, UR8, RZ, P4, !PT ;  /* 0x00000008b3b37c10 */ /* 0x000fe4000a7fe4ff */
[----:B------:R-:W-:-:S02]  /*71d50*/  IADD3 R180, P4, R180, UR5, RZ ;  /* 0x00000005b4b47c10 */ /* 0x000fc4000ff9e0ff */
[----:B------:R-:W-:Y:S02]  /*71d60*/  IADD3.X R181, R181, UR8, RZ, P5, !PT ;  /* 0x00000008b5b57c10 */ /* 0x000fe4000affe4ff */
[----:B------:R-:W-:Y:S02]  /*71d70*/  IADD3 R182, P5, R182, UR5, RZ ;  /* 0x00000005b6b67c10 */ /* 0x000fe4000ffbe0ff */
        /* <DEDUP_REMOVED lines=17> */
[----:B------:R-:W-:Y:S02]  /*71e90*/  IADD3.X R195, R195, UR8, RZ, P5, !PT ;  /* 0x00000008c3c37c10 */ /* 0x000fe4000affe4ff */
[----:B------:R-:W-:Y:S02]  /*71ea0*/  IADD3.X R8, R8, UR8, RZ, P6, !PT ;  /* 0x0000000808087c10 */ /* 0x000fe4000b7fe4ff */
[----:B--2---:R-:W-:-:S05]  /*71eb0*/  IADD3 R7, P1, R7, UR5, RZ ;  /* 0x0000000507077c10 */ /* 0x004fca000ff3e0ff */
[----:B------:R0:W-:Y:S01]  /*71ec0*/  STL [R1+0x11f0], R7 ;  /* 0x0011f00701007387 */ /* 0x0001e20000100800 */
[----:B------:R-:W-:-:S03]  /*71ed0*/  IADD3.X R186, R186, UR8, RZ, P1, !PT ;  /* 0x00000008baba7c10 */ /* 0x000fc60008ffe4ff */
[----:B0-----:R1:W5:Y:S04]  /*71ee0*/  LDL.LU R7, [R1+0x2b3c] ;  /* 0x002b3c0001077983 */ /* 0x0013680000300800 */
[----:B------:R0:W-:Y:S01]  /*71ef0*/  STL [R1+0x1214], R6 ;  /* 0x0012140601007387 */ /* 0x0001e20000100800 */
[----:B------:R-:W-:-:S03]  /*71f00*/  IADD3 R200, P1, R200, UR5, RZ ;  /* 0x00000005c8c87c10 */ /* 0x000fc6000ff3e0ff */
[----:B0-----:R1:W5:Y:S04]  /*71f10*/  LDL.LU R6, [R1+0x2b38] ;  /* 0x002b380001067983 */ /* 0x0013680000300800 */
[----:B------:R0:W-:Y:S04]  /*71f20*/  STL [R1+0x11e8], R0 ;  /* 0x0011e80001007387 */ /* 0x0001e80000100800 */
[----:B0-----:R1:W5:Y:S04]  /*71f30*/  LDL.LU R0, [R1+0x2b34] ;  /* 0x002b340001007983 */ /* 0x0013680000300800 */
        /* <DEDUP_REMOVED lines=15> */
[----:B------:R-:W-:Y:S01]  /*72030*/  STL [R1+0x11a8], R230 ;  /* 0x0011a8e601007387 */ /* 0x000fe20000100800 */
[----:B------:R-:W-:-:S03]  /*72040*/  IADD3.X R188, R188, UR8, RZ, P1, !PT ;  /* 0x00000008bcbc7c10 */ /* 0x000fc60008ffe4ff */
[----:B------:R-:W-:Y:S01]  /*72050*/  STL [R1+0x11cc], R242 ;  /* 0x0011ccf201007387 */ /* 0x000fe20000100800 */
[----:B------:R-:W-:-:S03]  /*72060*/  IADD3 R189, P1, R189, UR5, RZ ;  /* 0x00000005bdbd7c10 */ /* 0x000fc6000ff3e0ff */
[----:B------:R-:W-:Y:S04]  /*72070*/  STL [R1+0x11a0], R247 ;  /* 0x0011a0f701007387 */ /* 0x000fe80000100800 */
[----:B------:R-:W-:Y:S04]  /*72080*/  STL [R1+0x11c4], R252 ;  /* 0x0011c4fc01007387 */ /* 0x000fe80000100800 */
[----:B------:R-:W-:Y:S04]  /*72090*/  STL [R1+0x1198], R187 ;  /* 0x001198bb01007387 */ /* 0x000fe80000100800 */
[----:B------:R-:W-:Y:S04]  /*720a0*/  STL [R1+0x11bc], R188 ;  /* 0x0011bcbc01007387 */ /* 0x000fe80000100800 */
[----:B------:R-:W-:Y:S04]  /*720b0*/  STL [R1+0x1190], R189 ;  /* 0x001190bd01007387 */ /* 0x000fe80000100800 */
[----:B------:R-:W-:Y:S01]  /*720c0*/  STL [R1+0x11b4], R190 ;  /* 0x0011b4be01007387 */ /* 0x000fe20000100800 */
[----:B------:R-:W-:-:S03]  /*720d0*/  IADD3.X R9, R9, UR8, RZ, P1, !PT ;  /* 0x0000000809097c10 */ /* 0x000fc60008ffe4ff */
[----:B------:R-:W-:Y:S04]  /*720e0*/  STL [R1+0x1188], R191 ;  /* 0x001188bf01007387 */ /* 0x000fe80000100800 */
[----:B------:R-:W-:Y:S04]  /*720f0*/  STL [R1+0x11ac], R192 ;  /* 0x0011acc001007387 */ /* 0x000fe80000100800 */
[----:B------:R-:W-:Y:S04]  /*72100*/  STL [R1+0x1180], R193 ;  /* 0x001180c101007387 */ /* 0x000fe80000100800 */
[----:B------:R-:W-:Y:S04]  /*72110*/  STL [R1+0x11a4], R194 ;  /* 0x0011a4c201007387 */ /* 0x000fe80000100800 */
[----:B------:R0:W-:Y:S04]  /*72120*/  STL [R1+0x118c], R9 ;  /* 0x00118c0901007387 */ /* 0x0001e80000100800 */
[----:B------:R-:W-:Y:S04]  /*72130*/  STL [R1+0x119c], R195 ;  /* 0x00119cc301007387 */ /* 0x000fe80000100800 */
[----:B------:R2:W-:Y:S01]  /*72140*/  STL [R1+0x1194], R8 ;  /* 0x0011940801007387 */ /* 0x0005e20000100800 */
[----:B------:R-:W-:-:S03]  /*72150*/  WARPGROUP.DEPBAR.LE gsb0, 0x0 ;  /* 0x00008000000079c5 */ /* 0x000fc60000010000 */
[----:B0-----:R-:W3:Y:S04]  /*72160*/  LDL.LU R9, [R1+0x117c] ;  /* 0x00117c0001097983 */ /* 0x001ee80000300800 */
[----:B--2---:R-:W2:Y:S01]  /*72170*/  LDL.LU R8, [R1+0x1184] ;  /* 0x0011840001087983 */ /* 0x004ea20000300800 */
[----:B---3--:R-:W-:Y:S02]  /*72180*/  IADD3.X R9, R9, UR8, RZ, P3, !PT ;  /* 0x0000000809097c10 */ /* 0x008fe40009ffe4ff */
[----:B--2---:R-:W-:-:S03]  /*72190*/  IADD3.X R8, R8, UR8, RZ, P2, !PT ;  /* 0x0000000808087c10 */ /* 0x004fc600097fe4ff */
[----:B------:R1:W-:Y:S04]  /*721a0*/  STL [R1+0x117c], R9 ;  /* 0x00117c0901007387 */ /* 0x0003e80000100800 */
[----:B------:R1:W-:Y:S01]  /*721b0*/  STL [R1+0x1184], R8 ;  /* 0x0011840801007387 */ /* 0x0003e20000100800 */
[----:B------:R-:W-:Y:S05]  /*721c0*/  @P0 BRA `(.L_x_2) ;  /* 0xfffffcc400e00947 */ /* 0x000fea000383ffff */
.L_x_1:
[----:B------:R-:W2:Y:S01]  /*721d0*/  LDL.LU R163, [R1+0xc00] ;  /* 0x000c000001a37983 */ /* 0x000ea20000300800 */
[----:B------:R-:W-:Y:S01]  /*721e0*/  ULDC UR5, c[0x0][0x248] ;  /* 0x0000920000057ab9 */ /* 0x000fe20000000800 */
[----:B------:R-:W-:Y:S01]  /*721f0*/  ULDC UR6, c[0x0][0x248] ;  /* 0x0000920000067ab9 */ /* 0x000fe20000000800 */
[----:B------:R-:W-:Y:S01]  /*72200*/  ULDC UR12, c[0x0][0x248] ;  /* 0x00009200000c7ab9 */ /* 0x000fe20000000800 */
[----:B------:R-:W3:Y:S01]  /*72210*/  LDL.LU R162, [R1+0xc04] ;  /* 0x000c040001a27983 */ /* 0x000ee20000300800 */
[----:B------:R-:W-:-:S03]  /*72220*/  ULDC.64 UR8, c[0x0][0x220] ;  /* 0x0000880000087ab9 */ /* 0x000fc60000000a00 */
        /* <DEDUP_REMOVED lines=18> */
[----:B------:R-:W3:Y:S04]  /*72350*/  LDL.LU R15, [R1+0xc68] ;  /* 0x000c6800010f7983 */ /* 0x000ee80000300800 */
[----:B------:R-:W4:Y:S04]  /*72360*/  LDL.LU R14, [R1+0xc6c] ;  /* 0x000c6c00010e7983 */ /* 0x000f280000300800 */
[----:B------:R-:W4:Y:S04]  /*72370*/  LDL.LU R13, [R1+0xc70] ;  /* 0x000c7000010d7983 */ /* 0x000f280000300800 */
[----:B------:R-:W4:Y:S04]  /*72380*/  LDL.LU R11, [R1+0xc74] ;  /* 0x000c7400010b7983 */ /* 0x000f280000300800 */
[----:B------:R-:W4:Y:S04]  /*72390*/  LDL.LU R10, [R1+0xc78] ;  /* 0x000c7800010a7983 */ /* 0x000f280000300800 */
[----:B-1----:R-:W4:Y:S04]  /*723a0*/  LDL.LU R9, [R1+0xc7c] ;  /* 0x000c7c0001097983 */ /* 0x002f280000300800 */
[----:B------:R-:W4:Y:S04]  /*723b0*/  LDL.LU R8, [R1+0xc08] ;  /* 0x000c080001087983 */ /* 0x000f280000300800 */
[----:B0-----:R-:W4:Y:S04]  /*723c0*/  LDL.LU R2, [R1+0xc18] ;  /* 0x000c180001027983 */ /* 0x001f280000300800 */
[----:B------:R-:W4:Y:S01]  /*723d0*/  LDL.LU R164, [R1+0xc1c] ;  /* 0x000c1c0001a47983 */ /* 0x000f220000300800 */
[----:B-----5:R-:W-:Y:S01]  /*723e0*/  IMAD R3, R0, UR5, RZ ;  /* 0x0000000500037c24 */ /* 0x020fe2000f8e02ff */
[----:B------:R-:W-:-:S02]  /*723f0*/  ULDC UR5, c[0x0][0x248] ;  /* 0x0000920000057ab9 */ /* 0x000fc40000000800 */
        /* <DEDUP_REMOVED lines=28> */
[----:B------:R0:W-:Y:S02]  /*725c0*/  STL [R1+0x12d8], R3 ;  /* 0x0012d80301007387 */ /* 0x0001e40000100800 */
[----:B0-----:R-:W-:Y:S01]  /*725d0*/  VIADD R3, R3, UR5 ;  /* 0x0000000503037c36 */ /* 0x001fe20008000000 */
[----:B------:R-:W-:-:S04]  /*725e0*/  ULDC UR5, c[0x0][0x248] ;  /* 0x0000920000057ab9 */ /* 0x000fc80000000800 */
[----:B------:R0:W-:Y:S01]  /*725f0*/  STL [R1+0x11e0], R3 ;  /* 0x0011e00301007387 */ /* 0x0001e20000100800 */
[----:B--2---:R-:W-:Y:S02]  /*72600*/  IMAD.MOV.U32 R48, RZ, RZ, R16 ;  /* 0x000000ffff307224 */ /* 0x004fe400078e0010 */
[----:B---3--:R-:W-:Y:S02]  /*72610*/  IMAD.MOV.U32 R49, RZ, RZ, R15 ;  /* 0x000000ffff317224 */ /* 0x008fe400078e000f */
        /* <DEDUP_REMOVED lines=26> */
[----:B------:R-:W-:Y:S01]  /*727c0*/  VIADD R17, R3, UR5 ;  /* 0x0000000503117c36 */ /* 0x000fe20008000000 */
[----:B------:R-:W-:Y:S01]  /*727d0*/  ULDC UR5, c[0x0][0x248] ;  /* 0x0000920000057ab9 */ /* 0x000fe20000000800 */
[----:B0-----:R-:W-:-:S02]  /*727e0*/  IMAD.MOV.U32 R3, RZ, RZ, R11 ;  /* 0x000000ffff037224 */ /* 0x001fc400078e000b */
[----:B------:R-:W-:Y:S01]  /*727f0*/  VIADD R16, R17, UR5 ;  /* 0x0000000511107c36 */ /* 0x000fe20008000000 */
[----:B------:R-:W-:Y:S01]  /*72800*/  ULDC UR5, c[0x0][0x248] ;  /* 0x0000920000057ab9 */ /* 0x000fe20000000800 */
[----:B------:R-:W-:Y:S02]  /*72810*/  IMAD.MOV.U32 R47, RZ, RZ, R18 ;  /* 0x000000ffff2f7224 */ /* 0x000fe400078e0012 */
[----:B------:R-:W-:Y:S01]  /*72820*/  VIADD R8, R16, UR5 ;  /* 0x0000000510087c36 */ /* 0x000fe20008000000 */
[----:B------:R-:W-:Y:S01]  /*72830*/  ULDC UR5, c[0x0][0x248] ;  /* 0x0000920000057ab9 */ /* 0x000fe20000000800 */
[----:B------:R-:W-:Y:S02]  /*72840*/  IMAD.MOV.U32 R46, RZ, RZ, R19 ;  /* 0x000000ffff2e7224 */ /* 0x000fe400078e0013 */
[----:B------:R-:W-:Y:S01]  /*72850*/  VIADD R9, R8, UR5 ;  /* 0x0000000508097c36 */ /* 0x000fe20008000000 */
[----:B------:R-:W-:Y:S01]  /*72860*/  ULDC UR5, c[0x0][0x248] ;  /* 0x0000920000057ab9 */ /* 0x000fe20000000800 */
[----:B------:R-:W-:-:S02]  /*72870*/  IMAD.MOV.U32 R45, RZ, RZ, R20 ;  /* 0x000000ffff2d7224 */ /* 0x000fc400078e0014 */
        /* <DEDUP_REMOVED lines=61> */
[----:B------:R-:W-:-:S03]  /*72c50*/  ULDC UR5, c[0x0][0x248] ;  /* 0x0000920000057ab9 */ /* 0x000fc60000000800 */
        /* <DEDUP_REMOVED lines=183> */
[----:B------:R-:W-:-:S04]  /*737d0*/  ULDC UR5, c[0x0][0x248] ;  /* 0x0000920000057ab9 */ /* 0x000fc80000000800 */
[----:B------:R0:W-:Y:S02]  /*737e0*/  STL [R1+0xe00], R2 ;  /* 0x000e000201007387 */ /* 0x0001e40000100800 */
[----:B0-----:R-:W-:Y:S01]  /*737f0*/  VIADD R2, R2, UR5 ;  /* 0x0000000502027c36 */ /* 0x001fe20008000000 */
        /* <DEDUP_REMOVED lines=793> */
[----:B------:R0:W-:Y:S04]  /*76990*/  STL [R1+0x122c], R2 ;  /* 0x00122c0201007387 */ /* 0x0001e80000100800 */
[----:B------:R-:W2:Y:S01]  /*769a0*/  LDL.LU R28, [R1+0xc0c] ;  /* 0x000c0c00011c7983 */ /* 0x000ea20000300800 */
[----:B------:R-:W-:Y:S01]  /*769b0*/  F2FP.SATFINITE.E5M2.F32.PACK_AB_MERGE_C R7, R26, R25, RZ ;  /* 0x000000191a07723e */ /* 0x000fe200048060ff */
[----:B0-----:R-:W-:Y:S01]  /*769c0*/  VIADD R2, R2, UR5 ;  /* 0x0000000502027c36 */ /* 0x001fe20008000000 */
[----:B------:R-:W-:-:S04]  /*769d0*/  ULDC UR5, c[0x0][0x248] ;  /* 0x0000920000057ab9 */ /* 0x000fc80000000800 */
[----:B------:R0:W-:Y:S04]  /*769e0*/  STL [R1+0x1230], R2 ;  /* 0x0012300201007387 */ /* 0x0001e80000100800 */
[----:B------:R1:W-:Y:S01]  /*769f0*/  STL [R1+0x2aac], R7 ;  /* 0x002aac0701007387 */ /* 0x0003e20000100800 */
[----:B0-----:R-:W-:Y:S01]  /*76a00*/  VIADD R2, R2, UR5 ;  /* 0x0000000502027c36 */ /* 0x001fe20008000000 */
[----:B------:R-:W-:Y:S02]  /*76a10*/  ULDC UR5, c[0x0][0x248] ;  /* 0x0000920000057ab9 */ /* 0x000fe40000000800 */
[----:B-1----:R-:W3:Y:S04]  /*76a20*/  LDL.LU R7, [R1+0xc10] ;  /* 0x000c100001077983 */ /* 0x002ee80000300800 */
[----:B------:R-:W3:Y:S01]  /*76a30*/  LDL.LU R24, [R1+0xc14] ;  /* 0x000c140001187983 */ /* 0x000ee20000300800 */
[----:B------:R-:W-:-:S02]  /*76a40*/  IMAD.MOV.U32 R26, RZ, RZ, R30 ;  /* 0x000000ffff1a7224 */ /* 0x000fc400078e001e */
[----:B------:R-:W-:Y:S02]  /*76a50*/  IMAD.MOV.U32 R30, RZ, RZ, R34 ;  /* 0x000000ffff1e7224 */ /* 0x000fe400078e0022 */
[----:B------:R-:W-:Y:S02]  /*76a60*/  IMAD.MOV.U32 R34, RZ, RZ, R38 ;  /* 0x000000ffff227224 */ /* 0x000fe400078e0026 */
[----:B------:R-:W-:Y:S02]  /*76a70*/  IMAD.MOV.U32 R38, RZ, RZ, R42 ;  /* 0x000000ffff267224 */ /* 0x000fe400078e002a */
[----:B------:R-:W-:Y:S02]  /*76a80*/  IMAD.MOV.U32 R42, RZ, RZ, R46 ;  /* 0x000000ffff2a7224 */ /* 0x000fe400078e002e */
[----:B------:R-:W-:Y:S02]  /*76a90*/  IMAD.MOV.U32 R46, RZ, RZ, R50 ;  /* 0x000000ffff2e7224 */ /* 0x000fe400078e0032 */
[----:B------:R-:W-:Y:S01]  /*76aa0*/  IMAD.MOV.U32 R50, RZ, RZ, R252 ;  /* 0x000000ffff327224 */ /* 0x000fe200078e00fc */
[----:B--2---:R-:W-:Y:S01]  /*76ab0*/  F2FP.SATFINITE.E5M2.F32.PACK_AB_MERGE_C R25, R28, R27, RZ ;  /* 0x0000001b1c19723e */ /* 0x004fe200048060ff */
[----:B------:R-:W-:-:S02]  /*76ac0*/  IMAD.MOV.U32 R27, RZ, RZ, R31 ;  /* 0x000000ffff1b7224 */ /* 0x000fc400078e001f */
[----:B------:R-:W-:Y:S02]  /*76ad0*/  IMAD.MOV.U32 R28, RZ, RZ, R32 ;  /* 0x000000ffff1c7224 */ /* 0x000fe400078e0020 */
[----:B------:R-:W-:Y:S02]  /*76ae0*/  IMAD.MOV.U32 R31, RZ, RZ, R35 ;  /* 0x000000ffff1f7224 */ /* 0x000fe400078e0023 */
[----:B------:R-:W-:Y:S02]  /*76af0*/  IMAD.MOV.U32 R32, RZ, RZ, R36 ;  /* 0x000000ffff207224 */ /* 0x000fe400078e0024 */
[----:B------:R-:W-:Y:S01]  /*76b00*/  IMAD.MOV.U32 R35, RZ, RZ, R39 ;  /* 0x000000ffff237224 */ /* 0x000fe200078e0027 */
[----:B------:R0:W-:Y:S01]  /*76b10*/  STL [R1+0x2abc], R25 ;  /* 0x002abc1901007387 */ /* 0x0001e20000100800 */
[----:B------:R-:W-:Y:S02]  /*76b20*/  IMAD.MOV.U32 R36, RZ, RZ, R40 ;  /* 0x000000ffff247224 */ /* 0x000fe400078e0028 */
[----:B------:R-:W-:Y:S01]  /*76b30*/  IMAD.MOV.U32 R39, RZ, RZ, R43 ;  /* 0x000000ffff277224 */ /* 0x000fe200078e002b */
[----:B------:R1:W-:Y:S01]  /*76b40*/  STL [R1+0x1234], R2 ;  /* 0x0012340201007387 */ /* 0x0003e20000100800 */
[----:B------:R-:W-:-:S02]  /*76b50*/  IMAD.MOV.U32 R40, RZ, RZ, R44 ;  /* 0x000000ffff287224 */ /* 0x000fc400078e002c */
[----:B------:R-:W-:Y:S02]  /*76b60*/  IMAD.MOV.U32 R43, RZ, RZ, R47 ;  /* 0x000000ffff2b7224 */ /* 0x000fe400078e002f */
[----:B------:R-:W-:Y:S02]  /*76b70*/  IMAD.MOV.U32 R44, RZ, RZ, R48 ;  /* 0x000000ffff2c7224 */ /* 0x000fe400078e0030 */
[----:B0-----:R-:W-:Y:S02]  /*76b80*/  IMAD.MOV.U32 R25, RZ, RZ, R29 ;  /* 0x000000ffff197224 */ /* 0x001fe400078e001d */
[----:B------:R-:W-:Y:S02]  /*76b90*/  IMAD.MOV.U32 R47, RZ, RZ, R4 ;  /* 0x000000ffff2f7224 */ /* 0x000fe400078e0004 */
[----:B------:R-:W-:Y:S01]  /*76ba0*/  IMAD.MOV.U32 R29, RZ, RZ, R33 ;  /* 0x000000ffff1d7224 */ /* 0x000fe200078e0021 */
[----:B------:R-:W2:Y:S01]  /*76bb0*/  LDL.LU R4, [R1+0xc80] ;  /* 0x000c800001047983 */ /* 0x000ea20000300800 */
[----:B------:R-:W-:-:S02]  /*76bc0*/  IMAD.MOV.U32 R48, RZ, RZ, R3 ;  /* 0x000000ffff307224 */ /* 0x000fc400078e0003 */
[----:B------:R-:W-:Y:S01]  /*76bd0*/  IMAD.MOV.U32 R33, RZ, RZ, R37 ;  /* 0x000000ffff217224 */ /* 0x000fe200078e0025 */
[----:B------:R-:W2:Y:S01]  /*76be0*/  LDL.LU R3, [R1+0xc84] ;  /* 0x000c840001037983 */ /* 0x000ea20000300800 */
[----:B------:R-:W-:Y:S02]  /*76bf0*/  IMAD.MOV.U32 R37, RZ, RZ, R41 ;  /* 0x000000ffff257224 */ /* 0x000fe400078e0029 */
[----:B------:R-:W-:Y:S02]  /*76c00*/  IMAD.MOV.U32 R41, RZ, RZ, R45 ;  /* 0x000000ffff297224 */ /* 0x000fe400078e002d */
[----:B------:R-:W-:Y:S02]  /*76c10*/  IMAD.MOV.U32 R45, RZ, RZ, R49 ;  /* 0x000000ffff2d7224 */ /* 0x000fe400078e0031 */
[----:B------:R-:W-:Y:S02]  /*76c20*/  IMAD.MOV.U32 R49, RZ, RZ, R5 ;  /* 0x000000ffff317224 */ /* 0x000fe400078e0005 */
[----:B------:R-:W4:Y:S04]  /*76c30*/  LDL.LU R5, [R1+0xc88] ;  /* 0x000c880001057983 */ /* 0x000f280000300800 */
[----:B------:R-:W4:Y:S01]  /*76c40*/  LDL.LU R252, [R1+0xc8c] ;  /* 0x000c8c0001fc7983 */ /* 0x000f220000300800 */
[----:B---3--:R-:W-:Y:S01]  /*76c50*/  F2FP.SATFINITE.E5M2.F32.PACK_AB_MERGE_C R7, R24, R7, RZ ;  /* 0x000000071807723e */ /* 0x008fe200048060ff */
[----:B-1----:R-:W-:Y:S01]  /*76c60*/  VIADD R2, R2, UR5 ;  /* 0x0000000502027c36 */ /* 0x002fe20008000000 */
[----:B------:R-:W-:Y:S01]  /*76c70*/  F2FP.SATFINITE.E5M2.F32.PACK_AB_MERGE_C R24, R26, R25, RZ ;  /* 0x000000191a18723e */ /* 0x000fe200048060ff */
[----:B------:R-:W-:-:S02]  /*76c80*/  ULDC UR5, c[0x0][0x248] ;  /* 0x0000920000057ab9 */ /* 0x000fc40000000800 */
[----:B------:R0:W-:Y:S04]  /*76c90*/  STL [R1+0x2aa4], R7 ;  /* 0x002aa40701007387 */ /* 0x0001e80000100800 */
[----:B------:R1:W-:Y:S01]  /*76ca0*/  STL [R1+0x2aa8], R24 ;  /* 0x002aa81801007387 */ /* 0x0003e20000100800 */
[----:B0-----:R-:W-:-:S03]  /*76cb0*/  F2FP.SATFINITE.E5M2.F32.PACK_AB_MERGE_C R7, R28, R27, RZ ;  /* 0x0000001b1c07723e */ /* 0x001fc600048060ff */
[----:B------:R0:W-:Y:S01]  /*76cc0*/  STL [R1+0x1238], R2 ;  /* 0x0012380201007387 */ /* 0x0001e20000100800 */
[----:B-1----:R-:W-:-:S03]  /*76cd0*/  F2FP.SATFINITE.E5M2.F32.PACK_AB_MERGE_C R24, R30, R29, RZ ;  /* 0x0000001d1e18723e */ /* 0x002fc600048060ff */
[----:B------:R1:W-:Y:S01]  /*76ce0*/  STL [R1+0x2a9c], R7 ;  /* 0x002a9c0701007387 */ /* 0x0003e20000100800 */
[----:B0-----:R-:W-:Y:S01]  /*76cf0*/  VIADD R2, R2, UR5 ;  /* 0x0000000502027c36 */ /* 0x001fe20008000000 */
[----:B------:R-:W-:Y:S01]  /*76d00*/  ULDC UR5, c[0x0][0x248] ;  /* 0x0000920000057ab9 */ /* 0x000fe20000000800 */
[----:B-1----:R-:W-:Y:S01]  /*76d10*/  F2FP.SATFINITE.E5M2.F32.PACK_AB_MERGE_C R7, R32, R31, RZ ;  /* 0x0000001f2007723e */ /* 0x002fe200048060ff */
[----:B------:R0:W-:Y:S04]  /*76d20*/  STL [R1+0x2aa0], R24 ;  /* 0x002aa01801007387 */ /* 0x0001e80000100800 */
[----:B------:R1:W-:Y:S04]  /*76d30*/  STL [R1+0x123c], R2 ;  /* 0x00123c0201007387 */ /* 0x0003e80000100800 */
[----:B------:R3:W-:Y:S01]  /*76d40*/  STL [R1+0x2a98], R7 ;  /* 0x002a980701007387 */ /* 0x0007e20000100800 */
[----:B0-----:R-:W-:Y:S01]  /*76d50*/  F2FP.SATFINITE.E5M2.F32.PACK_AB_MERGE_C R24, R34, R33, RZ ;  /* 0x000000212218723e */ /* 0x001fe200048060ff */
[----:B-1----:R-:W-:Y:S01]  /*76d60*/  VIADD R2, R2, UR5 ;  /* 0x0000000502027c36 */ /* 0x002fe20008000000 */
[----:B------:R-:W-:Y:S01]  /*76d70*/  ULDC UR5, c[0x0][0x248] ;  /* 0x0000920000057ab9 */ /* 0x000fe20000000800 */
[----:B---3--:R-:W-:-:S02]  /*76d80*/  F2FP.SATFINITE.E5M2.F32.PACK_AB_MERGE_C R7, R36, R35, RZ ;  /* 0x000000232407723e */ /* 0x008fc400048060ff */
        /* <DEDUP_REMOVED lines=18> */
[----:B-1----:R-:W-:-:S04]  /*76eb0*/  VIADD R2, R2, UR5 ;  /* 0x0000000502027c36 */ /* 0x002fc80008000000 */
[----:B------:R-:W-:Y:S01]  /*76ec0*/  STL [R1+0x2a7c], R24 ;  /* 0x002a7c1801007387 */ /* 0x000fe20000100800 */
[----:B------:R-:W-:Y:S01]  /*76ed0*/  ULDC UR5, c[0x0][0x248] ;  /* 0x0000920000057ab9 */ /* 0x000fe20000000800 */
[----:B---3--:R-:W-:Y:S02]  /*76ee0*/  F2FP.SATFINITE.E5M2.F32.PACK_AB_MERGE_C R7, R48, R47, RZ ;  /* 0x0000002f3007723e */ /* 0x008fe400048060ff */
[----:B------:R0:W-:Y:S04]  /*76ef0*/  STL [R1+0x124c], R2 ;  /* 0x00124c0201007387 */ /* 0x0001e80000100800 */
[----:B------:R1:W-:Y:S01]  /*76f00*/  STL [R1+0x2a5c], R7 ;  /* 0x002a5c0701007387 */ /* 0x0003e20000100800 */
[----:B0-----:R-:W-:Y:S01]  /*76f10*/  VIADD R2, R2, UR5 ;  /* 0x0000000502027c36 */ /* 0x001fe20008000000 */
[----:B------:R-:W-:Y:S01]  /*76f20*/  ULDC UR5, c[0x0][0x248] ;  /* 0x0000920000057ab9 */ /* 0x000fe20000000800 */
[----:B-1----:R-:W-:-:S05]  /*76f30*/  F2FP.SATFINITE.E5M2.F32.PACK_AB_MERGE_C R7, R50, R49, RZ ;  /* 0x000000313207723e */ /* 0x002fca00048060ff */
[----:B------:R-:W-:Y:S04]  /*76f40*/  STL [R1+0x2a58], R7 ;  /* 0x002a580701007387 */ /* 0x000fe80000100800 */
[----:B------:R0:W-:Y:S02]  /*76f50*/  STL [R1+0x1250], R2 ;  /* 0x0012500201007387 */ /* 0x0001e40000100800 */
[----:B0-----:R-:W-:Y:S01]  /*76f60*/  VIADD R2, R2, UR5 ;  /* 0x0000000502027c36 */ /* 0x001fe20008000000 */
[----:B------:R-:W-:Y:S01]  /*76f70*/  ULDC UR5, c[0x0][0x248] ;  /* 0x0000920000057ab9 */ /* 0x000fe20000000800 */
[----:B--2---:R-:W-:-:S05]  /*76f80*/  F2FP.SATFINITE.E5M2.F32.PACK_AB_MERGE_C R3, R3, R4, RZ ;  /* 0x000000040303723e */ /* 0x004fca00048060ff */
[----:B------:R4:W-:Y:S04]  /*76f90*/  STL [R1+0x29fc], R3 ;  /* 0x0029fc0301007387 */ /* 0x0009e80000100800 */
[----:B------:R-:W2:Y:S04]  /*76fa0*/  LDL.LU R7, [R1+0xc90] ;  /* 0x000c900001077983 */ /* 0x000ea80000300800 */
[----:B------:R-:W2:Y:S01]  /*76fb0*/  LDL.LU R24, [R1+0xc94] ;  /* 0x000c940001187983 */ /* 0x000ea20000300800 */
[----:B----4-:R-:W-:-:S05]  /*76fc0*/  F2FP.SATFINITE.E5M2.F32.PACK_AB_MERGE_C R3, R252, R5, RZ ;  /* 0x00000005fc03723e */ /* 0x010fca00048060ff */
[----:B------:R0:W-:Y:S04]  /*76fd0*/  STL [R1+0x29f8], R3 ;  /* 0x0029f80301007387 */ /* 0x0001e80000100800 */
[----:B------:R-:W3:Y:S04]  /*76fe0*/  LDL.LU R25, [R1+0xc98] ;  /* 0x000c980001197983 */ /* 0x000ee80000300800 */
        /* <DEDUP_REMOVED lines=29> */
[----:B------:R-:W4:Y:S01]  /*771c0*/  LDL.LU R252, [R1+0xd0c] ;  /* 0x000d0c0001fc7983 */ /* 0x000f220000300800 */
[----:B-1----:R-:W-:Y:S01]  /*771d0*/  VIADD R2, R2, UR5 ;  /* 0x0000000502027c36 */ /* 0x002fe20008000000 */
[----:B------:R-:W-:Y:S01]  /*771e0*/  ULDC UR5, c[0x0][0x248] ;  /* 0x0000920000057ab9 */ /* 0x000fe20000000800 */
[----:B--2---:R-:W-:-:S05]  /*771f0*/  F2FP.SATFINITE.E5M2.F32.PACK_AB_MERGE_C R7, R24, R7, RZ ;  /* 0x000000071807723e */ /* 0x004fca00048060ff */
[----:B------:R4:W-:Y:S01]  /*77200*/  STL [R1+0x29e8], R7 ;  /* 0x0029e80701007387 */ /* 0x0009e20000100800 */
[----:B---3--:R-:W-:-:S05]  /*77210*/  F2FP.SATFINITE.E5M2.F32.PACK_AB_MERGE_C R24, R26, R25, RZ ;  /* 0x000000191a18723e */ /* 0x008fca00048060ff */
[----:B------:R0:W-:Y:S01]  /*77220*/  STL [R1+0x29ec], R24 ;  /* 0x0029ec1801007387 */ /* 0x0001e20000100800 */
[----:B----4-:R-:W-:-:S03]  /*77230*/  F2FP.SATFINITE.E5M2.F32.PACK_AB_MERGE_C R7, R28, R27, RZ ;  /* 0x0000001b1c07723e */ /* 0x010fc600048060ff */
[----:B------:R1:W-:Y:S04]  /*77240*/  STL [R1+0x1258], R2 ;  /* 0x0012580201007387 */ /* 0x0003e80000100800 */
[----:B------:R2:W-:Y:S01]  /*77250*/  STL [R1+0x29d8], R7 ;  /* 0x0029d80701007387 */ /* 0x0005e20000100800 */
[----:B0-----:R-:W-:Y:S01]  /*77260*/  F2FP.SATFINITE.E5M2.F32.PACK_AB_MERGE_C R24, R30, R29, RZ ;  /* 0x0000001d1e18723e */ /* 0x001fe200048060ff */
[----:B-1----:R-:W-:Y:S01]  /*77270*/  VIADD R2, R2, UR5 ;  /* 0x0000000502027c36 */ /* 0x002fe20008000000 */
[----:B------:R-:W-:-:S03]  /*77280*/  ULDC UR5, c[0x0][0x248] ;  /* 0x0000920000057ab9 */ /* 0x000fc60000000800 */
[----:B------:R0:W-:Y:S01]  /*77290*/  STL [R1+0x29dc], R24 ;  /* 0x0029dc1801007387 */ /* 0x0001e20000100800 */
[----:B--2---:R-:W-:-:S03]  /*772a0*/  F2FP.SATFINITE.E5M2.F32.PACK_AB_MERGE_C R7, R32, R31, RZ ;  /* 0x0000001f2007723e */ /* 0x004fc600048060ff */
        /* <DEDUP_REMOVED lines=26> */
[----:B------:R-:W-:Y:S01]  /*77450*/  STL [R1+0x299c], R24 ;  /* 0x00299c1801007387 */ /* 0x000fe20000100800 */
[----:B--2---:R-:W-:-:S03]  /*77460*/  F2FP.SATFINITE.E5M2.F32.PACK_AB_MERGE_C R7, R48, R47, RZ ;  /* 0x0000002f3007723e */ /* 0x004fc600048060ff */
[----:B------:R0:W-:Y:S04]  /*77470*/  STL [R1+0x126c], R2 ;  /* 0x00126c0201007387 */ /* 0x0001e80000100800 */
[----:B------:R1:W-:Y:S01]  /*77480*/  STL [R1+0x2994], R7 ;  /* 0x0029940701007387 */ /* 0x0003e20000100800 */
[----:B0-----:R-:W-:Y:S01]  /*77490*/  VIADD R2, R2, UR5 ;  /* 0x0000000502027c36 */ /* 0x001fe20008000000 */
[----:B------:R-:W-:Y:S01]  /*774a0*/  ULDC UR5, c[0x0][0x248] ;  /* 0x0000920000057ab9 */ /* 0x000fe20000000800 */
[----:B-1----:R-:W-:Y:S02]  /*774b0*/  F2FP.SATFINITE.E5M2.F32.PACK_AB_MERGE_C R7, R50, R49, RZ ;  /* 0x000000313207723e */ /* 0x002fe400048060ff */
[----:B------:R-:W-:-:S03]  /*774c0*/  F2FP.SATFINITE.E5M2.F32.PACK_AB_MERGE_C R3, R3, R4, RZ ;  /* 0x000000040303723e */ /* 0x000fc600048060ff */
[----:B------:R0:W-:Y:S04]  /*774d0*/  STL [R1+0x2990], R7 ;  /* 0x0029900701007387 */ /* 0x0001e80000100800 */
[----:B------:R1:W-:Y:S04]  /*774e0*/  STL [R1+0x1270], R2 ;  /* 0x0012700201007387 */ /* 0x0003e80000100800 */
[----:B------:R2:W-:Y:S04]  /*774f0*/  STL [R1+0x2984], R3 ;  /* 0x0029840301007387 */ /* 0x0005e80000100800 */
[----:B0-----:R-:W3:Y:S01]  /*77500*/  LDL.LU R7, [R1+0xd10] ;  /* 0x000d100001077983 */ /* 0x001ee20000300800 */
[----:B-1----:R-:W-:Y:S01]  /*77510*/  VIADD R2, R2, UR5 ;  /* 0x0000000502027c36 */ /* 0x002fe20008000000 */
[----:B------:R-:W-:-:S02]  /*77520*/  ULDC UR5, c[0x0][0x248] ;  /* 0x0000920000057ab9 */ /* 0x000fc40000000800 */
[----:B------:R-:W3:Y:S01]  /*77530*/  LDL.LU R24, [R1+0xd14] ;  /* 0x000d140001187983 */ /* 0x000ee20000300800 */
[----:B--2---:R-:W-:-:S05]  /*77540*/  F2FP.SATFINITE.E5M2.F32.PACK_AB_MERGE_C R3, R252, R5, RZ ;  /* 0x00000005fc03723e */ /* 0x004fca00048060ff */
[----:B------:R0:W-:Y:S04]  /*77550*/  STL [R1+0x2980], R3 ;  /* 0x0029800301007387 */ /* 0x0001e80000100800 */
[----:B------:R-:W2:Y:S04]  /*77560*/  LDL.LU R25, [R1+0xd18] ;  /* 0x000d180001197983 */ /* 0x000ea80000300800 */
[----:B------:R-:W2:Y:S04]  /*77570*/  LDL.LU R26, [R1+0xd1c] ;  /* 0x000d1c00011a7983 */ /* 0x000ea80000300800 */
        /* <DEDUP_REMOVED lines=31> */
[----:B---3--:R-:W-:-:S05]  /*77770*/  F2FP.SATFINITE.E5M2.F32.PACK_AB_MERGE_C R7, R24, R7, RZ ;  /* 0x000000071807723e */ /* 0x008fca00048060ff */
[----:B------:R4:W-:Y:S01]  /*77780*/  STL [R1+0x2974], R7 ;  /* 0x0029740701007387 */ /* 0x0009e20000100800 */
[----:B--2---:R-:W-:-:S05]  /*77790*/  F2FP.SATFINITE.E5M2.F32.PACK_AB_MERGE_C R24, R26, R25, RZ ;  /* 0x000000191a18723e */ /* 0x004fca00048060ff */
        /* <DEDUP_REMOVED lines=395> */
[----:B------:R-:W-:Y:S04]  /*79050*/  STL [R1+0x2704], R7 ;  /* 0x0027040701007387 */ /* 0x000fe80000100800 */
[----:B------:R0:W-:Y:S04]  /*79060*/  STL [R1+0xd88], R2 ;  /* 0x000d880201007387 */ /* 0x0001e80000100800 */
[----:B------:R1:W-:Y:S04]  /*79070*/  STL [R1+0x26f8], R3 ;  /* 0x0026f80301007387 */ /* 0x0003e80000100800 */
[----:B------:R-:W2:Y:S01]  /*79080*/  LDL.LU R50, [R1+0xb90] ;  /* 0x000b900001327983 */ /* 0x000ea20000300800 */
[----:B0-----:R-:W-:Y:S01]  /*79090*/  VIADD R2, R2, UR5 ;  /* 0x0000000502027c36 */ /* 0x001fe20008000000 */
[----:B------:R-:W-:-:S02]  /*790a0*/  ULDC UR5, c[0x0][0x248] ;  /* 0x0000920000057ab9 */ /* 0x000fc40000000800 */
[----:B------:R-:W2:Y:S01]  /*790b0*/  LDL.LU R7, [R1+0xb94] ;  /* 0x000b940001077983 */ /* 0x000ea20000300800 */
[----:B-1----:R-:W-:-:S05]  /*790c0*/  F2FP.SATFINITE.E5M2.F32.PACK_AB_MERGE_C R3, R252, R5, RZ ;  /* 0x00000005fc03723e */ /* 0x002fca00048060ff */
        /* <DEDUP_REMOVED lines=34> */
[----:B--2---:R-:W-:-:S02]  /*792f0*/  F2FP.SATFINITE.E5M2.F32.PACK_AB_MERGE_C R7, R7, R50, RZ ;  /* 0x000000320707723e */ /* 0x004fc400048060ff */
[----:B------:R-:W2:Y:S04]  /*79300*/  LDL.LU R50, [R1+0x2ba0] ;  /* 0x002ba00001327983 */ /* 0x000ea80000300800 */
        /* <DEDUP_REMOVED lines=10> */
[----:B---3--:R-:W-:-:S03]  /*793b0*/  F2FP.SATFINITE.E5M2.F32.PACK_AB_MERGE_C R7, R31, R30, RZ ;  /* 0x0000001e1f07723e */ /* 0x008fc600048060ff */
        /* <DEDUP_REMOVED lines=26> */
[----:B------:R-:W-:Y:S01]  /*79560*/  STL [R1+0x26a0], R24 ;  /* 0x0026a01801007387 */ /* 0x000fe20000100800 */
[----:B---3--:R-:W-:-:S03]  /*79570*/  F2FP.SATFINITE.E5M2.F32.PACK_AB_MERGE_C R7, R47, R46, RZ ;  /* 0x0000002e2f07723e */ /* 0x008fc600048060ff */
[----:B------:R0:W-:Y:S04]  /*79580*/  STL [R1+0xa1c], R2 ;  /* 0x000a1c0201007387 */ /* 0x0001e80000100800 */
[----:B------:R1:W-:Y:S01]  /*79590*/  STL [R1+0x2698], R7 ;  /* 0x0026980701007387 */ /* 0x0003e20000100800 */
[----:B0-----:R-:W-:Y:S01]  /*795a0*/  VIADD R2, R2, UR5 ;  /* 0x0000000502027c36 */ /* 0x001fe20008000000 */
[----:B------:R-:W-:Y:S01]  /*795b0*/  ULDC UR5, c[0x0][0x248] ;  /* 0x0000920000057ab9 */ /* 0x000fe20000000800 */
[----:B-1----:R-:W-:Y:S02]  /*795c0*/  F2FP.SATFINITE.E5M2.F32.PACK_AB_MERGE_C R7, R49, R48, RZ ;  /* 0x000000303107723e */ /* 0x002fe400048060ff */
[----:B------:R-:W-:-:S03]  /*795d0*/  F2FP.SATFINITE.E5M2.F32.PACK_AB_MERGE_C R3, R3, R4, RZ ;  /* 0x000000040303723e */ /* 0x000fc600048060ff */
[----:B------:R-:W-:Y:S04]  /*795e0*/  STL [R1+0x269c], R7 ;  /* 0x00269c0701007387 */ /* 0x000fe80000100800 */
[----:B------:R-:W-:Y:S01]  /*795f0*/  STL [R1+0xa18], R2 ;  /* 0x000a180201007387 */ /* 0x000fe20000100800 */
[----:B------:R-:W-:-:S03]  /*79600*/  F2FP.SATFINITE.E5M2.F32.PACK_AB_MERGE_C R4, R252, R5, RZ ;  /* 0x00000005fc04723e */ /* 0x000fc600048060ff */
[----:B------:R0:W-:Y:S04]  /*79610*/  STL [R1+0x2a38], R3 ;  /* 0x002a380301007387 */ /* 0x0001e80000100800 */
[----:B0-----:R-:W3:Y:S04]  /*79620*/  LDL.LU R3, [R1+0x810] ;  /* 0x0008100001037983 */ /* 0x001ee80000300800 */
[----:B------:R-:W3:Y:S01]  /*79630*/  LDL.LU R5, [R1+0x814] ;  /* 0x0008140001057983 */ /* 0x000ee20000300800 */
[----:B------:R-:W-:Y:S01]  /*79640*/  VIADD R2, R2, UR5 ;  /* 0x0000000502027c36 */ /* 0x000fe20008000000 */
[----:B------:R-:W-:-:S02]  /*79650*/  ULDC UR5, c[0x0][0x248] ;  /* 0x0000920000057ab9 */ /* 0x000fc40000000800 */
[----:B------:R0:W-:Y:S04]  /*79660*/  STL [R1+0x2a34], R4 ;  /* 0x002a340401007387 */ /* 0x0001e80000100800 */
[----:B------:R-:W4:Y:S04]  /*79670*/  LDL.LU R24, [R1+0x818] ;  /* 0x0008180001187983 */ /* 0x000f280000300800 */
[----:B------:R-:W4:Y:S04]  /*79680*/  LDL.LU R25, [R1+0x81c] ;  /* 0x00081c0001197983 */ /* 0x000f280000300800 */
[----:B------:R-:W-:Y:S04]  /*79690*/  STL [R1+0xa14], R2 ;  /* 0x000a140201007387 */ /* 0x000fe80000100800 */
        /* <DEDUP_REMOVED lines=24> */
[----:B0-----:R-:W2:Y:S04]  /*79820*/  LDL.LU R4, [R1+0x880] ;  /* 0x0008800001047983 */ /* 0x001ea80000300800 */
[----:B------:R-:W2:Y:S01]  /*79830*/  LDL.LU R252, [R1+0x884] ;  /* 0x0008840001fc7983 */ /* 0x000ea20000300800 */
[----:B---3--:R-:W-:-:S03]  /*79840*/  F2FP.SATFINITE.E5M2.F32.PACK_AB_MERGE_C R5, R5, R3, RZ ;  /* 0x000000030505723e */ /* 0x008fc600048060ff */
[----:B------:R-:W3:Y:S04]  /*79850*/  LDL.LU R3, [R1+0x888] ;  /* 0x0008880001037983 */ /* 0x000ee80000300800 */
[----:B------:R0:W-:Y:S04]  /*79860*/  STL [R1+0x29f4], R5 ;  /* 0x0029f40501007387 */ /* 0x0001e80000100800 */
[----:B0-----:R-:W3:Y:S01]  /*79870*/  LDL.LU R5, [R1+0x88c] ;  /* 0x00088c0001057983 */ /* 0x001ee20000300800 */
[----:B------:R-:W-:Y:S01]  /*79880*/  VIADD R2, R2, UR5 ;  /* 0x0000000502027c36 */ /* 0x000fe20008000000 */
[----:B----4-:R-:W-:Y:S01]  /*79890*/  F2FP.SATFINITE.E5M2.F32.PACK_AB_MERGE_C R7, R25, R24, RZ ;  /* 0x000000181907723e */ /* 0x010fe200048060ff */
[----:B------:R-:W-:-:S03]  /*798a0*/  ULDC UR5, c[0x0][0x248] ;  /* 0x0000920000057ab9 */ /* 0x000fc60000000800 */
[----:B------:R-:W-:Y:S04]  /*798b0*/  STL [R1+0xa10], R2 ;  /* 0x000a100201007387 */ /* 0x000fe80000100800 */
[----:B------:R0:W-:Y:S01]  /*798c0*/  STL [R1+0x29f0], R7 ;  /* 0x0029f00701007387 */ /* 0x0001e20000100800 */
[----:B--2---:R-:W-:Y:S02]  /*798d0*/  F2FP.SATFINITE.E5M2.F32.PACK_AB_MERGE_C R24, R29, R28, RZ ;  /* 0x0000001c1d18723e */ /* 0x004fe400048060ff */
[----:B0-----:R-:W-:Y:S01]  /*798e0*/  F2FP.SATFINITE.E5M2.F32.PACK_AB_MERGE_C R7, R27, R26, RZ ;  /* 0x0000001a1b07723e */ /* 0x001fe200048060ff */
[----:B------:R-:W-:Y:S01]  /*798f0*/  VIADD R2, R2, UR5 ;  /* 0x0000000502027c36 */ /* 0x000fe20008000000 */
[----:B------:R-:W-:-:S03]  /*79900*/  ULDC UR5, c[0x0][0x248] ;  /* 0x0000920000057ab9 */ /* 0x000fc60000000800 */
[----:B------:R0:W-:Y:S04]  /*79910*/  STL [R1+0x29e4], R7 ;  /* 0x0029e40701007387 */ /* 0x0001e80000100800 */
[----:B------:R1:W-:Y:S01]  /*79920*/  STL [R1+0x29e0], R24 ;  /* 0x0029e01801007387 */ /* 0x0003e20000100800 */
[----:B0-----:R-:W-:-:S03]  /*79930*/  F2FP.SATFINITE.E5M2.F32.PACK_AB_MERGE_C R7, R31, R30, RZ ;  /* 0x0000001e1f07723e */ /* 0x001fc600048060ff */
[----:B------:R0:W-:Y:S01]  /*79940*/  STL [R1+0xa0c], R2 ;  /* 0x000a0c0201007387 */ /* 0x0001e20000100800 */
[----:B-1----:R-:W-:-:S03]  /*79950*/  F2FP.SATFINITE.E5M2.F32.PACK_AB_MERGE_C R24, R33, R32, RZ ;  /* 0x000000202118723e */ /* 0x002fc600048060ff */
[----:B------:R1:W-:Y:S01]  /*79960*/  STL [R1+0x29d4], R7 ;  /* 0x0029d40701007387 */ /* 0x0003e20000100800 */
[----:B0-----:R-:W-:Y:S01]  /*79970*/  VIADD R2, R2, UR5 ;  /* 0x0000000502027c36 */ /* 0x001fe20008000000 */
[----:B------:R-:W-:Y:S02]  /*79980*/  ULDC UR5, c[0x0][0x248] ;  /* 0x0000920000057ab9 */ /* 0x000fe40000000800 */
[----:B------:R0:W-:Y:S01]  /*79990*/  STL [R1+0x2a18], R24 ;  /* 0x002a181801007387 */ /* 0x0001e20000100800 */
[----:B-1----:R-:W-:-:S03]  /*799a0*/  F2FP.SATFINITE.E5M2.F32.PACK_AB_MERGE_C R7, R35, R34, RZ ;  /* 0x000000222307723e */ /* 0x002fc600048060ff */
        /* <DEDUP_REMOVED lines=24> */
[----:B-1----:R-:W-:-:S04]  /*79b30*/  VIADD R2, R2, UR5 ;  /* 0x0000000502027c36 */ /* 0x002fc80008000000 */
[----:B------:R-:W-:Y:S01]  /*79b40*/  STL [R1+0x2a54], R24 ;  /* 0x002a541801007387 */ /* 0x000fe20000100800 */
[----:B------:R-:W-:Y:S01]  /*79b50*/  ULDC UR5, c[0x0][0x248] ;  /* 0x0000920000057ab9 */ /* 0x000fe20000000800 */
[----:B--2---:R-:W-:Y:S02]  /*79b60*/  F2FP.SATFINITE.E5M2.F32.PACK_AB_MERGE_C R7, R252, R4, RZ ;  /* 0x00000004fc07723e */ /* 0x004fe400048060ff */
[----:B------:R0:W-:Y:S04]  /*79b70*/  STL [R1+0x85c], R2 ;  /* 0x00085c0201007387 */ /* 0x0001e80000100800 */
[----:B------:R-:W2:Y:S04]  /*79b80*/  LDL.LU R4, [R1+0x890] ;  /* 0x0008900001047983 */ /* 0x000ea80000300800 */
[----:B------:R-:W-:Y:S04]  /*79b90*/  STL [R1+0x298c], R7 ;  /* 0x00298c0701007387 */ /* 0x000fe80000100800 */
[----:B------:R-:W2:Y:S01]  /*79ba0*/  LDL.LU R252, [R1+0x894] ;  /* 0x0008940001fc7983 */ /* 0x000ea20000300800 */
[----:B0-----:R-:W-:Y:S01]  /*79bb0*/  VIADD R2, R2, UR5 ;  /* 0x0000000502027c36 */ /* 0x001fe20008000000 */
[----:B------:R-:W-:-:S02]  /*79bc0*/  ULDC UR5, c[0x0][0x248] ;  /* 0x0000920000057ab9 */ /* 0x000fc40000000800 */
[----:B------:R-:W4:Y:S04]  /*79bd0*/  LDL.LU R24, [R1+0x898] ;  /* 0x0008980001187983 */ /* 0x000f280000300800 */
[----:B------:R-:W4:Y:S01]  /*79be0*/  LDL.LU R25, [R1+0x89c] ;  /* 0x00089c0001197983 */ /* 0x000f220000300800 */
[----:B---3--:R-:W-:-:S05]  /*79bf0*/  F2FP.SATFINITE.E5M2.F32.PACK_AB_MERGE_C R3, R5, R3, RZ ;  /* 0x000000030503723e */ /* 0x008fca00048060ff */
[----:B------:R0:W-:Y:S04]  /*79c00*/  STL [R1+0x2988], R3 ;  /* 0x0029880301007387 */ /* 0x0001e80000100800 */
        /* <DEDUP_REMOVED lines=24> */
[----:B------:R-:W3:Y:S01]  /*79d90*/  LDL.LU R5, [R1+0x8fc] ;  /* 0x0008fc0001057983 */ /* 0x000ee20000300800 */
[----:B-1----:R-:W-:Y:S01]  /*79da0*/  VIADD R2, R2, UR5 ;  /* 0x0000000502027c36 */ /* 0x002fe20008000000 */
[----:B------:R-:W-:-:S02]  /*79db0*/  ULDC UR5, c[0x0][0x248] ;  /* 0x0000920000057ab9 */ /* 0x000fc40000000800 */
[----:B------:R-:W3:Y:S01]  /*79dc0*/  LDL.LU R48, [R1+0x900] ;  /* 0x0009000001307983 */ /* 0x000ee20000300800 */
[----:B--2---:R-:W-:-:S05]  /*79dd0*/  F2FP.SATFINITE.E5M2.F32.PACK_AB_MERGE_C R4, R252, R4, RZ ;  /* 0x00000004fc04723e */ /* 0x004fca00048060ff */
[----:B------:R0:W-:Y:S04]  /*79de0*/  STL [R1+0x297c], R4 ;  /* 0x00297c0401007387 */ /* 0x0001e80000100800 */
[----:B------:R-:W2:Y:S04]  /*79df0*/  LDL.LU R49, [R1+0x904] ;  /* 0x0009040001317983 */ /* 0x000ea80000300800 */
[----:B0-----:R-:W2:Y:S04]  /*79e00*/  LDL.LU R4, [R1+0x908] ;  /* 0x0009080001047983 */ /* 0x001ea80000300800 */
[----:B------:R0:W-:Y:S04]  /*79e10*/  STL [R1+0x854], R2 ;  /* 0x0008540201007387 */ /* 0x0001e80000100800 */
[----:B------:R-:W2:Y:S01]  /*79e20*/  LDL.LU R252, [R1+0x90c] ;  /* 0x00090c0001fc7983 */ /* 0x000ea20000300800 */
[----:B----4-:R-:W-:-:S05]  /*79e30*/  F2FP.SATFINITE.E5M2.F32.PACK_AB_MERGE_C R24, R25, R24, RZ ;  /* 0x000000181918723e */ /* 0x010fca00048060ff */
[----:B------:R1:W-:Y:S01]  /*79e40*/  STL [R1+0x2a30], R24 ;  /* 0x002a301801007387 */ /* 0x0003e20000100800 */
[----:B0-----:R-:W-:Y:S01]  /*79e50*/  VIADD R2, R2, UR5 ;  /* 0x0000000502027c36 */ /* 0x001fe20008000000 */
[----:B------:R-:W-:Y:S01]  /*79e60*/  ULDC UR5, c[0x0][0x248] ;  /* 0x0000920000057ab9 */ /* 0x000fe20000000800 */
[----:B---3--:R-:W-:-:S05]  /*79e70*/  F2FP.SATFINITE.E5M2.F32.PACK_AB_MERGE_C R7, R27, R26, RZ ;  /* 0x0000001a1b07723e */ /* 0x008fca00048060ff */
[----:B------:R0:W-:Y:S01]  /*79e80*/  STL [R1+0x2970], R7 ;  /* 0x0029700701007387 */ /* 0x0001e20000100800 */
[----:B-1----:R-:W-:-:S05]  /*79e90*/  F2FP.SATFINITE.E5M2.F32.PACK_AB_MERGE_C R24, R29, R28, RZ ;  /* 0x0000001c1d18723e */ /* 0x002fca00048060ff */
[----:B------:R1:W-:Y:S01]  /*79ea0*/  STL [R1+0x296c], R24 ;  /* 0x00296c1801007387 */ /* 0x0003e20000100800 */
[----:B0-----:R-:W-:-:S03]  /*79eb0*/  F2FP.SATFINITE.E5M2.F32.PACK_AB_MERGE_C R7, R31, R30, RZ ;  /* 0x0000001e1f07723e */ /* 0x001fc600048060ff */
[----:B------:R0:W-:Y:S04]  /*79ec0*/  STL [R1+0x850], R2 ;  /* 0x0008500201007387 */ /* 0x0001e80000100800 */
[----:B------:R3:W-:Y:S01]  /*79ed0*/  STL [R1+0x2960], R7 ;  /* 0x0029600701007387 */ /* 0x0007e20000100800 */
[----:B-1----:R-:W-:Y:S01]  /*79ee0*/  F2FP.SATFINITE.E5M2.F32.PACK_AB_MERGE_C R24, R33, R32, RZ ;  /* 0x000000202118723e */ /* 0x002fe200048060ff */
[----:B0-----:R-:W-:Y:S01]  /*79ef0*/  VIADD R2, R2, UR5 ;  /* 0x0000000502027c36 */ /* 0x001fe20008000000 */
        /* <DEDUP_REMOVED lines=24> */
[----:B------:R-:W-:Y:S04]  /*7a080*/  STL [R1+0x840], R2 ;  /* 0x0008400201007387 */ /* 0x000fe80000100800 */
[----:B------:R0:W-:Y:S02]  /*7a090*/  STL [R1+0x2928], R7 ;  /* 0x0029280701007387 */ /* 0x0001e40000100800 */
[----:B0-----:R-:W-:Y:S02]  /*7a0a0*/  F2FP.SATFINITE.E5M2.F32.PACK_AB_MERGE_C R7, R5, R3, RZ ;  /* 0x000000030507723e */ /* 0x001fe400048060ff */
[----:B------:R-:W3:Y:S04]  /*7a0b0*/  LDL.LU R3, [R1+0x910] ;  /* 0x0009100001037983 */ /* 0x000ee80000300800 */
[----:B------:R-:W3:Y:S01]  /*7a0c0*/  LDL.LU R5, [R1+0x914] ;  /* 0x0009140001057983 */ /* 0x000ee20000300800 */
[----:B------:R-:W-:Y:S01]  /*7a0d0*/  VIADD R2, R2, UR5 ;  /* 0x0000000502027c36 */ /* 0x000fe20008000000 */
[----:B------:R-:W-:-:S02]  /*7a0e0*/  ULDC UR5, c[0x0][0x248] ;  /* 0x0000920000057ab9 */ /* 0x000fc40000000800 */
[----:B------:R2:W-:Y:S04]  /*7a0f0*/  STL [R1+0x2a50], R7 ;  /* 0x002a500701007387 */ /* 0x0005e80000100800 */
[----:B------:R0:W-:Y:S01]  /*7a100*/  STL [R1+0x83c], R2 ;  /* 0x00083c0201007387 */ /* 0x0001e20000100800 */
[----:B--2---:R-:W-:Y:S01]  /*7a110*/  F2FP.SATFINITE.E5M2.F32.PACK_AB_MERGE_C R7, R49, R48, RZ ;  /* 0x000000303107723e */ /* 0x004fe200048060ff */
[----:B0-----:R-:W-:Y:S01]  /*7a120*/  VIADD R2, R2, UR5 ;  /* 0x0000000502027c36 */ /* 0x001fe20008000000 */
[----:B------:R-:W-:-:S03]  /*7a130*/  ULDC UR5, c[0x0][0x248] ;  /* 0x0000920000057ab9 */ /* 0x000fc60000000800 */
[----:B------:R-:W-:Y:S04]  /*7a140*/  STL [R1+0x291c], R7 ;  /* 0x00291c0701007387 */ /* 0x000fe80000100800 */
[----:B------:R-:W2:Y:S04]  /*7a150*/  LDL.LU R24, [R1+0x918] ;  /* 0x0009180001187983 */ /* 0x000ea80000300800 */
[----:B------:R-:W2:Y:S01]  /*7a160*/  LDL.LU R25, [R1+0x91c] ;  /* 0x00091c0001197983 */ /* 0x000ea20000300800 */
[----:B------:R-:W-:-:S05]  /*7a170*/  F2FP.SATFINITE.E5M2.F32.PACK_AB_MERGE_C R4, R252, R4, RZ ;  /* 0x00000004fc04723e */ /* 0x000fca00048060ff */
[----:B------:R3:W-:Y:S04]  /*7a180*/  STL [R1+0x2918], R4 ;  /* 0x0029180401007387 */ /* 0x0007e80000100800 */
[----:B------:R-:W-:Y:S04]  /*7a190*/  STL [R1+0x838], R2 ;  /* 0x0008380201007387 */ /* 0x000fe80000100800 */
        /* <DEDUP_REMOVED lines=23> */
[----:B---3--:R-:W-:Y:S01]  /*7a310*/  F2FP.SATFINITE.E5M2.F32.PACK_AB_MERGE_C R4, R5, R3, RZ ;  /* 0x000000030504723e */ /* 0x008fe200048060ff */
[----:B------:R-:W-:Y:S01]  /*7a320*/  VIADD R3, R2, UR5 ;  /* 0x0000000502037c36 */ /* 0x000fe20008000000 */
[----:B------:R-:W-:-:S03]  /*7a330*/  ULDC UR5, c[0x0][0x248] ;  /* 0x0000920000057ab9 */ /* 0x000fc60000000800 */
[----:B------:R0:W-:Y:S04]  /*7a340*/  STL [R1+0x2908], R4 ;  /* 0x0029080401007387 */ /* 0x0001e80000100800 */
[----:B------:R-:W3:Y:S04]  /*7a350*/  LDL.LU R47, [R1+0x97c] ;  /* 0x00097c00012f7983 */ /* 0x000ee80000300800 */
[----:B------:R-:W3:Y:S04]  /*7a360*/  LDL.LU R48, [R1+0x980] ;  /* 0x0009800001307983 */ /* 0x000ee80000300800 */
[----:B------:R1:W-:Y:S04]  /*7a370*/  STL [R1+0x834], R3 ;  /* 0x0008340301007387 */ /* 0x0003e80000100800 */
[----:B0-----:R-:W3:Y:S04]  /*7a380*/  LDL.LU R4, [R1+0x984] ;  /* 0x0009840001047983 */ /* 0x001ee80000300800 */
[----:B------:R-:W3:Y:S04]  /*7a390*/  LDL.LU R5, [R1+0x988] ;  /* 0x0009880001057983 */ /* 0x000ee80000300800 */
[----:B------:R-:W3:Y:S01]  /*7a3a0*/  LDL.LU R2, [R1+0x98c] ;  /* 0x00098c0001027983 */ /* 0x000ee20000300800 */
[----:B--2---:R-:W-:Y:S01]  /*7a3b0*/  F2FP.SATFINITE.E5M2.F32.PACK_AB_MERGE_C R24, R25, R24, RZ ;  /* 0x000000181918723e */ /* 0x004fe200048060ff */
[----:B-1----:R-:W-:Y:S01]  /*7a3c0*/  VIADD R3, R3, UR5 ;  /* 0x0000000503037c36 */ /* 0x002fe20008000000 */
[----:B------:R-:W-:-:S03]  /*7a3d0*/  ULDC UR5, c[0x0][0x248] ;  /* 0x0000920000057ab9 */ /* 0x000fc60000000800 */
[----:B------:R0:W-:Y:S01]  /*7a3e0*/  STL [R1+0x2a2c], R24 ;  /* 0x002a2c1801007387 */ /* 0x0001e20000100800 */
[----:B----4-:R-:W-:-:S05]  /*7a3f0*/  F2FP.SATFINITE.E5M2.F32.PACK_AB_MERGE_C R7, R27, R26, RZ ;  /* 0x0000001a1b07723e */ /* 0x010fca00048060ff */
[----:B------:R1:W-:Y:S01]  /*7a400*/  STL [R1+0x28fc], R7 ;  /* 0x0028fc0701007387 */ /* 0x0003e20000100800 */
[----:B0-----:R-:W-:-:S05]  /*7a410*/  F2FP.SATFINITE.E5M2.F32.PACK_AB_MERGE_C R24, R29, R28, RZ ;  /* 0x0000001c1d18723e */ /* 0x001fca00048060ff */
        /* <DEDUP_REMOVED lines=31> */
[----:B------:R-:W2:Y:S04]  /*7a610*/  LDL.LU R49, [R1+0x990] ;  /* 0x0009900001317983 */ /* 0x000ea80000300800 */
[----:B------:R1:W-:Y:S04]  /*7a620*/  STL [R1+0x28b8], R7 ;  /* 0x0028b80701007387 */ /* 0x0003e80000100800 */
[----:B------:R-:W2:Y:S01]  /*7a630*/  LDL.LU R252, [R1+0x994] ;  /* 0x0009940001fc7983 */ /* 0x000ea20000300800 */
[----:B0-----:R-:W-:Y:S01]  /*7a640*/  VIADD R3, R3, UR5 ;  /* 0x0000000503037c36 */ /* 0x001fe20008000000 */
[----:B------:R-:W-:Y:S01]  /*7a650*/  ULDC UR5, c[0x0][0x248] ;  /* 0x0000920000057ab9 */ /* 0x000fe20000000800 */
[----:B---3--:R-:W-:-:S05]  /*7a660*/  F2FP.SATFINITE.E5M2.F32.PACK_AB_MERGE_C R24, R47, R46, RZ ;  /* 0x0000002e2f18723e */ /* 0x008fca00048060ff */
[----:B------:R0:W-:Y:S01]  /*7a670*/  STL [R1+0x2a4c], R24 ;  /* 0x002a4c1801007387 */ /* 0x0001e20000100800 */
[----:B-1----:R-:W-:-:S03]  /*7a680*/  F2FP.SATFINITE.E5M2.F32.PACK_AB_MERGE_C R7, R4, R48, RZ ;  /* 0x000000300407723e */ /* 0x002fc600048060ff */
[----:B------:R-:W-:Y:S01]  /*7a690*/  STL [R1+0x814], R3 ;  /* 0x0008140301007387 */ /* 0x000fe20000100800 */
[----:B------:R-:W-:Y:S01]  /*7a6a0*/  VIADD R4, R3, UR5 ;  /* 0x0000000503047c36 */ /* 0x000fe20008000000 */
[----:B------:R-:W-:Y:S02]  /*7a6b0*/  ULDC UR5, c[0x0][0x248] ;  /* 0x0000920000057ab9 */ /* 0x000fe40000000800 */
[----:B------:R-:W-:Y:S01]  /*7a6c0*/  STL [R1+0x28ac], R7 ;  /* 0x0028ac0701007387 */ /* 0x000fe20000100800 */
[----:B------:R-:W-:-:S03]  /*7a6d0*/  F2FP.SATFINITE.E5M2.F32.PACK_AB_MERGE_C R2, R2, R5, RZ ;  /* 0x000000050202723e */ /* 0x000fc600048060ff */
[----:B0-----:R-:W3:Y:S04]  /*7a6e0*/  LDL.LU R24, [R1+0x998] ;  /* 0x0009980001187983 */ /* 0x001ee80000300800 */
[----:B------:R-:W3:Y:S04]  /*7a6f0*/  LDL.LU R25, [R1+0x99c] ;  /* 0x00099c0001197983 */ /* 0x000ee80000300800 */
[----:B------:R0:W-:Y:S04]  /*7a700*/  STL [R1+0x28a8], R2 ;  /* 0x0028a80201007387 */ /* 0x0001e80000100800 */
[----:B------:R1:W-:Y:S04]  /*7a710*/  STL [R1+0x804], R4 ;  /* 0x0008040401007387 */ /* 0x0003e80000100800 */
[----:B------:R-:W4:Y:S04]  /*7a720*/  LDL.LU R26, [R1+0x9a0] ;  /* 0x0009a000011a7983 */ /* 0x000f280000300800 */
[----:B0-----:R-:W4:Y:S04]  /*7a730*/  LDL.LU R2, [R1+0x9a4] ;  /* 0x0009a40001027983 */ /* 0x001f280000300800 */
        /* <DEDUP_REMOVED lines=19> */
[----:B--2---:R-:W-:-:S05]  /*7a870*/  F2FP.SATFINITE.E5M2.F32.PACK_AB_MERGE_C R7, R252, R49, RZ ;  /* 0x00000031fc07723e */ /* 0x004fca00048060ff */
[----:B------:R4:W-:Y:S04]  /*7a880*/  STL [R1+0x2898], R7 ;  /* 0x0028980701007387 */ /* 0x0009e80000100800 */
[----:B------:R-:W2:Y:S04]  /*7a890*/  LDL.LU R44, [R1+0x9f4] ;  /* 0x0009f400012c7983 */ /* 0x000ea80000300800 */
[----:B------:R-:W2:Y:S04]  /*7a8a0*/  LDL.LU R45, [R1+0x9f8] ;  /* 0x0009f800012d7983 */ /* 0x000ea80000300800 */
[----:B------:R-:W2:Y:S01]  /*7a8b0*/  LDL.LU R46, [R1+0x9fc] ;  /* 0x0009fc00012e7983 */ /* 0x000ea20000300800 */
[----:B------:R-:W-:Y:S01]  /*7a8c0*/  VIADD R252, R4, UR5 ;  /* 0x0000000504fc7c36 */ /* 0x000fe20008000000 */
[----:B------:R-:W-:-:S02]  /*7a8d0*/  ULDC UR5, c[0x0][0x248] ;  /* 0x0000920000057ab9 */ /* 0x000fc40000000800 */
[----:B------:R-:W2:Y:S04]  /*7a8e0*/  LDL.LU R47, [R1+0x600] ;  /* 0x00060000012f7983 */ /* 0x000ea80000300800 */
[----:B------:R-:W2:Y:S04]  /*7a8f0*/  LDL.LU R48, [R1+0x604] ;  /* 0x0006040001307983 */ /* 0x000ea80000300800 */
[----:B------:R-:W2:Y:S04]  /*7a900*/  LDL.LU R49, [R1+0x608] ;  /* 0x0006080001317983 */ /* 0x000ea80000300800 */
[----:B-1----:R-:W2:Y:S01]  /*7a910*/  LDL.LU R4, [R1+0x60c] ;  /* 0x00060c0001047983 */ /* 0x002ea20000300800 */
[----:B---3--:R-:W-:-:S05]  /*7a920*/  F2FP.SATFINITE.E5M2.F32.PACK_AB_MERGE_C R24, R25, R24, RZ ;  /* 0x000000181918723e */ /* 0x008fca00048060ff */
[----:B------:R0:W-:Y:S01]  /*7a930*/  STL [R1+0x2a28], R24 ;  /* 0x002a281801007387 */ /* 0x0001e20000100800 */
[----:B----4-:R-:W-:Y:S01]  /*7a940*/  F2FP.SATFINITE.E5M2.F32.PACK_AB_MERGE_C R7, R2, R26, RZ ;  /* 0x0000001a0207723e */ /* 0x010fe200048060ff */
[----:B------:R-:W-:Y:S01]  /*7a950*/  VIADD R2, R252, UR5 ;  /* 0x00000005fc027c36 */ /* 0x000fe20008000000 */
[----:B------:R-:W-:-:S03]  /*7a960*/  ULDC UR5, c[0x0][0x248] ;  /* 0x0000920000057ab9 */ /* 0x000fc60000000800 */
        /* <DEDUP_REMOVED lines=37> */
[----:B------:R0:W-:Y:S01]  /*7abc0*/  STL [R1+0x27dc], R7 ;  /* 0x0027dc0701007387 */ /* 0x0001e20000100800 */
[----:B------:R-:W-:-:S05]  /*7abd0*/  F2FP.SATFINITE.E5M2.F32.PACK_AB_MERGE_C R24, R46, R45, RZ ;  /* 0x0000002d2e18723e */ /* 0x000fca00048060ff */
[----:B------:R-:W-:Y:S01]  /*7abe0*/  STL [R1+0x2a48], R24 ;  /* 0x002a481801007387 */ /* 0x000fe20000100800 */
[----:B0-----:R-:W-:-:S03]  /*7abf0*/  F2FP.SATFINITE.E5M2.F32.PACK_AB_MERGE_C R7, R48, R47, RZ ;  /* 0x0000002f3007723e */ /* 0x001fc600048060ff */
[----:B------:R0:W-:Y:S04]  /*7ac00*/  STL [R1+0x820], R2 ;  /* 0x0008200201007387 */ /* 0x0001e80000100800 */
[----:B------:R1:W-:Y:S01]  /*7ac10*/  STL [R1+0x27cc], R7 ;  /* 0x0027cc0701007387 */ /* 0x0003e20000100800 */
[----:B------:R-:W-:Y:S01]  /*7ac20*/  F2FP.SATFINITE.E5M2.F32.PACK_AB_MERGE_C R4, R4, R49, RZ ;  /* 0x000000310404723e */ /* 0x000fe200048060ff */
[----:B0-----:R-:W-:Y:S01]  /*7ac30*/  VIADD R2, R2, UR5 ;  /* 0x0000000502027c36 */ /* 0x001fe20008000000 */
[----:B------:R-:W-:Y:S01]  /*7ac40*/  ULDC UR5, c[0x0][0x248] ;  /* 0x0000920000057ab9 */ /* 0x000fe20000000800 */
[----:B-1----:R-:W2:Y:S04]  /*7ac50*/  LDL.LU R7, [R1+0x618] ;  /* 0x0006180001077983 */ /* 0x002ea80000300800 */
[----:B------:R-:W2:Y:S04]  /*7ac60*/  LDL.LU R24, [R1+0x61c] ;  /* 0x00061c0001187983 */ /* 0x000ea80000300800 */
[----:B------:R0:W-:Y:S04]  /*7ac70*/  STL [R1+0x27c8], R4 ;  /* 0x0027c80401007387 */ /* 0x0001e80000100800 */
        /* <DEDUP_REMOVED lines=18> */
[----:B0-----:R-:W4:Y:S01]  /*7ada0*/  LDL.LU R4, [R1+0x664] ;  /* 0x0006640001047983 */ /* 0x001f220000300800 */
[----:B-1----:R-:W-:Y:S01]  /*7adb0*/  VIADD R2, R2, UR5 ;  /* 0x0000000502027c36 */ /* 0x002fe20008000000 */
[----:B------:R-:W-:-:S02]  /*7adc0*/  ULDC UR5, c[0x0][0x248] ;  /* 0x0000920000057ab9 */ /* 0x000fc40000000800 */
[----:B------:R-:W4:Y:S01]  /*7add0*/  LDL R41, [R1+0x668] ;  /* 0x0006680001297983 */ /* 0x000f220000100800 */
[----:B---3--:R-:W-:-:S05]  /*7ade0*/  F2FP.SATFINITE.E5M2.F32.PACK_AB_MERGE_C R3, R5, R3, RZ ;  /* 0x000000030503723e */ /* 0x008fca00048060ff */
[----:B------:R0:W-:Y:S04]  /*7adf0*/  STL [R1+0x27bc], R3 ;  /* 0x0027bc0301007387 */ /* 0x0001e80000100800 */
[----:B------:R-:W3:Y:S04]  /*7ae00*/  LDL.LU R42, [R1+0x66c] ;  /* 0x00066c00012a7983 */ /* 0x000ee80000300800 */
[----:B------:R-:W3:Y:S04]  /*7ae10*/  LDL.LU R43, [R1+0x670] ;  /* 0x00067000012b7983 */ /* 0x000ee80000300800 */
[----:B------:R1:W-:Y:S04]  /*7ae20*/  STL [R1+0x604], R2 ;  /* 0x0006040201007387 */ /* 0x0003e80000100800 */
[----:B------:R-:W3:Y:S04]  /*7ae30*/  LDL.LU R44, [R1+0x674] ;  /* 0x00067400012c7983 */ /* 0x000ee80000300800 */
[----:B------:R-:W3:Y:S04]  /*7ae40*/  LDL.LU R45, [R1+0x678] ;  /* 0x00067800012d7983 */ /* 0x000ee80000300800 */
[----:B------:R-:W3:Y:S04]  /*7ae50*/  LDL.LU R46, [R1+0x67c] ;  /* 0x00067c00012e7983 */ /* 0x000ee80000300800 */
[----:B------:R-:W3:Y:S04]  /*7ae60*/  LDL.LU R47, [R1+0x680] ;  /* 0x00068000012f7983 */ /* 0x000ee80000300800 */
[----:B------:R-:W3:Y:S04]  /*7ae70*/  LDL.LU R48, [R1+0x684] ;  /* 0x0006840001307983 */ /* 0x000ee80000300800 */
[----:B0-----:R-:W3:Y:S04]  /*7ae80*/  LDL.LU R3, [R1+0x688] ;  /* 0x0006880001037983 */ /* 0x001ee80000300800 */
        /* <DEDUP_REMOVED lines=32> */
[----:B------:R-:W2:Y:S04]  /*7b090*/  LDL.LU R49, [R1+0x690] ;  /* 0x0006900001317983 */ /* 0x000ea80000300800 */
[----:B------:R1:W-:Y:S01]  /*7b0a0*/  STL [R1+0x2770], R4 ;  /* 0x0027700401007387 */ /* 0x0003e20000100800 */
[----:B0-----:R-:W-:Y:S01]  /*7b0b0*/  VIADD R2, R2, UR5 ;  /* 0x0000000502027c36 */ /* 0x001fe20008000000 */
[----:B------:R-:W-:-:S02]  /*7b0c0*/  ULDC UR5, c[0x0][0x248] ;  /* 0x0000920000057ab9 */ /* 0x000fc40000000800 */
[----:B-1----:R-:W2:Y:S01]  /*7b0d0*/  LDL.LU R4, [R1+0x694] ;  /* 0x0006940001047983 */ /* 0x002ea20000300800 */
[----:B---3--:R-:W-:-:S05]  /*7b0e0*/  F2FP.SATFINITE.E5M2.F32.PACK_AB_MERGE_C R24, R42, R41, RZ ;  /* 0x000000292a18723e */ /* 0x008fca00048060ff */
[----:B------:R-:W-:Y:S04]  /*7b0f0*/  STL [R1+0x2774], R24 ;  /* 0x0027741801007387 */ /* 0x000fe80000100800 */
[----:B------:R0:W-:Y:S01]  /*7b100*/  STL [R1+0x618], R2 ;  /* 0x0006180201007387 */ /* 0x0001e20000100800 */
[----:B------:R-:W-:-:S05]  /*7b110*/  F2FP.SATFINITE.E5M2.F32.PACK_AB_MERGE_C R7, R44, R43, RZ ;  /* 0x0000002b2c07723e */ /* 0x000fca00048060ff */
[----:B------:R1:W-:Y:S01]  /*7b120*/  STL [R1+0x2764], R7 ;  /* 0x0027640701007387 */ /* 0x0003e20000100800 */
[----:B0-----:R-:W-:Y:S01]  /*7b130*/  VIADD R2, R2, UR5 ;  /* 0x0000000502027c36 */ /* 0x001fe20008000000 */
[----:B------:R-:W-:Y:S01]  /*7b140*/  F2FP.SATFINITE.E5M2.F32.PACK_AB_MERGE_C R24, R46, R45, RZ ;  /* 0x0000002d2e18723e */ /* 0x000fe200048060ff */
[----:B------:R-:W-:-:S04]  /*7b150*/  ULDC UR5, c[0x0][0x248] ;  /* 0x0000920000057ab9 */ /* 0x000fc80000000800 */
[----:B------:R-:W-:Y:S01]  /*7b160*/  STL [R1+0x2a44], R24 ;  /* 0x002a441801007387 */ /* 0x000fe20000100800 */
[----:B-1----:R-:W-:-:S03]  /*7b170*/  F2FP.SATFINITE.E5M2.F32.PACK_AB_MERGE_C R7, R48, R47, RZ ;  /* 0x0000002f3007723e */ /* 0x002fc600048060ff */
[----:B------:R0:W-:Y:S04]  /*7b180*/  STL [R1+0x61c], R2 ;  /* 0x00061c0201007387 */ /* 0x0001e80000100800 */
[----:B------:R1:W-:Y:S01]  /*7b190*/  STL [R1+0x2758], R7 ;  /* 0x0027580701007387 */ /* 0x0003e20000100800 */
[----:B------:R-:W-:Y:S01]  /*7b1a0*/  F2FP.SATFINITE.E5M2.F32.PACK_AB_MERGE_C R3, R5, R3, RZ ;  /* 0x000000030503723e */ /* 0x000fe200048060ff */
[----:B0-----:R-:W-:Y:S01]  /*7b1b0*/  VIADD R2, R2, UR5 ;  /* 0x0000000502027c36 */ /* 0x001fe20008000000 */
[----:B------:R-:W-:Y:S01]  /*7b1c0*/  ULDC UR5, c[0x0][0x248] ;  /* 0x0000920000057ab9 */ /* 0x000fe20000000800 */
[----:B-1----:R-:W3:Y:S04]  /*7b1d0*/  LDL.LU R7, [R1+0x698] ;  /* 0x0006980001077983 */ /* 0x002ee80000300800 */
[----:B------:R-:W3:Y:S04]  /*7b1e0*/  LDL.LU R24, [R1+0x69c] ;  /* 0x00069c0001187983 */ /* 0x000ee80000300800 */
        /* <DEDUP_REMOVED lines=18> */
[----:B-1----:R-:W-:Y:S01]  /*7b310*/  VIADD R2, R2, UR5 ;  /* 0x0000000502027c36 */ /* 0x002fe20008000000 */
[----:B------:R-:W-:-:S02]  /*7b320*/  ULDC UR5, c[0x0][0x248] ;  /* 0x0000920000057ab9 */ /* 0x000fc40000000800 */
[----:B------:R-:W4:Y:S01]  /*7b330*/  LDL.LU R39, [R1+0x6e0] ;  /* 0x0006e00001277983 */ /* 0x000f220000300800 */
[----:B--2---:R-:W-:-:S05]  /*7b340*/  F2FP.SATFINITE.E5M2.F32.PACK_AB_MERGE_C R4, R4, R49, RZ ;  /* 0x000000310404723e */ /* 0x004fca00048060ff */
[----:B------:R0:W-:Y:S04]  /*7b350*/  STL [R1+0x2748], R4 ;  /* 0x0027480401007387 */ /* 0x0001e80000100800 */
[----:B------:R-:W2:Y:S04]  /*7b360*/  LDL.LU R40, [R1+0x6e4] ;  /* 0x0006e40001287983 */ /* 0x000ea80000300800 */
[----:B------:R-:W2:Y:S04]  /*7b370*/  LDL.LU R41, [R1+0x6e8] ;  /* 0x0006e80001297983 */ /* 0x000ea80000300800 */
[----:B------:R1:W-:Y:S04]  /*7b380*/  STL [R1+0x624], R2 ;  /* 0x0006240201007387 */ /* 0x0003e80000100800 */
        /* <DEDUP_REMOVED lines=8> */
[----:B0-----:R-:W2:Y:S01]  /*7b410*/  LDL.LU R4, [R1+0x70c] ;  /* 0x00070c0001047983 */ /* 0x001ea20000300800 */
[----:B-1----:R-:W-:Y:S01]  /*7b420*/  VIADD R2, R2, UR5 ;  /* 0x0000000502027c36 */ /* 0x002fe20008000000 */
[----:B------:R-:W-:Y:S01]  /*7b430*/  ULDC UR5, c[0x0][0x248] ;  /* 0x0000920000057ab9 */ /* 0x000fe20000000800 */
[----:B---3--:R-:W-:-:S05]  /*7b440*/  F2FP.SATFINITE.E5M2.F32.PACK_AB_MERGE_C R24, R24, R7, RZ ;  /* 0x000000071818723e */ /* 0x008fca00048060ff */
        /* <DEDUP_REMOVED lines=27> */
[----:B------:R-:W-:Y:S04]  /*7b600*/  STL [R1+0x2a64], R7 ;  /* 0x002a640701007387 */ /* 0x000fe80000100800 */
[----:B------:R0:W-:Y:S02]  /*7b610*/  STL [R1+0x634], R2 ;  /* 0x0006340201007387 */ /* 0x0001e40000100800 */
[----:B0-----:R-:W-:Y:S01]  /*7b620*/  VIADD R2, R2, UR5 ;  /* 0x0000000502027c36 */ /* 0x001fe20008000000 */
[----:B------:R-:W-:Y:S01]  /*7b630*/  ULDC UR5, c[0x0][0x248] ;  /* 0x0000920000057ab9 */ /* 0x000fe20000000800 */
[----:B--2---:R-:W-:-:S05]  /*7b640*/  F2FP.SATFINITE.E5M2.F32.PACK_AB_MERGE_C R7, R40, R39, RZ ;  /* 0x000000272807723e */ /* 0x004fca00048060ff */
[----:B------:R0:W-:Y:S01]  /*7b650*/  STL [R1+0x26fc], R7 ;  /* 0x0026fc0701007387 */ /* 0x0001e20000100800 */
[----:B------:R-:W-:-:S05]  /*7b660*/  F2FP.SATFINITE.E5M2.F32.PACK_AB_MERGE_C R24, R42, R41, RZ ;  /* 0x000000292a18723e */ /* 0x000fca00048060ff */
[----:B------:R1:W-:Y:S01]  /*7b670*/  STL [R1+0x2700], R24 ;  /* 0x0027001801007387 */ /* 0x0003e20000100800 */
[----:B0-----:R-:W-:-:S03]  /*7b680*/  F2FP.SATFINITE.E5M2.F32.PACK_AB_MERGE_C R7, R44, R43, RZ ;  /* 0x0000002b2c07723e */ /* 0x001fc600048060ff */
[----:B------:R0:W-:Y:S04]  /*7b690*/  STL [R1+0x638], R2 ;  /* 0x0006380201007387 */ /* 0x0001e80000100800 */
[----:B------:R2:W-:Y:S01]  /*7b6a0*/  STL [R1+0x26f0], R7 ;  /* 0x0026f00701007387 */ /* 0x0005e20000100800 */
[----:B-1----:R-:W-:Y:S01]  /*7b6b0*/  F2FP.SATFINITE.E5M2.F32.PACK_AB_MERGE_C R24, R46, R45, RZ ;  /* 0x0000002d2e18723e */ /* 0x002fe200048060ff */
[----:B0-----:R-:W-:Y:S01]  /*7b6c0*/  VIADD R2, R2, UR5 ;  /* 0x0000000502027c36 */ /* 0x001fe20008000000 */
[----:B------:R-:W-:-:S03]  /*7b6d0*/  ULDC UR5, c[0x0][0x248] ;  /* 0x0000920000057ab9 */ /* 0x000fc60000000800 */
[----:B------:R-:W-:Y:S01]  /*7b6e0*/  STL [R1+0x2a40], R24 ;  /* 0x002a401801007387 */ /* 0x000fe20000100800 */
[----:B--2---:R-:W-:-:S03]  /*7b6f0*/  F2FP.SATFINITE.E5M2.F32.PACK_AB_MERGE_C R7, R48, R47, RZ ;  /* 0x0000002f3007723e */ /* 0x004fc600048060ff */
[----:B------:R0:W-:Y:S04]  /*7b700*/  STL [R1+0x63c], R2 ;  /* 0x00063c0201007387 */ /* 0x0001e80000100800 */
[----:B------:R-:W-:Y:S01]  /*7b710*/  STL [R1+0x26e4], R7 ;  /* 0x0026e40701007387 */ /* 0x000fe20000100800 */
[----:B------:R-:W-:-:S03]  /*7b720*/  F2FP.SATFINITE.E5M2.F32.PACK_AB_MERGE_C R4, R4, R49, RZ ;  /* 0x000000310404723e */ /* 0x000fc600048060ff */
[----:B------:R-:W2:Y:S01]  /*7b730*/  LDL.LU R49, [R1+0x718] ;  /* 0x0007180001317983 */ /* 0x000ea20000300800 */
[----:B0-----:R-:W-:Y:S01]  /*7b740*/  VIADD R2, R2, UR5 ;  /* 0x0000000502027c36 */ /* 0x001fe20008000000 */
[----:B------:R-:W-:Y:S02]  /*7b750*/  ULDC UR5, c[0x0][0x248] ;  /* 0x0000920000057ab9 */ /* 0x000fe40000000800 */
[----:B------:R-:W2:Y:S04]  /*7b760*/  LDL.LU R48, [R1+0x71c] ;  /* 0x00071c0001307983 */ /* 0x000ea80000300800 */
[----:B------:R-:W-:Y:S04]  /*7b770*/  STL [R1+0x26e0], R4 ;  /* 0x0026e00401007387 */ /* 0x000fe80000100800 */
        /* <DEDUP_REMOVED lines=13> */
[----:B0-----:R-:W-:Y:S01]  /*7b850*/  VIADD R2, R2, UR5 ;  /* 0x0000000502027c36 */ /* 0x001fe20008000000 */
[----:B------:R-:W-:-:S02]  /*7b860*/  ULDC UR5, c[0x0][0x248] ;  /* 0x0000920000057ab9 */ /* 0x000fc40000000800 */
[----:B------:R-:W4:Y:S04]  /*7b870*/  LDL.LU R35, [R1+0x750] ;  /* 0x0007500001237983 */ /* 0x000f280000300800 */
[----:B------:R-:W4:Y:S04]  /*7b880*/  LDL.LU R4, [R1+0x754] ;  /* 0x0007540001047983 */ /* 0x000f280000300800 */
[----:B------:R-:W4:Y:S01]  /*7b890*/  LDL.LU R34, [R1+0x758] ;  /* 0x0007580001227983 */ /* 0x000f220000300800 */
        /* <DEDUP_REMOVED lines=17> */
[----:B------:R-:W-:Y:S01]  /*7b9b0*/  ULDC UR5, c[0x0][0x248] ;  /* 0x0000920000057ab9 */ /* 0x000fe20000000800 */
[----:B--2---:R-:W-:-:S02]  /*7b9c0*/  F2FP.SATFINITE.E5M2.F32.PACK_AB_MERGE_C R48, R48, R49, RZ ;  /* 0x000000313030723e */ /* 0x004fc400048060ff */
[----:B------:R-:W2:Y:S04]  /*7b9d0*/  LDL.LU R49, [R1+0x2b9c] ;  /* 0x002b9c0001317983 */ /* 0x000ea80000300800 */
[----:B------:R0:W-:Y:S01]  /*7b9e0*/  STL [R1+0x2a1c], R48 ;  /* 0x002a1c3001007387 */ /* 0x0001e20000100800 */
[----:B----4-:R-:W-:-:S03]  /*7b9f0*/  F2FP.SATFINITE.E5M2.F32.PACK_AB_MERGE_C R46, R46, R47, RZ ;  /* 0x0000002f2e2e723e */ /* 0x010fc600048060ff */
[----:B0-----:R-:W2:Y:S04]  /*7ba00*/  LDL.LU R48, [R1+0x2b98] ;  /* 0x002b980001307983 */ /* 0x001ea80000300800 */
[----:B------:R-:W4:Y:S01]  /*7ba10*/  LDL.LU R47, [R1+0x2b94] ;  /* 0x002b9400012f7983 */ /* 0x000f220000300800 */
[----:B------:R-:W-:-:S03]  /*7ba20*/  F2FP.SATFINITE.E5M2.F32.PACK_AB_MERGE_C R44, R44, R45, RZ ;  /* 0x0000002d2c2c723e */ /* 0x000fc600048060ff */
[----:B------:R0:W-:Y:S01]  /*7ba30*/  STL [R1+0x26c8], R46 ;  /* 0x0026c82e01007387 */ /* 0x0001e20000100800 */
[----:B------:R-:W-:-:S03]  /*7ba40*/  F2FP.SATFINITE.E5M2.F32.PACK_AB_MERGE_C R42, R42, R43, RZ ;  /* 0x0000002b2a2a723e */ /* 0x000fc600048060ff */
[----:B0-----:R-:W4:Y:S04]  /*7ba50*/  LDL.LU R46, [R1+0x2b90] ;  /* 0x002b9000012e7983 */ /* 0x001f280000300800 */
[----:B------:R-:W2:Y:S01]  /*7ba60*/  LDL.LU R45, [R1+0x2b8c] ;  /* 0x002b8c00012d7983 */ /* 0x000ea20000300800 */
[----:B------:R-:W-:-:S03]  /*7ba70*/  F2FP.SATFINITE.E5M2.F32.PACK_AB_MERGE_C R40, R40, R41, RZ ;  /* 0x000000292828723e */ /* 0x000fc600048060ff */
[----:B------:R0:W-:Y:S01]  /*7ba80*/  STL [R1+0x26c4], R44 ;  /* 0x0026c42c01007387 */ /* 0x0001e20000100800 */
[----:B------:R-:W-:-:S03]  /*7ba90*/  F2FP.SATFINITE.E5M2.F32.PACK_AB_MERGE_C R38, R38, R39, RZ ;  /* 0x000000272626723e */ /* 0x000fc600048060ff */
[----:B0-----:R-:W2:Y:S04]  /*7baa0*/  LDL.LU R44, [R1+0x2b88] ;  /* 0x002b8800012c7983 */ /* 0x001ea80000300800 */
[----:B------:R-:W2:Y:S04]  /*7bab0*/  LDL.LU R43, [R1+0x2b84] ;  /* 0x002b8400012b7983 */ /* 0x000ea80000300800 */
[----:B------:R0:W-:Y:S01]  /*7bac0*/  STL [R1+0x26b8], R42 ;  /* 0x0026b82a01007387 */ /* 0x0001e20000100800 */
[----:B------:R-:W-:-:S03]  /*7bad0*/  F2FP.SATFINITE.E5M2.F32.PACK_AB_MERGE_C R36, R36, R37, RZ ;  /* 0x000000252424723e */ /* 0x000fc600048060ff */
[----:B0-----:R-:W2:Y:S04]  /*7bae0*/  LDL.LU R42, [R1+0x2b80] ;  /* 0x002b8000012a7983 */ /* 0x001ea80000300800 */
[----:B------:R0:W-:Y:S04]  /*7baf0*/  STL [R1+0x648], R2 ;  /* 0x0006480201007387 */ /* 0x0001e80000100800 */
[----:B------:R-:W2:Y:S04]  /*7bb00*/  LDL.LU R41, [R1+0x2b7c] ;  /* 0x002b7c0001297983 */ /* 0x000ea80000300800 */
[----:B------:R1:W-:Y:S01]  /*7bb10*/  STL [R1+0x2a00], R40 ;  /* 0x002a002801007387 */ /* 0x0003e20000100800 */
[----:B0-----:R-:W-:Y:S01]  /*7bb20*/  VIADD R2, R2, UR5 ;  /* 0x0000000502027c36 */ /* 0x001fe20008000000 */
[----:B------:R-:W-:-:S02]  /*7bb30*/  ULDC UR5, c[0x0][0x248] ;  /* 0x0000920000057ab9 */ /* 0x000fc40000000800 */
[----:B-1----:R-:W2:Y:S04]  /*7bb40*/  LDL.LU R40, [R1+0x2b78] ;  /* 0x002b780001287983 */ /* 0x002ea80000300800 */
[----:B------:R-:W2:Y:S04]  /*7bb50*/  LDL.LU R39, [R1+0x2b74] ;  /* 0x002b740001277983 */ /* 0x000ea80000300800 */
[----:B------:R0:W-:Y:S01]  /*7bb60*/  STL [R1+0x26ac], R38 ;  /* 0x0026ac2601007387 */ /* 0x0001e20000100800 */
[----:B------:R-:W-:-:S03]  /*7bb70*/  F2FP.SATFINITE.E5M2.F32.PACK_AB_MERGE_C R4, R4, R35, RZ ;  /* 0x000000230404723e */ /* 0x000fc600048060ff */
[----:B0-----:R-:W2:Y:S04]  /*7bb80*/  LDL.LU R38, [R1+0x2b70] ;  /* 0x002b700001267983 */ /* 0x001ea80000300800 */
[----:B------:R0:W-:Y:S04]  /*7bb90*/  STL [R1+0x64c], R2 ;  /* 0x00064c0201007387 */ /* 0x0001e80000100800 */
[----:B------:R-:W4:Y:S04]  /*7bba0*/  LDL.LU R37, [R1+0x2b6c] ;  /* 0x002b6c0001257983 */ /* 0x000f280000300800 */
[----:B------:R1:W-:Y:S01]  /*7bbb0*/  STL [R1+0x26a8], R36 ;  /* 0x0026a82401007387 */ /* 0x0003e20000100800 */
[----:B0-----:R-:W-:Y:S01]  /*7bbc0*/  VIADD R2, R2, UR5 ;  /* 0x0000000502027c36 */ /* 0x001fe20008000000 */
[----:B------:R-:W-:-:S02]  /*7bbd0*/  ULDC UR5, c[0x0][0x248] ;  /* 0x0000920000057ab9 */ /* 0x000fc40000000800 */
[----:B-1----:R-:W4:Y:S04]  /*7bbe0*/  LDL.LU R36, [R1+0x2b68] ;  /* 0x002b680001247983 */ /* 0x002f280000300800 */
[----:B------:R-:W2:Y:S04]  /*7bbf0*/  LDL.LU R35, [R1+0x2b64] ;  /* 0x002b640001237983 */ /* 0x000ea80000300800 */
[----:B------:R0:W-:Y:S04]  /*7bc00*/  STL [R1+0x650], R2 ;  /* 0x0006500201007387 */ /* 0x0001e80000100800 */
[----:B------:R1:W-:Y:S01]  /*7bc10*/  STL [R1+0x2694], R4 ;  /* 0x0026940401007387 */ /* 0x0003e20000100800 */
[----:B0-----:R-:W-:Y:S01]  /*7bc20*/  VIADD R2, R2, UR5 ;  /* 0x0000000502027c36 */ /* 0x001fe20008000000 */
[----:B------:R-:W-:Y:S01]  /*7bc30*/  ULDC UR5, c[0x0][0x248] ;  /* 0x0000920000057ab9 */ /* 0x000fe20000000800 */
[----:B-1----:R-:W0:Y:S01]  /*7bc40*/  LDC R4, c[0x0][0x244] ;  /* 0x00009100ff047b82 */ /* 0x002e220000000800 */
[----:B---3--:R-:W-:-:S02]  /*7bc50*/  F2FP.SATFINITE.E5M2.F32.PACK_AB_MERGE_C R33, R33, R34, RZ ;  /* 0x000000222121723e */ /* 0x008fc400048060ff */
[----:B------:R-:W2:Y:S04]  /*7bc60*/  LDL.LU R34, [R1+0x2b60] ;  /* 0x002b600001227983 */ /* 0x000ea80000300800 */
[----:B------:R1:W-:Y:S01]  /*7bc70*/  STL [R1+0x2a60], R33 ;  /* 0x002a602101007387 */ /* 0x0003e20000100800 */
[----:B------:R-:W-:-:S03]  /*7bc80*/  F2FP.SATFINITE.E5M2.F32.PACK_AB_MERGE_C R31, R31, R32, RZ ;  /* 0x000000201f1f723e */ /* 0x000fc600048060ff */
[----:B-1----:R-:W3:Y:S04]  /*7bc90*/  LDL.LU R33, [R1+0x2b5c] ;  /* 0x002b5c0001217983 */ /* 0x002ee80000300800 */
[----:B------:R1:W-:Y:S01]  /*7bca0*/  STL [R1+0x654], R2 ;  /* 0x0006540201007387 */ /* 0x0003e20000100800 */
[----:B------:R-:W-:-:S03]  /*7bcb0*/  F2FP.SATFINITE.E5M2.F32.PACK_AB_MERGE_C R29, R29, R30, RZ ;  /* 0x0000001e1d1d723e */ /* 0x000fc600048060ff */
[----:B------:R-:W3:Y:S04]  /*7bcc0*/  LDL.LU R32, [R1+0x2b58] ;  /* 0x002b580001207983 */ /* 0x000ee80000300800 */
[----:B------:R0:W-:Y:S01]  /*7bcd0*/  STL [R1+0x268c], R31 ;  /* 0x00268c1f01007387 */ /* 0x0001e20000100800 */
[----:B-1----:R-:W-:Y:S01]  /*7bce0*/  VIADD R2, R2, UR5 ;  /* 0x0000000502027c36 */ /* 0x002fe20008000000 */
[----:B------:R-:W-:Y:S01]  /*7bcf0*/  F2FP.SATFINITE.E5M2.F32.PACK_AB_MERGE_C R27, R27, R28, RZ ;  /* 0x0000001c1b1b723e */ /* 0x000fe200048060ff */
[----:B------:R-:W-:Y:S01]  /*7bd00*/  ULDC UR5, c[0x0][0x248] ;  /* 0x0000920000057ab9 */ /* 0x000fe20000000800 */
[----:B0-----:R-:W4:Y:S01]  /*7bd10*/  LDL.LU R31, [R1+0x2b54] ;  /* 0x002b5400011f7983 */ /* 0x001f220000300800 */
[----:B------:R-:W-:-:S03]  /*7bd20*/  F2FP.SATFINITE.E5M2.F32.PACK_AB_MERGE_C R25, R25, R26, RZ ;  /* 0x0000001a1919723e */ /* 0x000fc600048060ff */
[----:B------:R-:W4:Y:S04]  /*7bd30*/  LDL.LU R30, [R1+0x2b50] ;  /* 0x002b5000011e7983 */ /* 0x000f280000300800 */
[----:B------:R0:W-:Y:S01]  /*7bd40*/  STL [R1+0x2690], R29 ;  /* 0x0026901d01007387 */ /* 0x0001e20000100800 */
[----:B------:R-:W-:-:S03]  /*7bd50*/  F2FP.SATFINITE.E5M2.F32.PACK_AB_MERGE_C R7, R24, R7, RZ ;  /* 0x000000071807723e */ /* 0x000fc600048060ff */
[----:B0-----:R-:W4:Y:S04]  /*7bd60*/  LDL.LU R29, [R1+0x2b4c] ;  /* 0x002b4c00011d7983 */ /* 0x001f280000300800 */
[----:B------:R0:W-:Y:S04]  /*7bd70*/  STL [R1+0x664], R2 ;  /* 0x0006640201007387 */ /* 0x0001e80000100800 */
[----:B------:R-:W4:Y:S04]  /*7bd80*/  LDL.LU R28, [R1+0x2b48] ;  /* 0x002b4800011c7983 */ /* 0x000f280000300800 */
[----:B------:R1:W-:Y:S01]  /*7bd90*/  STL [R1+0x2688], R27 ;  /* 0x0026881b01007387 */ /* 0x0003e20000100800 */
[----:B0-----:R-:W-:Y:S01]  /*7bda0*/  VIADD R2, R2, UR5 ;  /* 0x0000000502027c36 */ /* 0x001fe20008000000 */
[----:B------:R-:W-:-:S02]  /*7bdb0*/  ULDC UR5, c[0x0][0x248] ;  /* 0x0000920000057ab9 */ /* 0x000fc40000000800 */
[----:B-1----:R-:W4:Y:S04]  /*7bdc0*/  LDL.LU R27, [R1+0x2b44] ;  /* 0x002b4400011b7983 */ /* 0x002f280000300800 */
[----:B------:R-:W4:Y:S04]  /*7bdd0*/  LDL.LU R26, [R1+0x2b40] ;  /* 0x002b4000011a7983 */ /* 0x000f280000300800 */
[----:B------:R0:W-:Y:S01]  /*7bde0*/  STL [R1+0x2a3c], R25 ;  /* 0x002a3c1901007387 */ /* 0x0001e20000100800 */
[----:B------:R-:W-:-:S03]  /*7bdf0*/  F2FP.SATFINITE.E5M2.F32.PACK_AB_MERGE_C R3, R5, R3, RZ ;  /* 0x000000030503723e */ /* 0x000fc600048060ff */
[----:B0-----:R-:W2:Y:S04]  /*7be00*/  LDL.LU R25, [R1+0x2b3c] ;  /* 0x002b3c0001197983 */ /* 0x001ea80000300800 */
[----:B------:R0:W-:Y:S04]  /*7be10*/  STL [R1+0x660], R2 ;  /* 0x0006600201007387 */ /* 0x0001e80000100800 */
[----:B------:R-:W-:Y:S01]  /*7be20*/  STL [R1+0x2684], R7 ;  /* 0x0026840701007387 */ /* 0x000fe20000100800 */
[----:B0-----:R-:W-:Y:S01]  /*7be30*/  VIADD R2, R2, UR5 ;  /* 0x0000000502027c36 */ /* 0x001fe20008000000 */
[----:B------:R-:W-:-:S04]  /*7be40*/  ULDC UR5, c[0x0][0x248] ;  /* 0x0000920000057ab9 */ /* 0x000fc80000000800 */
[----:B------:R0:W-:Y:S04]  /*7be50*/  STL [R1+0x658], R2 ;  /* 0x0006580201007387 */ /* 0x0001e80000100800 */
[----:B------:R-:W-:Y:S01]  /*7be60*/  STL [R1+0x2680], R3 ;  /* 0x0026800301007387 */ /* 0x000fe20000100800 */
[----:B0-----:R-:W-:Y:S01]  /*7be70*/  VIADD R2, R2, UR5 ;  /* 0x0000000502027c36 */ /* 0x001fe20008000000 */
[----:B------:R-:W-:Y:S02]  /*7be80*/  ULDC UR5, c[0x0][0x244] ;  /* 0x0000910000057ab9 */ /* 0x000fe40000000800 */
[----:B------:R-:W-:Y:S01]  /*7be90*/  IMAD R5, R6, UR5, RZ ;  /* 0x0000000506057c24 */ /* 0x000fe2000f8e02ff */
[----:B------:R-:W-:Y:S01]  /*7bea0*/  ULDC UR5, c[0x0][0x248] ;  /* 0x0000920000057ab9 */ /* 0x000fe20000000800 */
[----:B------:R0:W-:Y:S02]  /*7beb0*/  STL [R1+0x65c], R2 ;  /* 0x00065c0201007387 */ /* 0x0001e40000100800 */
[----:B0-----:R-:W-:Y:S01]  /*7bec0*/  VIADD R2, R2, UR6 ;  /* 0x0000000602027c36 */ /* 0x001fe20008000000 */
[----:B------:R-:W-:-:S03]  /*7bed0*/  ULDC.64 UR6, c[0x0][0x220] ;  /* 0x0000880000067ab9 */ /* 0x000fc60000000a00 */
[----:B------:R-:W-:Y:S01]  /*7bee0*/  VIADD R3, R2, UR5 ;  /* 0x0000000502037c36 */ /* 0x000fe20008000000 */
[----:B------:R-:W-:Y:S01]  /*7bef0*/  STL [R1+0x8f0], R2 ;  /* 0x0008f00201007387 */ /* 0x000fe20000100800 */
[----:B------:R-:W-:Y:S02]  /*7bf00*/  ULDC UR5, c[0x0][0x248] ;  /* 0x0000920000057ab9 */ /* 0x000fe40000000800 */
[----:B------:R-:W-:Y:S01]  /*7bf10*/  VIADD R7, R3, UR12 ;  /* 0x0000000c03077c36 */ /* 0x000fe20008000000 */
[----:B------:R-:W-:Y:S01]  /*7bf20*/  STL [R1+0x8f4], R3 ;  /* 0x0008f40301007387 */ /* 0x000fe20000100800 */
[----:B------:R-:W-:-:S03]  /*7bf30*/  VIADD R24, R0, 0x158 ;  /* 0x0000015800187836 */ /* 0x000fc60000000000 */
[----:B------:R0:W-:Y:S04]  /*7bf40*/  STL [R1+0x910], R7 ;  /* 0x0009100701007387 */ /* 0x0001e80000100800 */
[----:B------:R-:W2:Y:S01]  /*7bf50*/  LDL.LU R24, [R1+0x2b38] ;  /* 0x002b380001187983 */ /* 0x000ea20000300800 */
[----:B0-----:R-:W-:Y:S01]  /*7bf60*/  VIADD R7, R7, UR5 ;  /* 0x0000000507077c36 */ /* 0x001fe20008000000 */
[----:B------:R-:W-:-:S04]  /*7bf70*/  ULDC UR5, c[0x0][0x248] ;  /* 0x0000920000057ab9 */ /* 0x000fc80000000800 */
[----:B------:R0:W-:Y:S02]  /*7bf80*/  STL [R1+0x914], R7 ;  /* 0x0009140701007387 */ /* 0x0001e40000100800 */
[----:B0-----:R-:W-:-:S05]  /*7bf90*/  VIADD R7, R7, UR5 ;  /* 0x0000000507077c36 */ /* 0x001fca0008000000 */
[----:B------:R0:W-:Y:S04]  /*7bfa0*/  STL [R1+0x2678], R7 ;  /* 0x0026780701007387 */ /* 0x0001e80000100800 */
[----:B0-----:R-:W3:Y:S01]  /*7bfb0*/  LDL.LU R7, [R1+0x2b34] ;  /* 0x002b340001077983 */ /* 0x001ee20000300800 */
[----:B------:R-:W-:Y:S01]  /*7bfc0*/  IMAD R4, R4, 0x80, R5 ;  /* 0x0000008004047824 */ /* 0x000fe200078e0205 */
[----:B------:R-:W-:-:S04]  /*7bfd0*/  IADD3 R2, P0, R5, UR6, RZ ;  /* 0x0000000605027c10 */ /* 0x000fc8000ff1e0ff */
[C---:B------:R-:W-:Y:S02]  /*7bfe0*/  IADD3 R3, P1, R4.reuse, UR8, RZ ;  /* 0x0000000804037c10 */ /* 0x040fe4000ff3e0ff */
[----:B------:R-:W-:Y:S02]  /*7bff0*/  LEA.HI.X.SX32 R5, R5, UR7, 0x1, P0 ;  /* 0x0000000705057c11 */ /* 0x000fe400080f0eff */
[----:B------:R-:W-:Y:S01]  /*7c000*/  LEA.HI.X.SX32 R4, R4, UR9, 0x1, P1 ;  /* 0x0000000904047c11 */ /* 0x000fe200088f0eff */
[----:B------:R-:W-:Y:S01]  /*7c010*/  STL [R1+0x2dc0], R90 ;  /* 0x002dc05a01007387 */ /* 0x000fe20000100800 */
[----:B------:R-:W-:Y:S01]  /*7c020*/  ULDC.64 UR6, c[0x0][0x228] ;  /* 0x00008a0000067ab9 */ /* 0x000fe20000000a00 */
[----:B------:R-:W-:Y:S01]  /*7c030*/  ULDC.64 UR26, c[0x0][0x228] ;  /* 0x00008a00001a7ab9 */ /* 0x000fe20000000a00 */
[----:B------:R-:W-:Y:S01]  /*7c040*/  ULDC.64 UR8, c[0x0][0x228] ;  /* 0x00008a0000087ab9 */ /* 0x000fe20000000a00 */
        /* <DEDUP_REMOVED lines=18> */
[----:B------:R-:W-:-:S02]  /*7c170*/  ULDC.64 UR34, c[0x0][0x228] ;  /* 0x00008a0000227ab9 */ /* 0x000fc40000000a00 */
[----:B------:R0:W-:Y:S04]  /*7c180*/  STL [R1+0x2da8], R96 ;  /* 0x002da86001007387 */ /* 0x0001e80000100800 */
[----:B0-----:R-:W4:Y:S04]  /*7c190*/  LDL.LU R96, [R1+0x604] ;  /* 0x0006040001607983 */ /* 0x001f280000300800 */
        /* <DEDUP_REMOVED lines=17> */
[----:B------:R0:W-:Y:S04]  /*7c2b0*/  STL [R1+0x2d60], R114 ;  /* 0x002d607201007387 */ /* 0x0001e80000100800 */
[----:B0-----:R-:W2:Y:S04]  /*7c2c0*/  LDL.LU R114, [R1+0x120c] ;  /* 0x00120c0001727983 */ /* 0x001ea80000300800 */
[----:B------:R-:W3:Y:S04]  /*7c2d0*/  LDL.LU R103, [R1+0x814] ;  /* 0x0008140001677983 */ /* 0x000ee80000300800 */
[----:B------:R-:W-:Y:S04]  /*7c2e0*/  STL [R1+0x2d5c], R115 ;  /* 0x002d5c7301007387 */ /* 0x000fe80000100800 */
[----:B------:R0:W-:Y:S04]  /*7c2f0*/  STL [R1+0x2d58], R116 ;  /* 0x002d587401007387 */ /* 0x0001e80000100800 */
[----:B0-----:R-:W4:Y:S04]  /*7c300*/  LDL.LU R116, [R1+0x1204] ;  /* 0x0012040001747983 */ /* 0x001f280000300800 */
[----:B------:R-:W3:Y:S04]  /*7c310*/  LDL.LU R113, [R1+0x1210] ;  /* 0x0012100001717983 */ /* 0x000ee80000300800 */
[----:B------:R-:W3:Y:S04]  /*7c320*/  LDL.LU R101, [R1+0x824] ;  /* 0x0008240001657983 */ /* 0x000ee80000300800 */
[----:B------:R-:W3:Y:S04]  /*7c330*/  LDL.LU R105, [R1+0x614] ;  /* 0x0006140001697983 */ /* 0x000ee80000300800 */
[----:B------:R-:W2:Y:S04]  /*7c340*/  LDL.LU R115, [R1+0x1208] ;  /* 0x0012080001737983 */ /* 0x000ea80000300800 */
[----:B------:R-:W3:Y:S04]  /*7c350*/  LDL.LU R99, [R1+0x838] ;  /* 0x0008380001637983 */ /* 0x000ee80000300800 */
[----:B------:R-:W3:Y:S04]  /*7c360*/  LDL.LU R90, [R1+0x650] ;  /* 0x00065000015a7983 */ /* 0x000ee80000300800 */
[----:B------:R-:W3:Y:S04]  /*7c370*/  LDL.LU R102, [R1+0x80c] ;  /* 0x00080c0001667983 */ /* 0x000ee80000300800 */
[----:B------:R-:W3:Y:S04]  /*7c380*/  LDL.LU R107, [R1+0x818] ;  /* 0x00081800016b7983 */ /* 0x000ee80000300800 */
[----:B------:R-:W-:Y:S04]  /*7c390*/  STL [R1+0x2d54], R117 ;  /* 0x002d547501007387 */ /* 0x000fe80000100800 */
[----:B------:R0:W-:Y:S04]  /*7c3a0*/  STL [R1+0x2d50], R119 ;  /* 0x002d507701007387 */ /* 0x0001e80000100800 */
[----:B0-----:R-:W4:Y:S04]  /*7c3b0*/  LDL.LU R119, [R1+0x11fc] ;  /* 0x0011fc0001777983 */ /* 0x001f280000300800 */
[----:B------:R-:W2:Y:S04]  /*7c3c0*/  LDL.LU R117, [R1+0x1200] ;  /* 0x0012000001757983 */ /* 0x000ea80000300800 */
[----:B------:R-:W3:Y:S04]  /*7c3d0*/  LDL.LU R98, [R1+0x858] ;  /* 0x0008580001627983 */ /* 0x000ee80000300800 */
[----:B------:R-:W3:Y:S04]  /*7c3e0*/  LDL.LU R100, [R1+0xa04] ;  /* 0x000a040001647983 */ /* 0x000ee80000300800 */
[----:B------:R-:W3:Y:S04]  /*7c3f0*/  LDL.LU R110, [R1+0x121c] ;  /* 0x00121c00016e7983 */ /* 0x000ee80000300800 */
[----:B------:R0:W-:Y:S04]  /*7c400*/  STL [R1+0x2d4c], R118 ;  /* 0x002d4c7601007387 */ /* 0x0001e80000100800 */
[----:B0-----:R-:W4:Y:S04]  /*7c410*/  LDL.LU R118, [R1+0x11f8] ;  /* 0x0011f80001767983 */ /* 0x001f280000300800 */
        /* <DEDUP_REMOVED lines=12> */
[----:B------:R0:W-:Y:S04]  /*7c4e0*/  STL [R1+0x2d48], R120 ;  /* 0x002d487801007387 */ /* 0x0001e80000100800 */
[----:B0-----:R-:W2:Y:S04]  /*7c4f0*/  LDL.LU R120, [R1+0x11e0] ;  /* 0x0011e00001787983 */ /* 0x001ea80000300800 */
[----:B------:R-:W-:Y:S04]  /*7c500*/  STL [R1+0x2d44], R121 ;  /* 0x002d447901007387 */ /* 0x000fe80000100800 */
[----:B------:R0:W-:Y:S04]  /*7c510*/  STL [R1+0x2d40], R122 ;  /* 0x002d407a01007387 */ /* 0x0001e80000100800 */
[----:B0-----:R-:W4:Y:S01]  /*7c520*/  LDL.LU R122, [R1+0x12d8] ;  /* 0x0012d800017a7983 */ /* 0x001f220000300800 */
[----:B------:R-:W-:-:S03]  /*7c530*/  MOV R121, UR11 ;  /* 0x0000000b00797c02 */ /* 0x000fc60008000f00 */
        /* <DEDUP_REMOVED lines=30> */
[----:B0-----:R-:W-:-:S02]  /*7c720*/  MOV R121, UR10 ;  /* 0x0000000a00797c02 */ /* 0x001fc40008000f00 */
[----:B--2---:R-:W-:-:S03]  /*7c730*/  IADD3 R126, P6, R120, R2, RZ ;  /* 0x00000002787e7210 */ /* 0x004fc60007fde0ff */
[----:B------:R0:W-:Y:S01]  /*7c740*/  STL [R1+0x2ab4], R121 ;  /* 0x002ab47901007387 */ /* 0x0001e20000100800 */
[----:B----4-:R-:W-:Y:S01]  /*7c750*/  IADD3 R124, P4, R122, R2, RZ ;  /* 0x000000027a7c7210 */ /* 0x010fe20007f9e0ff */
[----:B------:R-:W-:Y:S01]  /*7c760*/  VIADD R128, R0, 0x155 ;  /* 0x0000015500807836 */ /* 0x000fe20000000000 */
[----:B0-----:R-:W-:Y:S01]  /*7c770*/  MOV R121, UR4 ;  /* 0x0000000400797c02 */ /* 0x001fe20008000f00 */
[----:B------:R-:W-:Y:S01]  /*7c780*/  ULDC.64 UR4, c[0x0][0x228] ;  /* 0x00008a0000047ab9 */ /* 0x000fe20000000a00 */
[----:B------:R-:W-:-:S03]  /*7c790*/  ULDC.64 UR10, c[0x0][0x228] ;  /* 0x00008a00000a7ab9 */ /* 0x000fc60000000a00 */
[----:B------:R0:W-:Y:S04]  /*7c7a0*/  STL [R1+0x2ab8], R121 ;  /* 0x002ab87901007387 */ /* 0x0001e80000100800 */
[----:B------:R-:W2:Y:S04]  /*7c7b0*/  LDL.LU R123, [R1+0x790] ;  /* 0x00079000017b7983 */ /* 0x000ea80000300800 */
[----:B0-----:R-:W2:Y:S01]  /*7c7c0*/  LDL.LU R121, [R1+0x794] ;  /* 0x0007940001797983 */ /* 0x001ea20000300800 */
[----:B------:R-:W-:Y:S02]  /*7c7d0*/  ISETP.GE.AND P0, PT, R128, UR13, PT ;  /* 0x0000000d80007c0c */ /* 0x000fe4000bf06270 */
[----:B--2---:R-:W-:Y:S01]  /*7c7e0*/  F2FP.SATFINITE.E5M2.F32.PACK_AB_MERGE_C R121, R121, R123, RZ ;  /* 0x0000007b7979723e */ /* 0x004fe200048060ff */
[----:B------:R-:W-:-:S04]  /*7c7f0*/  VIADD R123, R0, 0x156 ;  /* 0x00000156007b7836 */ /* 0x000fc80000000000 */
[----:B------:R0:W-:Y:S01]  /*7c800*/  STL [R1+0x267c], R121 ;  /* 0x00267c7901007387 */ /* 0x0001e20000100800 */
[----:B------:R-:W-:Y:S02]  /*7c810*/  ISETP.GE.AND P1, PT, R123, UR9, PT ;  /* 0x000000097b007c0c */ /* 0x000fe4000bf26270 */
[----:B------:R-:W-:-:S05]  /*7c820*/  SHF.R.S32.HI R123, RZ, 0x1f, R120 ;  /* 0x0000001fff7b7819 */ /* 0x000fca0000011478 */
[----:B------:R-:W-:Y:S02]  /*7c830*/  IMAD.X R127, R123, 0x1, R5, P6 ;  /* 0x000000017b7f7824 */ /* 0x000fe400030e0605 */
[----:B0-----:R-:W-:-:S05]  /*7c840*/  VIADD R121, R0, 0x158 ;  /* 0x0000015800797836 */ /* 0x001fca0000000000 */
[----:B------:R-:W-:Y:S01]  /*7c850*/  ISETP.GE.AND P3, PT, R121, UR7, PT ;  /* 0x0000000779007c0c */ /* 0x000fe2000bf66270 */
[----:B------:R-:W-:-:S05]  /*7c860*/  VIADD R121, R0, 0x157 ;  /* 0x0000015700797836 */ /* 0x000fca0000000000 */
[----:B------:R-:W-:Y:S02]  /*7c870*/  ISETP.GE.AND P2, PT, R121, UR27, PT ;  /* 0x0000001b79007c0c */ /* 0x000fe4000bf46270 */
[----:B------:R-:W-:-:S05]  /*7c880*/  SHF.R.S32.HI R121, RZ, 0x1f, R122 ;  /* 0x0000001fff797819 */ /* 0x000fca000001147a */
[----:B------:R-:W-:-:S05]  /*7c890*/  IMAD.X R125, R121, 0x1, R5, P4 ;  /* 0x00000001797d7824 */ /* 0x000fca00020e0605 */
[----:B------:R0:W-:Y:S04]  /*7c8a0*/  STL.64 [R1+0x2670], R124 ;  /* 0x0026707c01007387 */ /* 0x0001e80000100a00 */
[----:B------:R1:W-:Y:S01]  /*7c8b0*/  STL.64 [R1+0x2668], R126 ;  /* 0x0026687e01007387 */ /* 0x0003e20000100a00 */
[----:B0-----:R-:W-:Y:S02]  /*7c8c0*/  IADD3 R124, P5, R122, R3, RZ ;  /* 0x000000037a7c7210 */ /* 0x001fe40007fbe0ff */
[----:B------:R-:W-:Y:S02]  /*7c8d0*/  SHF.R.S32.HI R122, RZ, 0x1f, R17 ;  /* 0x0000001fff7a7819 */ /* 0x000fe40000011411 */
[----:B-1----:R-:W-:Y:S01]  /*7c8e0*/  IADD3 R126, P4, R17, R2, RZ ;  /* 0x00000002117e7210 */ /* 0x002fe20007f9e0ff */
[----:B------:R-:W-:-:S04]  /*7c8f0*/  IMAD.X R125, R121, 0x1, R4, P5 ;  /* 0x00000001797d7824 */ /* 0x000fc800028e0604 */
[----:B------:R-:W-:Y:S01]  /*7c900*/  IMAD.X R127, R122, 0x1, R5, P4 ;  /* 0x000000017a7f7824 */ /* 0x000fe200020e0605 */
[----:B------:R0:W-:Y:S04]  /*7c910*/  STL.64 [R1+0x2660], R124 ;  /* 0x0026607c01007387 */ /* 0x0001e80000100a00 */
[----:B------:R-:W-:Y:S01]  /*7c920*/  STL.64 [R1+0x2658], R126 ;  /* 0x0026587e01007387 */ /* 0x000fe20000100a00 */
[-C--:B0-----:R-:W-:Y:S02]  /*7c930*/  IADD3 R124, P6, R120, R3.reuse, RZ ;  /* 0x00000003787c7210 */ /* 0x081fe40007fde0ff */
[----:B------:R-:W-:Y:S02]  /*7c940*/  IADD3 R120, P5, R17, R3, RZ ;  /* 0x0000000311787210 */ /* 0x000fe40007fbe0ff */
[----:B------:R-:W-:Y:S01]  /*7c950*/  SHF.R.S32.HI R17, RZ, 0x1f, R16 ;  /* 0x0000001fff117819 */ /* 0x000fe20000011410 */
[----:B------:R-:W-:-:S02]  /*7c960*/  IMAD.X R125, R123, 0x1, R4, P6 ;  /* 0x000000017b7d7824 */ /* 0x000fc400030e0604 */
[----:B------:R-:W-:Y:S01]  /*7c970*/  IMAD.X R121, R122, 0x1, R4, P5 ;  /* 0x000000017a797824 */ /* 0x000fe200028e0604 */
[-C--:B------:R-:W-:Y:S02]  /*7c980*/  IADD3 R122, P5, R8, R2.reuse, RZ ;  /* 0x00000002087a7210 */ /* 0x080fe40007fbe0ff */
[----:B------:R0:W-:Y:S04]  /*7c990*/  STL.64 [R1+0x2650], R124 ;  /* 0x0026507c01007387 */ /* 0x0001e80000100a00 */
[----:B------:R1:W-:Y:S01]  /*7c9a0*/  STL.64 [R1+0x2648], R120 ;  /* 0x0026487801007387 */ /* 0x0003e20000100a00 */
[C---:B0-----:R-:W-:Y:S02]  /*7c9b0*/  IADD3 R124, P4, R16.reuse, R2, RZ ;  /* 0x00000002107c7210 */ /* 0x041fe40007f9e0ff */
[----:B-1----:R-:W-:-:S03]  /*7c9c0*/  IADD3 R120, P6, R16, R3, RZ ;  /* 0x0000000310787210 */ /* 0x002fc60007fde0ff */
[C---:B------:R-:W-:Y:S01]  /*7c9d0*/  IMAD.X R125, R17.reuse, 0x1, R5, P4 ;  /* 0x00000001117d7824 */ /* 0x040fe200020e0605 */
[----:B------:R-:W-:Y:S01]  /*7c9e0*/  SHF.R.S32.HI R16, RZ, 0x1f, R8 ;  /* 0x0000001fff107819 */ /* 0x000fe20000011408 */
[----:B------:R-:W-:-:S03]  /*7c9f0*/  IMAD.X R121, R17, 0x1, R4, P6 ;  /* 0x0000000111797824 */ /* 0x000fc600030e0604 */
[----:B------:R0:W-:Y:S01]  /*7ca00*/  STL.64 [R1+0x2640], R124 ;  /* 0x0026407c01007387 */ /* 0x0001e20000100a00 */
[----:B------:R-:W-:Y:S01]  /*7ca10*/  IMAD.X R123, R16, 0x1, R5, P5 ;  /* 0x00000001107b7824 */ /* 0x000fe200028e0605 */
[----:B------:R-:W-:Y:S02]  /*7ca20*/  SHF.R.S32.HI R17, RZ, 0x1f, R9 ;  /* 0x0000001fff117819 */ /* 0x000fe40000011409 */
[----:B------:R1:W-:Y:S04]  /*7ca30*/  STL.64 [R1+0x2638], R120 ;  /* 0x0026387801007387 */ /* 0x0003e80000100a00 */
[----:B------:R2:W-:Y:S01]  /*7ca40*/  STL.64 [R1+0x2630], R122 ;  /* 0x0026307a01007387 */ /* 0x0005e20000100a00 */
[----:B0-----:R-:W-:Y:S02]  /*7ca50*/  IADD3 R124, P4, R9, R2, RZ ;  /* 0x00000002097c7210 */ /* 0x001fe40007f9e0ff */
[----:B-1----:R-:W-:-:S03]  /*7ca60*/  IADD3 R120, P6, R8, R3, RZ ;  /* 0x0000000308787210 */ /* 0x002fc60007fde0ff */
[----:B------:R-:W-:Y:S01]  /*7ca70*/  IMAD.X R125, R17, 0x1, R5, P4 ;  /* 0x00000001117d7824 */ /* 0x000fe200020e0605 */
[----:B--2---:R-:W-:Y:S01]  /*7ca80*/  IADD3 R122, P5, R10, R2, RZ ;  /* 0x000000020a7a7210 */ /* 0x004fe20007fbe0ff */
[----:B------:R-:W-:Y:S01]  /*7ca90*/  IMAD.X R121, R16, 0x1, R4, P6 ;  /* 0x0000000110797824 */ /* 0x000fe200030e0604 */
[----:B------:R-:W-:-:S04]  /*7caa0*/  SHF.R.S32.HI R16, RZ, 0x1f, R10 ;  /* 0x0000001fff107819 */ /* 0x000fc8000001140a */
[----:B------:R0:W-:Y:S01]  /*7cab0*/  STL.64 [R1+0x2628], R120 ;  /* 0x0026287801007387 */ /* 0x0001e20000100a00 */
[----:B------:R-:W-:-:S03]  /*7cac0*/  IMAD.X R123, R16, 0x1, R5, P5 ;  /* 0x00000001107b7824 */ /* 0x000fc600028e0605 */
[----:B------:R1:W-:Y:S01]  /*7cad0*/  STL.64 [R1+0x2620], R124 ;  /* 0x0026207c01007387 */ /* 0x0003e20000100a00 */
[----:B0-----:R-:W-:Y:S02]  /*7cae0*/  IADD3 R120, P6, R9, R3, RZ ;  /* 0x0000000309787210 */ /* 0x001fe40007fde0ff */
[----:B-1----:R-:W-:-:S03]  /*7caf0*/  IADD3 R124, P4, R11, R2, RZ ;  /* 0x000000020b7c7210 */ /* 0x002fc60007f9e0ff */
        /* <DEDUP_REMOVED lines=32> */
[----:B------:R-:W-:Y:S04]  /*7cd00*/  STL [R1+0x2b34], R14 ;  /* 0x002b340e01007387 */ /* 0x000fe80000100800 */
[----:B------:R1:W-:Y:S01]  /*7cd10*/  STL.64 [R1+0x25d0], R122 ;  /* 0x0025d07a01007387 */ /* 0x0003e20000100a00 */
[----:B0-----:R-:W-:-:S05]  /*7cd20*/  IADD3 R120, P6, R14, R3, RZ ;  /* 0x000000030e787210 */ /* 0x001fca0007fde0ff */
[----:B------:R-:W-:Y:S01]  /*7cd30*/  IMAD.X R121, R16, 0x1, R4, P6 ;  /* 0x0000000110797824 */ /* 0x000fe200030e0604 */
[----:B------:R-:W-:Y:S02]  /*7cd40*/  SHF.R.S32.HI R16, RZ, 0x1f, R18 ;  /* 0x0000001fff107819 */ /* 0x000fe40000011412 */
[-C--:B-1----:R-:W-:Y:S02]  /*7cd50*/  IADD3 R122, P6, R15, R3.reuse, RZ ;  /* 0x000000030f7a7210 */ /* 0x082fe40007fde0ff */
[----:B------:R0:W-:Y:S03]  /*7cd60*/  STL.64 [R1+0x25c8], R120 ;  /* 0x0025c87801007387 */ /* 0x0001e60000100a00 */
[----:B------:R-:W-:Y:S01]  /*7cd70*/  IMAD.X R123, R17, 0x1, R4, P6 ;  /* 0x00000001117b7824 */ /* 0x000fe200030e0604 */
[----:B------:R-:W-:Y:S01]  /*7cd80*/  IADD3 R14, P6, R18, R3, RZ ;  /* 0x00000003120e7210 */ /* 0x000fe20007fde0ff */
[----:B------:R1:W-:Y:S01]  /*7cd90*/  STL [R1+0x2b38], R15 ;  /* 0x002b380f01007387 */ /* 0x0003e20000100800 */
[----:B------:R-:W-:-:S03]  /*7cda0*/  SHF.R.S32.HI R17, RZ, 0x1f, R19 ;  /* 0x0000001fff117819 */ /* 0x000fc60000011413 */
[----:B------:R-:W-:Y:S01]  /*7cdb0*/  STL.64 [R1+0x25c0], R124 ;  /* 0x0025c07c01007387 */ /* 0x000fe20000100a00 */
[----:B0-----:R-:W-:-:S03]  /*7cdc0*/  IADD3 R120, P5, R18, R2, RZ ;  /* 0x0000000212787210 */ /* 0x001fc60007fbe0ff */
[----:B------:R0:W-:Y:S01]  /*7cdd0*/  STL.64 [R1+0x25b8], R122 ;  /* 0x0025b87a01007387 */ /* 0x0001e20000100a00 */
[C---:B-1----:R-:W-:Y:S02]  /*7cde0*/  IMAD.X R15, R16.reuse, 0x1, R4, P6 ;  /* 0x00000001100f7824 */ /* 0x042fe400030e0604 */
[----:B------:R-:W-:Y:S01]  /*7cdf0*/  IMAD.X R121, R16, 0x1, R5, P5 ;  /* 0x0000000110797824 */ /* 0x000fe200028e0605 */
[----:B------:R-:W-:-:S04]  /*7ce00*/  SHF.R.S32.HI R16, RZ, 0x1f, R20 ;  /* 0x0000001fff107819 */ /* 0x000fc80000011414 */
[----:B------:R1:W-:Y:S01]  /*7ce10*/  STL.64 [R1+0x25b0], R120 ;  /* 0x0025b07801007387 */ /* 0x0003e20000100a00 */
[----:B0-----:R-:W-:-:S03]  /*7ce20*/  IADD3 R122, P4, R19, R2, RZ ;  /* 0x00000002137a7210 */ /* 0x001fc60007f9e0ff */
[----:B------:R0:W-:Y:S02]  /*7ce30*/  STL.64 [R1+0x25a8], R14 ;  /* 0x0025a80e01007387 */ /* 0x0001e40000100a00 */
[----:B------:R-:W-:Y:S01]  /*7ce40*/  IMAD.X R123, R17, 0x1, R5, P4 ;  /* 0x00000001117b7824 */ /* 0x000fe200020e0605 */
[----:B-1----:R-:W-:-:S04]  /*7ce50*/  IADD3 R120, P5, R20, R2, RZ ;  /* 0x0000000214787210 */ /* 0x002fc80007fbe0ff */
[----:B------:R-:W-:Y:S01]  /*7ce60*/  STL.64 [R1+0x25a0], R122 ;  /* 0x0025a07a01007387 */ /* 0x000fe20000100a00 */
[----:B0-----:R-:W-:Y:S01]  /*7ce70*/  IADD3 R14, P6, R19, R3, RZ ;  /* 0x00000003130e7210 */ /* 0x001fe20007fde0ff */
[----:B------:R-:W-:Y:S01]  /*7ce80*/  IMAD.X R121, R16, 0x1, R5, P5 ;  /* 0x0000000110797824 */ /* 0x000fe200028e0605 */
[----:B------:R-:W-:-:S03]  /*7ce90*/  IADD3 R18, P5, R22, R2, RZ ;  /* 0x0000000216127210 */ /* 0x000fc60007fbe0ff */
[----:B------:R-:W-:Y:S01]  /*7cea0*/  IMAD.X R15, R17, 0x1, R4, P6 ;  /* 0x00000001110f7824 */ /* 0x000fe200030e0604 */
[----:B------:R-:W-:-:S04]  /*7ceb0*/  SHF.R.S32.HI R17, RZ, 0x1f, R21 ;  /* 0x0000001fff117819 */ /* 0x000fc80000011415 */
[----:B------:R0:W-:Y:S04]  /*7cec0*/  STL.64 [R1+0x2598], R14 ;  /* 0x0025980e01007387 */ /* 0x0001e80000100a00 */
[----:B------:R1:W-:Y:S01]  /*7ced0*/  STL.64 [R1+0x2590], R120 ;  /* 0x0025907801007387 */ /* 0x0003e20000100a00 */
[----:B0-----:R-:W-:Y:S02]  /*7cee0*/  IADD3 R14, P6, R20, R3, RZ ;  /* 0x00000003140e7210 */ /* 0x001fe40007fde0ff */
[----:B-1----:R-:W-:-:S03]  /*7cef0*/  IADD3 R120, P4, R21, R2, RZ ;  /* 0x0000000215787210 */ /* 0x002fc60007f9e0ff */
[----:B------:R-:W-:Y:S01]  /*7cf00*/  IMAD.X R15, R16, 0x1, R4, P6 ;  /* 0x00000001100f7824 */ /* 0x000fe200030e0604 */
[----:B------:R-:W-:Y:S01]  /*7cf10*/  SHF.R.S32.HI R16, RZ, 0x1f, R22 ;  /* 0x0000001fff107819 */ /* 0x000fe20000011416 */
[----:B------:R-:W-:-:S03]  /*7cf20*/  IMAD.X R121, R17, 0x1, R5, P4 ;  /* 0x0000000111797824 */ /* 0x000fc600020e0605 */
[----:B------:R0:W-:Y:S01]  /*7cf30*/  STL.64 [R1+0x2588], R14 ;  /* 0x0025880e01007387 */ /* 0x0001e20000100a00 */
[----:B------:R-:W-:Y:S01]  /*7cf40*/  IMAD.X R19, R16, 0x1, R5, P5 ;  /* 0x0000000110137824 */ /* 0x000fe200028e0605 */
[----:B------:R-:W-:Y:S02]  /*7cf50*/  IADD3 R20, P4, R23, R2, RZ ;  /* 0x0000000217147210 */ /* 0x000fe40007f9e0ff */
[----:B------:R-:W-:Y:S01]  /*7cf60*/  STL.64 [R1+0x2580], R120 ;  /* 0x0025807801007387 */ /* 0x000fe20000100a00 */
[----:B0-----:R-:W-:-:S05]  /*7cf70*/  IADD3 R14, P6, R21, R3, RZ ;  /* 0x00000003150e7210 */ /* 0x001fca0007fde0ff */
        /* <DEDUP_REMOVED lines=611> */
[----:B-1----:R-:W-:Y:S02]  /*7f5b0*/  IADD3 R18, P5, R238, R2, RZ ;  /* 0x00000002ee127210 */ /* 0x002fe40007fbe0ff */
[----:B------:R0:W-:Y:S03]  /*7f5c0*/  STL.64 [R1+0x2008], R14 ;  /* 0x0020080e01007387 */ /* 0x0001e60000100a00 */
[----:B------:R-:W-:Y:S01]  /*7f5d0*/  IMAD.X R19, R16, 0x1, R5, P5 ;  /* 0x0000000110137824 */ /* 0x000fe200028e0605 */
        /* <DEDUP_REMOVED lines=16> */
[----:B------:R1:W-:Y:S01]  /*7f6e0*/  STL.64 [R1+0x1fe0], R20 ;  /* 0x001fe01401007387 */ /* 0x0003e20000100a00 */
[----:B0-----:R-:W-:-:S02]  /*7f6f0*/  IADD3 R14, P6, R239, R3, RZ ;  /* 0x00000003ef0e7210 */ /* 0x001fc40007fde0ff */
        /* <DEDUP_REMOVED lines=46> */
[----:B------:R-:W-:Y:S01]  /*7f9e0*/  STL.64 [R1+0x1f80], R20 ;  /* 0x001f801401007387 */ /* 0x000fe20000100a00 */
[----:B0-----:R-:W-:-:S05]  /*7f9f0*/  IADD3 R14, P6, R245, R3, RZ ;  /* 0x00000003f50e7210 */ /* 0x001fca0007fde0ff */
[----:B------:R-:W-:-:S05]  /*7fa00*/  IMAD.X R15, R17, 0x1, R4, P6 ;  /* 0x00000001110f7824 */ /* 0x000fca00030e0604 */
[----:B------:R0:W-:Y:S04]  /*7fa10*/  STL.64 [R1+0x1f78], R14 ;  /* 0x001f780e01007387 */ /* 0x0001e80000100a00 */
[----:B------:R-:W-:Y:S04]  /*7fa20*/  STL.64 [R1+0x1f70], R18 ;  /* 0x001f701201007387 */ /* 0x000fe80000100a00 */
[----:B------:R-:W2:Y:S01]  /*7fa30*/  LDL.LU R122, [R1+0xe00] ;  /* 0x000e0000017a7983 */ /* 0x000ea20000300800 */
[----:B0-----:R-:W-:-:S05]  /*7fa40*/  IADD3 R14, P6, R246, R3, RZ ;  /* 0x00000003f60e7210 */ /* 0x001fca0007fde0ff */
[----:B------:R-:W-:Y:S01]  /*7fa50*/  IMAD.X R15, R16, 0x1, R4, P6 ;  /* 0x00000001100f7824 */ /* 0x000fe200030e0604 */
[----:B------:R-:W-:Y:S02]  /*7fa60*/  SHF.R.S32.HI R17, RZ, 0x1f, R247 ;  /* 0x0000001fff117819 */ /* 0x000fe400000114f7 */
[----:B------:R-:W-:Y:S02]  /*7fa70*/  IADD3 R20, P4, R247, R2, RZ ;  /* 0x00000002f7147210 */ /* 0x000fe40007f9e0ff */
[----:B------:R0:W-:Y:S03]  /*7fa80*/  STL.64 [R1+0x1f68], R14 ;  /* 0x001f680e01007387 */ /* 0x0001e60000100a00 */
[----:B------:R-:W-:Y:S01]  /*7fa90*/  IMAD.X R21, R17, 0x1, R5, P4 ;  /* 0x0000000111157824 */ /* 0x000fe200020e0605 */
[----:B0-----:R-:W-:-:S04]  /*7faa0*/  IADD3 R14, P6, R247, R3, RZ ;  /* 0x00000003f70e7210 */ /* 0x001fc80007fde0ff */
[----:B------:R0:W-:Y:S01]  /*7fab0*/  STL.64 [R1+0x1f60], R20 ;  /* 0x001f601401007387 */ /* 0x0001e20000100a00 */
[----:B------:R-:W-:Y:S01]  /*7fac0*/  IMAD.X R15, R17, 0x1, R4, P6 ;  /* 0x00000001110f7824 */ /* 0x000fe200030e0604 */
[----:B------:R-:W-:Y:S02]  /*7fad0*/  SHF.R.S32.HI R16, RZ, 0x1f, R248 ;  /* 0x0000001fff107819 */ /* 0x000fe400000114f8 */
[----:B------:R-:W-:Y:S02]  /*7fae0*/  IADD3 R18, P5, R248, R2, RZ ;  /* 0x00000002f8127210 */ /* 0x000fe40007fbe0ff */
[----:B------:R1:W-:Y:S04]  /*7faf0*/  STL.64 [R1+0x1f58], R14 ;  /* 0x001f580e01007387 */ /* 0x0003e80000100a00 */
[----:B------:R-:W4:Y:S01]  /*7fb00*/  LDL.LU R121, [R1+0xe04] ;  /* 0x000e040001797983 */ /* 0x000f220000300800 */
[----:B------:R-:W-:Y:S01]  /*7fb10*/  IMAD.X R19, R16, 0x1, R5, P5 ;  /* 0x0000000110137824 */ /* 0x000fe200028e0605 */
[----:B------:R-:W-:-:S02]  /*7fb20*/  SHF.R.S32.HI R17, RZ, 0x1f, R249 ;  /* 0x0000001fff117819 */ /* 0x000fc400000114f9 */
[----:B0-----:R-:W-:Y:S02]  /*7fb30*/  IADD3 R20, P4, R249, R2, RZ ;  /* 0x00000002f9147210 */ /* 0x001fe40007f9e0ff */
[----:B------:R0:W-:Y:S01]  /*7fb40*/  STL.64 [R1+0x1f50], R18 ;  /* 0x001f501201007387 */ /* 0x0001e20000100a00 */
[----:B-1----:R-:W-:-:S03]  /*7fb50*/  IADD3 R14, P6, R248, R3, RZ ;  /* 0x00000003f80e7210 */ /* 0x002fc60007fde0ff */
[----:B------:R-:W3:Y:S01]  /*7fb60*/  LDL.LU R125, [R1+0xe08] ;  /* 0x000e0800017d7983 */ /* 0x000ee20000300800 */
[----:B------:R-:W-:Y:S02]  /*7fb70*/  IMAD.X R21, R17, 0x1, R5, P4 ;  /* 0x0000000111157824 */ /* 0x000fe400020e0605 */
[----:B------:R-:W-:Y:S01]  /*7fb80*/  IMAD.X R15, R16, 0x1, R4, P6 ;  /* 0x00000001100f7824 */ /* 0x000fe200030e0604 */
[----:B------:R-:W-:-:S04]  /*7fb90*/  SHF.R.S32.HI R16, RZ, 0x1f, R250 ;  /* 0x0000001fff107819 */ /* 0x000fc800000114fa */
[----:B------:R1:W-:Y:S01]  /*7fba0*/  STL.64 [R1+0x1f48], R14 ;  /* 0x001f480e01007387 */ /* 0x0003e20000100a00 */
[----:B0-----:R-:W-:-:S03]  /*7fbb0*/  IADD3 R18, P5, R250, R2, RZ ;  /* 0x00000002fa127210 */ /* 0x001fc60007fbe0ff */
[----:B------:R-:W-:Y:S04]  /*7fbc0*/  STL [R1+0x2b5c], R249 ;  /* 0x002b5cf901007387 */ /* 0x000fe80000100800 */
[----:B------:R-:W-:Y:S01]  /*7fbd0*/  STL.64 [R1+0x1f40], R20 ;  /* 0x001f401401007387 */ /* 0x000fe20000100a00 */
[----:B-1----:R-:W-:-:S03]  /*7fbe0*/  IADD3 R14, P6, R249, R3, RZ ;  /* 0x00000003f90e7210 */ /* 0x002fc60007fde0ff */
[----:B------:R-:W3:Y:S01]  /*7fbf0*/  LDL.LU R120, [R1+0xe0c] ;  /* 0x000e0c0001787983 */ /* 0x000ee20000300800 */
[----:B------:R-:W-:Y:S02]  /*7fc00*/  IMAD.X R19, R16, 0x1, R5, P5 ;  /* 0x0000000110137824 */ /* 0x000fe400028e0605 */
[----:B------:R-:W-:-:S05]  /*7fc10*/  IMAD.X R15, R17, 0x1, R4, P6 ;  /* 0x00000001110f7824 */ /* 0x000fca00030e0604 */
[----:B------:R0:W-:Y:S04]  /*7fc20*/  STL.64 [R1+0x1f38], R14 ;  /* 0x001f380e01007387 */ /* 0x0001e80000100a00 */
[----:B------:R-:W-:Y:S04]  /*7fc30*/  STL [R1+0x2b60], R250 ;  /* 0x002b60fa01007387 */ /* 0x000fe80000100800 */
[----:B------:R-:W-:Y:S04]  /*7fc40*/  STL.64 [R1+0x1f30], R18 ;  /* 0x001f301201007387 */ /* 0x000fe80000100a00 */
[----:B------:R-:W3:Y:S01]  /*7fc50*/  LDL.LU R124, [R1+0xe10] ;  /* 0x000e1000017c7983 */ /* 0x000ee20000300800 */
[----:B0-----:R-:W-:-:S05]  /*7fc60*/  IADD3 R14, P6, R250, R3, RZ ;  /* 0x00000003fa0e7210 */ /* 0x001fca0007fde0ff */
[----:B------:R-:W-:Y:S01]  /*7fc70*/  IMAD.X R15, R16, 0x1, R4, P6 ;  /* 0x00000001100f7824 */ /* 0x000fe200030e0604 */
[----:B------:R-:W-:Y:S02]  /*7fc80*/  SHF.R.S32.HI R17, RZ, 0x1f, R251 ;  /* 0x0000001fff117819 */ /* 0x000fe400000114fb */
[----:B------:R-:W-:Y:S02]  /*7fc90*/  IADD3 R20, P4, R251, R2, RZ ;  /* 0x00000002fb147210 */ /* 0x000fe40007f9e0ff */
[----:B------:R0:W-:Y:S04]  /*7fca0*/  STL.64 [R1+0x1f28], R14 ;  /* 0x001f280e01007387 */ /* 0x0001e80000100a00 */
[----:B------:R-:W3:Y:S01]  /*7fcb0*/  LDL.LU R123, [R1+0xe14] ;  /* 0x000e1400017b7983 */ /* 0x000ee20000300800 */
[----:B------:R-:W-:Y:S01]  /*7fcc0*/  IMAD.X R21, R17, 0x1, R5, P4 ;  /* 0x0000000111157824 */ /* 0x000fe200020e0605 */
[----:B0-----:R-:W-:-:S02]  /*7fcd0*/  IADD3 R14, P6, R251, R3, RZ ;  /* 0x00000003fb0e7210 */ /* 0x001fc40007fde0ff */
[----:B------:R-:W-:Y:S03]  /*7fce0*/  STL [R1+0x2b68], R251 ;  /* 0x002b68fb01007387 */ /* 0x000fe60000100800 */
[----:B------:R-:W-:Y:S01]  /*7fcf0*/  IMAD.X R15, R17, 0x1, R4, P6 ;  /* 0x00000001110f7824 */ /* 0x000fe200030e0604 */
[----:B------:R-:W-:Y:S04]  /*7fd00*/  STL.64 [R1+0x1f20], R20 ;  /* 0x001f201401007387 */ /* 0x000fe80000100a00 */
[----:B------:R0:W-:Y:S01]  /*7fd10*/  STL.64 [R1+0x1f18], R14 ;  /* 0x001f180e01007387 */ /* 0x0001e20000100a00 */
[----:B--2---:R-:W-:Y:S02]  /*7fd20*/  SHF.R.S32.HI R16, RZ, 0x1f, R122 ;  /* 0x0000001fff107819 */ /* 0x004fe4000001147a */
[----:B------:R-:W-:-:S02]  /*7fd30*/  IADD3 R18, P5, R122, R2, RZ ;  /* 0x000000027a127210 */ /* 0x000fc40007fbe0ff */
[----:B0-----:R-:W-:Y:S02]  /*7fd40*/  IADD3 R14, P6, R122, R3, RZ ;  /* 0x000000037a0e7210 */ /* 0x001fe40007fde0ff */
[----:B------:R-:W2:Y:S01]  /*7fd50*/  LDL.LU R122, [R1+0xe18] ;  /* 0x000e1800017a7983 */ /* 0x000ea20000300800 */
[C---:B------:R-:W-:Y:S02]  /*7fd60*/  IMAD.X R19, R16.reuse, 0x1, R5, P5 ;  /* 0x0000000110137824 */ /* 0x040fe400028e0605 */
[----:B------:R-:W-:-:S03]  /*7fd70*/  IMAD.X R15, R16, 0x1, R4, P6 ;  /* 0x00000001100f7824 */ /* 0x000fc600030e0604 */
[----:B------:R-:W-:Y:S04]  /*7fd80*/  STL.64 [R1+0x1f10], R18 ;  /* 0x001f101201007387 */ /* 0x000fe80000100a00 */
[----:B------:R0:W-:Y:S01]  /*7fd90*/  STL.64 [R1+0x1f08], R14 ;  /* 0x001f080e01007387 */ /* 0x0001e20000100a00 */
[----:B----4-:R-:W-:Y:S02]  /*7fda0*/  SHF.R.S32.HI R17, RZ, 0x1f, R121 ;  /* 0x0000001fff117819 */ /* 0x010fe40000011479 */
[C---:B------:R-:W-:Y:S02]  /*7fdb0*/  IADD3 R20, P4, R121.reuse, R2, RZ ;  /* 0x0000000279147210 */ /* 0x040fe40007f9e0ff */
[----:B0-----:R-:W-:Y:S02]  /*7fdc0*/  IADD3 R14, P6, R121, R3, RZ ;  /* 0x00000003790e7210 */ /* 0x001fe40007fde0ff */
[----:B------:R-:W4:Y:S01]  /*7fdd0*/  LDL.LU R121, [R1+0xe1c] ;  /* 0x000e1c0001797983 */ /* 0x000f220000300800 */
[----:B------:R-:W-:-:S02]  /*7fde0*/  IMAD.X R21, R17, 0x1, R5, P4 ;  /* 0x0000000111157824 */ /* 0x000fc400020e0605 */
[----:B------:R-:W-:Y:S01]  /*7fdf0*/  IMAD.X R15, R17, 0x1, R4, P6 ;  /* 0x00000001110f7824 */ /* 0x000fe200030e0604 */
[----:B---3--:R-:W-:Y:S02]  /*7fe00*/  SHF.R.S32.HI R16, RZ, 0x1f, R125 ;  /* 0x0000001fff107819 */ /* 0x008fe4000001147d */
[----:B------:R-:W-:Y:S01]  /*7fe10*/  STL.64 [R1+0x1f00], R20 ;  /* 0x001f001401007387 */ /* 0x000fe20000100a00 */
[----:B------:R-:W-:-:S03]  /*7fe20*/  IADD3 R18, P5, R125, R2, RZ ;  /* 0x000000027d127210 */ /* 0x000fc60007fbe0ff */
[----:B------:R0:W-:Y:S02]  /*7fe30*/  STL.64 [R1+0x1ef8], R14 ;  /* 0x001ef80e01007387 */ /* 0x0001e40000100a00 */
[C---:B------:R-:W-:Y:S01]  /*7fe40*/  IMAD.X R19, R16.reuse, 0x1, R5, P5 ;  /* 0x0000000110137824 */ /* 0x040fe200028e0605 */
[----:B0-----:R-:W-:Y:S02]  /*7fe50*/  IADD3 R14, P6, R125, R3, RZ ;  /* 0x000000037d0e7210 */ /* 0x001fe40007fde0ff */
[----:B------:R-:W3:Y:S03]  /*7fe60*/  LDL.LU R125, [R1+0xe20] ;  /* 0x000e2000017d7983 */ /* 0x000ee60000300800 */
[----:B------:R-:W-:Y:S01]  /*7fe70*/  IMAD.X R15, R16, 0x1, R4, P6 ;  /* 0x00000001100f7824 */ /* 0x000fe200030e0604 */
[----:B------:R-:W-:Y:S01]  /*7fe80*/  STL.64 [R1+0x1ef0], R18 ;  /* 0x001ef01201007387 */ /* 0x000fe20000100a00 */
[----:B------:R-:W-:-:S02]  /*7fe90*/  SHF.R.S32.HI R17, RZ, 0x1f, R120 ;  /* 0x0000001fff117819 */ /* 0x000fc40000011478 */
[C---:B------:R-:W-:Y:S01]  /*7fea0*/  IADD3 R20, P4, R120.reuse, R2, RZ ;  /* 0x0000000278147210 */ /* 0x040fe20007f9e0ff */
[----:B------:R0:W-:Y:S04]  /*7feb0*/  STL.64 [R1+0x1ee8], R14 ;  /* 0x001ee80e01007387 */ /* 0x0001e80000100a00 */
[C---:B------:R-:W-:Y:S01]  /*7fec0*/  IMAD.X R21, R17.reuse, 0x1, R5, P4 ;  /* 0x0000000111157824 */ /* 0x040fe200020e0605 */
[----:B0-----:R-:W-:Y:S02]  /*7fed0*/  IADD3 R14, P6, R120, R3, RZ ;  /* 0x00000003780e7210 */ /* 0x001fe40007fde0ff */
[----:B------:R-:W3:Y:S03]  /*7fee0*/  LDL.LU R120, [R1+0xe24] ;  /* 0x000e240001787983 */ /* 0x000ee60000300800 */
[----:B------:R-:W-:Y:S01]  /*7fef0*/  IMAD.X R15, R17, 0x1, R4, P6 ;  /* 0x00000001110f7824 */ /* 0x000fe200030e0604 */
[----:B------:R-:W-:Y:S01]  /*7ff00*/  STL.64 [R1+0x1ee0], R20 ;  /* 0x001ee01401007387 */ /* 0x000fe20000100a00 */
[----:B------:R-:W-:-:S02]  /*7ff10*/  SHF.R.S32.HI R16, RZ, 0x1f, R124 ;  /* 0x0000001fff107819 */ /* 0x000fc4000001147c */
[----:B------:R-:W-:Y:S01]  /*7ff20*/  IADD3 R18, P5, R124, R2, RZ ;  /* 0x000000027c127210 */ /* 0x000fe20007fbe0ff */
[----:B------:R0:W-:Y:S04]  /*7ff30*/  STL.64 [R1+0x1ed8], R14 ;  /* 0x001ed80e01007387 */ /* 0x0001e80000100a00 */
[----:B------:R-:W-:Y:S01]  /*7ff40*/  IMAD.X R19, R16, 0x1, R5, P5 ;  /* 0x0000000110137824 */ /* 0x000fe200028e0605 */
        /* <DEDUP_REMOVED lines=11> */
[----:B------:R-:W-:Y:S04]  /*80000*/  STL.64 [R1+0x1ec0], R20 ;  /* 0x001ec01401007387 */ /* 0x000fe80000100a00 */
[----:B------:R0:W-:Y:S01]  /*80010*/  STL.64 [R1+0x1eb8], R14 ;  /* 0x001eb80e01007387 */ /* 0x0001e20000100a00 */
[----:B--2---:R-:W-:-:S02]  /*80020*/  SHF.R.S32.HI R16, RZ, 0x1f, R122 ;  /* 0x0000001fff107819 */ /* 0x004fc4000001147a */
[C---:B------:R-:W-:Y:S02]  /*80030*/  IADD3 R18, P5, R122.reuse, R2, RZ ;  /* 0x000000027a127210 */ /* 0x040fe40007fbe0ff */
        /* <DEDUP_REMOVED lines=11> */
[----:B------:R-:W-:-:S03]  /*800f0*/  IMAD.X R15, R17, 0x1, R4, P6 ;  /* 0x00000001110f7824 */ /* 0x000fc600030e0604 */
[----:B------:R-:W-:Y:S04]  /*80100*/  STL.64 [R1+0x1ea0], R20 ;  /* 0x001ea01401007387 */ /* 0x000fe80000100a00 */
[----:B------:R0:W-:Y:S01]  /*80110*/  STL.64 [R1+0x1e98], R14 ;  /* 0x001e980e01007387 */ /* 0x0001e20000100a00 */
[----:B---3--:R-:W-:Y:S02]  /*80120*/  SHF.R.S32.HI R16, RZ, 0x1f, R125 ;  /* 0x0000001fff107819 */ /* 0x008fe4000001147d */
[C---:B------:R-:W-:Y:S02]  /*80130*/  IADD3 R18, P5, R125.reuse, R2, RZ ;  /* 0x000000027d127210 */ /* 0x040fe40007fbe0ff */
[----:B0-----:R-:W-:Y:S02]  /*80140*/  IADD3 R14, P6, R125, R3, RZ ;  /* 0x000000037d0e7210 */ /* 0x001fe40007fde0ff */
[----:B------:R-:W3:Y:S01]  /*80150*/  LDL.LU R125, [R1+0xe38] ;  /* 0x000e3800017d7983 */ /* 0x000ee20000300800 */
[----:B------:R-:W-:-:S02]  /*80160*/  IMAD.X R19, R16, 0x1, R5, P5 ;  /* 0x0000000110137824 */ /* 0x000fc400028e0605 */
[----:B------:R-:W-:-:S03]  /*80170*/  IMAD.X R15, R16, 0x1, R4, P6 ;  /* 0x00000001100f7824 */ /* 0x000fc600030e0604 */
[----:B------:R-:W-:Y:S04]  /*80180*/  STL.64 [R1+0x1e90], R18 ;  /* 0x001e901201007387 */ /* 0x000fe80000100a00 */
[----:B------:R0:W-:Y:S01]  /*80190*/  STL.64 [R1+0x1e88], R14 ;  /* 0x001e880e01007387 */ /* 0x0001e20000100a00 */
[----:B------:R-:W-:Y:S02]  /*801a0*/  SHF.R.S32.HI R17, RZ, 0x1f, R120 ;  /* 0x0000001fff117819 */ /* 0x000fe40000011478 */
        /* <DEDUP_REMOVED lines=23> */
[----:B--2---:R-:W-:Y:S02]  /*80320*/  SHF.R.S32.HI R16, RZ, 0x1f, R122 ;  /* 0x0000001fff107819 */ /* 0x004fe4000001147a */
[C---:B------:R-:W-:Y:S02]  /*80330*/  IADD3 R18, P5, R122.reuse, R2, RZ ;  /* 0x000000027a127210 */ /* 0x040fe40007fbe0ff */
[----:B0-----:R-:W-:Y:S02]  /*80340*/  IADD3 R14, P6, R122, R3, RZ ;  /* 0x000000037a0e7210 */ /* 0x001fe40007fde0ff */
[----:B------:R-:W2:Y:S01]  /*80350*/  LDL.LU R122, [R1+0xe48] ;  /* 0x000e4800017a7983 */ /* 0x000ea20000300800 */
[----:B------:R-:W-:-:S02]  /*80360*/  IMAD.X R19, R16, 0x1, R5, P5 ;  /* 0x0000000110137824 */ /* 0x000fc400028e0605 */
        /* <DEDUP_REMOVED lines=1869> */
[----:B0-----:R-:W-:Y:S01]  /*87840*/  IADD3 R14, P6, R122, R3, RZ ;  /* 0x000000037a0e7210 */ /* 0x001fe20007fde0ff */
        /* <DEDUP_REMOVED lines=10> */
[----:B------:R-:W2:Y:S01]  /*878f0*/  LDL.LU R110, [R1+0x1220] ;  /* 0x00122000016e7983 */ /* 0x000ea20000300800 */
[C---:B------:R-:W-:Y:S02]  /*87900*/  IMAD.X R19, R16.reuse, 0x1, R5, P5 ;  /* 0x0000000110137824 */ /* 0x040fe400028e0605 */
[----:B------:R-:W-:-:S03]  /*87910*/  IMAD.X R15, R16, 0x1, R4, P6 ;  /* 0x00000001100f7824 */ /* 0x000fc600030e0604 */
[----:B------:R-:W-:Y:S04]  /*87920*/  STL.64 [R1+0xec8], R18 ;  /* 0x000ec81201007387 */ /* 0x000fe80000100a00 */
[----:B------:R0:W-:Y:S01]  /*87930*/  STL.64 [R1+0xec0], R14 ;  /* 0x000ec00e01007387 */ /* 0x0001e20000100a00 */
[----:B----4-:R-:W-:Y:S02]  /*87940*/  SHF.R.S32.HI R17, RZ, 0x1f, R121 ;  /* 0x0000001fff117819 */ /* 0x010fe40000011479 */
        /* <DEDUP_REMOVED lines=11> */
[----:B--2---:R-:W-:Y:S02]  /*87a00*/  IMAD.MOV.U32 R111, RZ, RZ, R110 ;  /* 0x000000ffff6f7224 */ /* 0x004fe400078e006e */
[----:B------:R-:W2:Y:S01]  /*87a10*/  LDL.LU R110, [R1+0x1224] ;  /* 0x00122400016e7983 */ /* 0x000ea20000300800 */
[C---:B------:R-:W-:Y:S02]  /*87a20*/  IMAD.X R21, R17.reuse, 0x1, R5, P4 ;  /* 0x0000000111157824 */ /* 0x040fe400020e0605 */
[----:B------:R-:W-:Y:S01]  /*87a30*/  IMAD.X R15, R17, 0x1, R4, P6 ;  /* 0x00000001110f7824 */ /* 0x000fe200030e0604 */
[----:B---3--:R-:W-:-:S02]  /*87a40*/  SHF.R.S32.HI R16, RZ, 0x1f, R125 ;  /* 0x0000001fff107819 */ /* 0x008fc4000001147d */
[----:B------:R-:W-:Y:S01]  /*87a50*/  STL.64 [R1+0xed8], R20 ;  /* 0x000ed81401007387 */ /* 0x000fe20000100a00 */
[----:B------:R-:W-:-:S03]  /*87a60*/  IADD3 R18, P5, R125, R2, RZ ;  /* 0x000000027d127210 */ /* 0x000fc60007fbe0ff */
[----:B------:R0:W-:Y:S02]  /*87a70*/  STL.64 [R1+0xed0], R14 ;  /* 0x000ed00e01007387 */ /* 0x0001e40000100a00 */
[----:B0-----:R-:W-:Y:S01]  /*87a80*/  IADD3 R14, P6, R125, R3, RZ ;  /* 0x000000037d0e7210 */ /* 0x001fe20007fde0ff */
        /* <DEDUP_REMOVED lines=9> */
[----:B--2---:R-:W-:Y:S02]  /*87b20*/  IMAD.MOV.U32 R111, RZ, RZ, R110 ;  /* 0x000000ffff6f7224 */ /* 0x004fe400078e006e */
[----:B------:R-:W2:Y:S01]  /*87b30*/  LDL.LU R110, [R1+0x1228] ;  /* 0x00122800016e7983 */ /* 0x000ea20000300800 */
[----:B------:R-:W-:-:S02]  /*87b40*/  IMAD.X R19, R16, 0x1, R5, P5 ;  /* 0x0000000110137824 */ /* 0x000fc400028e0605 */
[----:B------:R-:W-:Y:S01]  /*87b50*/  IMAD.X R15, R16, 0x1, R4, P6 ;  /* 0x00000001100f7824 */ /* 0x000fe200030e0604 */
[----:B------:R-:W-:Y:S02]  /*87b60*/  SHF.R.S32.HI R17, RZ, 0x1f, R120 ;  /* 0x0000001fff117819 */ /* 0x000fe40000011478 */
        /* <DEDUP_REMOVED lines=1191> */
[----:B------:R-:W-:Y:S01]  /*8c5e0*/  IMAD.X R21, R17, 0x1, R5, P4 ;  /* 0x0000000111157824 */ /* 0x000fe200020e0605 */
[----:B0-----:R-:W-:Y:S01]  /*8c5f0*/  IADD3 R14, P6, R120, R3, RZ ;  /* 0x00000003780e7210 */ /* 0x001fe20007fde0ff */
        /* <DEDUP_REMOVED lines=9> */
[----:B------:R-:W-:Y:S01]  /*8c690*/  IMAD.X R15, R17, 0x1, R4, P6 ;  /* 0x00000001110f7824 */ /* 0x000fe200030e0604 */
[----:B------:R-:W-:-:S02]  /*8c6a0*/  SHF.R.S32.HI R16, RZ, 0x1f, R124 ;  /* 0x0000001fff107819 */ /* 0x000fc4000001147c */
[C---:B------:R-:W-:Y:S01]  /*8c6b0*/  IADD3 R18, P5, R124.reuse, R2, RZ ;  /* 0x000000027c127210 */ /* 0x040fe20007fbe0ff */
[----:B--2---:R-:W-:Y:S02]  /*8c6c0*/  IMAD.MOV.U32 R111, RZ, RZ, R110 ;  /* 0x000000ffff6f7224 */ /* 0x004fe400078e006e */
[----:B------:R-:W-:Y:S02]  /*8c6d0*/  IMAD.MOV.U32 R110, RZ, RZ, R92 ;  /* 0x000000ffff6e7224 */ /* 0x000fe400078e005c */
[----:B------:R-:W2:Y:S04]  /*8c6e0*/  LDL.LU R92, [R1+0x60c] ;  /* 0x00060c00015c7983 */ /* 0x000ea80000300800 */
[----:B------:R-:W-:Y:S04]  /*8c6f0*/  STL.64 [R1+0x1358], R20 ;  /* 0x0013581401007387 */ /* 0x000fe80000100a00 */
[----:B------:R0:W-:Y:S02]  /*8c700*/  STL.64 [R1+0x1350], R14 ;  /* 0x0013500e01007387 */ /* 0x0001e40000100a00 */
        /* <DEDUP_REMOVED lines=13> */
[----:B------:R-:W3:Y:S01]  /*8c7e0*/  LDL.LU R106, [R1+0x860] ;  /* 0x00086000016a7983 */ /* 0x000ee20000300800 */
        /* <DEDUP_REMOVED lines=19> */
[----:B------:R-:W-:Y:S01]  /*8c920*/  IMAD.X R15, R17, 0x1, R4, P6 ;  /* 0x00000001110f7824 */ /* 0x000fe200030e0604 */
[----:B------:R-:W-:Y:S02]  /*8c930*/  SHF.R.S32.HI R16, RZ, 0x1f, R122 ;  /* 0x0000001fff107819 */ /* 0x000fe4000001147a */
[----:B------:R-:W-:-:S05]  /*8c940*/  IADD3 R18, P5, R122, R2, RZ ;  /* 0x000000027a127210 */ /* 0x000fca0007fbe0ff */
[----:B------:R-:W-:Y:S01]  /*8c950*/  IMAD.X R19, R16, 0x1, R5, P5 ;  /* 0x0000000110137824 */ /* 0x000fe200028e0605 */
[----:B------:R-:W-:Y:S01]  /*8c960*/  SHF.R.S32.HI R17, RZ, 0x1f, R121 ;  /* 0x0000001fff117819 */ /* 0x000fe20000011479 */
[----:B---3--:R-:W-:Y:S02]  /*8c970*/  IMAD.MOV.U32 R109, RZ, RZ, R106 ;  /* 0x000000ffff6d7224 */ /* 0x008fe400078e006a */
[----:B------:R-:W-:Y:S02]  /*8c980*/  IMAD.MOV.U32 R106, RZ, RZ, R90 ;  /* 0x000000ffff6a7224 */ /* 0x000fe400078e005a */
[----:B------:R-:W3:Y:S04]  /*8c990*/  LDL.LU R90, [R1+0x8f0] ;  /* 0x0008f000015a7983 */ /* 0x000ee80000300800 */
        /* <DEDUP_REMOVED lines=13> */
[----:B------:R-:W-:Y:S02]  /*8ca70*/  IMAD.X R15, R16, 0x1, R4, P6 ;  /* 0x00000001100f7824 */ /* 0x000fe400030e0604 */
[----:B------:R-:W-:Y:S02]  /*8ca80*/  IMAD.MOV.U32 R110, RZ, RZ, R109 ;  /* 0x000000ffff6e7224 */ /* 0x000fe400078e006d */
[----:B------:R-:W-:-:S02]  /*8ca90*/  IMAD.MOV.U32 R109, RZ, RZ, R100 ;  /* 0x000000ffff6d7224 */ /* 0x000fc400078e0064 */
[----:B------:R-:W4:Y:S01]  /*8caa0*/  LDL.LU R100, [R1+0x828] ;  /* 0x0008280001647983 */ /* 0x000f220000300800 */
[----:B------:R-:W-:-:S03]  /*8cab0*/  IADD3 R20, P4, R121, R2, RZ ;  /* 0x0000000279147210 */ /* 0x000fc60007f9e0ff */
[----:B------:R-:W-:Y:S04]  /*8cac0*/  STL.64 [R1+0x1370], R18 ;  /* 0x0013701201007387 */ /* 0x000fe80000100a00 */
[----:B------:R0:W-:Y:S01]  /*8cad0*/  STL.64 [R1+0x1368], R14 ;  /* 0x0013680e01007387 */ /* 0x0001e20000100a00 */
[----:B------:R-:W-:Y:S02]  /*8cae0*/  SHF.R.S32.HI R16, RZ, 0x1f, R125 ;  /* 0x0000001fff107819 */ /* 0x000fe4000001147d */
[----:B0-----:R-:W-:Y:S01]  /*8caf0*/  IADD3 R14, P6, R121, R3, RZ ;  /* 0x00000003790e7210 */ /* 0x001fe20007fde0ff */
[----:B------:R-:W-:Y:S02]  /*8cb00*/  IMAD.MOV.U32 R121, RZ, RZ, R118 ;  /* 0x000000ffff797224 */ /* 0x000fe400078e0076 */
[----:B------:R-:W-:-:S02]  /*8cb10*/  IMAD.MOV.U32 R118, RZ, RZ, R119 ;  /* 0x000000ffff767224 */ /* 0x000fc400078e0077 */
[----:B------:R-:W-:Y:S02]  /*8cb20*/  IMAD.MOV.U32 R119, RZ, RZ, R117 ;  /* 0x000000ffff777224 */ /* 0x000fe400078e0075 */
[----:B------:R-:W-:Y:S02]  /*8cb30*/  IMAD.MOV.U32 R117, RZ, RZ, R116 ;  /* 0x000000ffff757224 */ /* 0x000fe400078e0074 */
[----:B------:R-:W-:Y:S02]  /*8cb40*/  IMAD.MOV.U32 R116, RZ, RZ, R115 ;  /* 0x000000ffff747224 */ /* 0x000fe400078e0073 */
[----:B------:R-:W-:Y:S01]  /*8cb50*/  IMAD.MOV.U32 R115, RZ, RZ, R114 ;  /* 0x000000ffff737224 */ /* 0x000fe200078e0072 */
[----:B------:R-:W-:Y:S01]  /*8cb60*/  IADD3 R18, P5, R125, R2, RZ ;  /* 0x000000027d127210 */ /* 0x000fe20007fbe0ff */
        /* <DEDUP_REMOVED lines=9> */
[C---:B------:R-:W-:Y:S02]  /*8cc00*/  IMAD.X R21, R17.reuse, 0x1, R5, P4 ;  /* 0x0000000111157824 */ /* 0x040fe400020e0605 */
[----:B------:R-:W-:Y:S02]  /*8cc10*/  IMAD.MOV.U32 R116, RZ, RZ, R115 ;  /* 0x000000ffff747224 */ /* 0x000fe400078e0073 */
[----:B------:R-:W-:Y:S02]  /*8cc20*/  IMAD.MOV.U32 R109, RZ, RZ, R108 ;  /* 0x000000ffff6d7224 */ /* 0x000fe400078e006c */
[----:B------:R-:W-:Y:S02]  /*8cc30*/  IMAD.X R15, R17, 0x1, R4, P6 ;  /* 0x00000001110f7824 */ /* 0x000fe400030e0604 */
[----:B------:R-:W-:-:S02]  /*8cc40*/  IMAD.MOV.U32 R115, RZ, RZ, R114 ;  /* 0x000000ffff737224 */ /* 0x000fc400078e0072 */
[----:B------:R-:W-:Y:S02]  /*8cc50*/  IMAD.MOV.U32 R108, RZ, RZ, R99 ;  /* 0x000000ffff6c7224 */ /* 0x000fe400078e0063 */
[----:B------:R-:W-:Y:S01]  /*8cc60*/  IMAD.X R19, R16, 0x1, R5, P5 ;  /* 0x0000000110137824 */ /* 0x000fe200028e0605 */
[----:B------:R-:W4:Y:S01]  /*8cc70*/  LDL.LU R99, [R1+0x810] ;  /* 0x0008100001637983 */ /* 0x000f220000300800 */
[----:B------:R-:W-:Y:S02]  /*8cc80*/  IMAD.MOV.U32 R114, RZ, RZ, R113 ;  /* 0x000000ffff727224 */ /* 0x000fe400078e0071 */
[----:B------:R-:W-:Y:S01]  /*8cc90*/  IMAD.MOV.U32 R113, RZ, RZ, R111 ;  /* 0x000000ffff717224 */ /* 0x000fe200078e006f */
[----:B------:R-:W-:Y:S01]  /*8cca0*/  STL.64 [R1+0x13b0], R20 ;  /* 0x0013b01401007387 */ /* 0x000fe20000100a00 */
[----:B------:R-:W-:Y:S02]  /*8ccb0*/  IMAD.MOV.U32 R111, RZ, RZ, R110 ;  /* 0x000000ffff6f7224 */ /* 0x000fe400078e006e */
[----:B------:R-:W-:Y:S01]  /*8ccc0*/  IMAD.MOV.U32 R110, RZ, RZ, R109 ;  /* 0x000000ffff6e7224 */ /* 0x000fe200078e006d */
[----:B------:R0:W-:Y:S01]  /*8ccd0*/  STL.64 [R1+0x13a0], R14 ;  /* 0x0013a00e01007387 */ /* 0x0001e20000100a00 */
[----:B------:R-:W-:-:S02]  /*8cce0*/  IMAD.MOV.U32 R109, RZ, RZ, R108 ;  /* 0x000000ffff6d7224 */ /* 0x000fc400078e006c */
[----:B------:R-:W-:Y:S01]  /*8ccf0*/  IMAD.MOV.U32 R108, RZ, RZ, R107 ;  /* 0x000000ffff6c7224 */ /* 0x000fe200078e006b */
[----:B------:R-:W-:Y:S04]  /*8cd00*/  STL.64 [R1+0x13a8], R18 ;  /* 0x0013a81201007387 */ /* 0x000fe80000100a00 */
[----:B------:R-:W2:Y:S01]  /*8cd10*/  LDL.LU R107, [R1+0x85c] ;  /* 0x00085c00016b7983 */ /* 0x000ea20000300800 */
[----:B0-----:R-:W-:Y:S01]  /*8cd20*/  IADD3 R14, P6, R125, R3, RZ ;  /* 0x000000037d0e7210 */ /* 0x001fe20007fde0ff */
[----:B------:R-:W-:Y:S02]  /*8cd30*/  IMAD.MOV.U32 R125, RZ, RZ, R118 ;  /* 0x000000ffff7d7224 */ /* 0x000fe400078e0076 */
[----:B------:R-:W-:Y:S02]  /*8cd40*/  IMAD.MOV.U32 R118, RZ, RZ, R119 ;  /* 0x000000ffff767224 */ /* 0x000fe400078e0077 */
[----:B------:R-:W-:-:S02]  /*8cd50*/  IMAD.MOV.U32 R119, RZ, RZ, R117 ;  /* 0x000000ffff777224 */ /* 0x000fc400078e0075 */
[----:B------:R-:W-:Y:S02]  /*8cd60*/  IMAD.MOV.U32 R117, RZ, RZ, R116 ;  /* 0x000000ffff757224 */ /* 0x000fe400078e0074 */
[----:B------:R-:W-:Y:S02]  /*8cd70*/  IMAD.X R15, R16, 0x1, R4, P6 ;  /* 0x00000001100f7824 */ /* 0x000fe400030e0604 */
[----:B------:R-:W-:Y:S02]  /*8cd80*/  IMAD.MOV.U32 R116, RZ, RZ, R115 ;  /* 0x000000ffff747224 */ /* 0x000fe400078e0073 */
[----:B------:R-:W-:Y:S02]  /*8cd90*/  IMAD.MOV.U32 R115, RZ, RZ, R114 ;  /* 0x000000ffff737224 */ /* 0x000fe400078e0072 */
[----:B------:R-:W-:Y:S02]  /*8cda0*/  IMAD.MOV.U32 R114, RZ, RZ, R111 ;  /* 0x000000ffff727224 */ /* 0x000fe400078e006f */
[----:B------:R-:W-:Y:S01]  /*8cdb0*/  IMAD.MOV.U32 R111, RZ, RZ, R110 ;  /* 0x000000ffff6f7224 */ /* 0x000fe200078e006e */
[----:B------:R0:W-:Y:S01]  /*8cdc0*/  STL.64 [R1+0x1388], R14 ;  /* 0x0013880e01007387 */ /* 0x0001e20000100a00 */
[----:B------:R-:W-:-:S02]  /*8cdd0*/  IMAD.MOV.U32 R110, RZ, RZ, R109 ;  /* 0x000000ffff6e7224 */ /* 0x000fc400078e006d */
[----:B--2---:R-:W-:Y:S02]  /*8cde0*/  IMAD.MOV.U32 R109, RZ, RZ, R107 ;  /* 0x000000ffff6d7224 */ /* 0x004fe400078e006b */
[----:B------:R-:W2:Y:S01]  /*8cdf0*/  LDL.LU R107, [R1+0xa0c] ;  /* 0x000a0c00016b7983 */ /* 0x000ea20000300800 */
[----:B------:R-:W-:Y:S02]  /*8ce00*/  SHF.R.S32.HI R17, RZ, 0x1f, R120 ;  /* 0x0000001fff117819 */ /* 0x000fe40000011478 */
[C---:B------:R-:W-:Y:S02]  /*8ce10*/  IADD3 R20, P4, R120.reuse, R2, RZ ;  /* 0x0000000278147210 */ /* 0x040fe40007f9e0ff */
[----:B0-----:R-:W-:Y:S01]  /*8ce20*/  IADD3 R14, P6, R120, R3, RZ ;  /* 0x00000003780e7210 */ /* 0x001fe20007fde0ff */
[----:B------:R-:W-:Y:S02]  /*8ce30*/  IMAD.MOV.U32 R120, RZ, RZ, R118 ;  /* 0x000000ffff787224 */ /* 0x000fe400078e0076 */
[----:B------:R-:W-:-:S02]  /*8ce40*/  IMAD.X R21, R17, 0x1, R5, P4 ;  /* 0x0000000111157824 */ /* 0x000fc400020e0605 */
[----:B------:R-:W-:Y:S02]  /*8ce50*/  IMAD.MOV.U32 R118, RZ, RZ, R119 ;  /* 0x000000ffff767224 */ /* 0x000fe400078e0077 */
[----:B------:R-:W-:Y:S02]  /*8ce60*/  IMAD.X R15, R17, 0x1, R4, P6 ;  /* 0x00000001110f7824 */ /* 0x000fe400030e0604 */
[----:B------:R-:W-:Y:S02]  /*8ce70*/  IMAD.MOV.U32 R119, RZ, RZ, R117 ;  /* 0x000000ffff777224 */ /* 0x000fe400078e0075 */
[----:B------:R-:W-:Y:S02]  /*8ce80*/  IMAD.MOV.U32 R117, RZ, RZ, R116 ;  /* 0x000000ffff757224 */ /* 0x000fe400078e0074 */
[----:B------:R-:W-:Y:S01]  /*8ce90*/  IMAD.MOV.U32 R116, RZ, RZ, R115 ;  /* 0x000000ffff747224 */ /* 0x000fe200078e0073 */
[----:B------:R-:W-:Y:S01]  /*8cea0*/  STL.64 [R1+0x13e8], R20 ;  /* 0x0013e81401007387 */ /* 0x000fe20000100a00 */
[----:B------:R-:W-:-:S02]  /*8ceb0*/  IMAD.MOV.U32 R115, RZ, RZ, R114 ;  /* 0x000000ffff737224 */ /* 0x000fc400078e0072 */
[----:B------:R-:W-:Y:S01]  /*8cec0*/  IMAD.MOV.U32 R114, RZ, RZ, R109 ;  /* 0x000000ffff727224 */ /* 0x000fe200078e006d */
[----:B------:R0:W-:Y:S01]  /*8ced0*/  STL.64 [R1+0x13e0], R14 ;  /* 0x0013e00e01007387 */ /* 0x0001e20000100a00 */
[----:B--2---:R-:W-:-:S03]  /*8cee0*/  IMAD.MOV.U32 R109, RZ, RZ, R107 ;  /* 0x000000ffff6d7224 */ /* 0x004fc600078e006b */
[----:B------:R-:W2:Y:S01]  /*8cef0*/  LDL.LU R107, [R1+0xa08] ;  /* 0x000a0800016b7983 */ /* 0x000ea20000300800 */
[----:B------:R-:W-:Y:S02]  /*8cf00*/  SHF.R.S32.HI R16, RZ, 0x1f, R124 ;  /* 0x0000001fff107819 */ /* 0x000fe4000001147c */
[C---:B------:R-:W-:Y:S02]  /*8cf10*/  IADD3 R18, P5, R124.reuse, R2, RZ ;  /* 0x000000027c127210 */ /* 0x040fe40007fbe0ff */
[----:B0-----:R-:W-:Y:S01]  /*8cf20*/  IADD3 R14, P6, R124, R3, RZ ;  /* 0x000000037c0e7210 */ /* 0x001fe20007fde0ff */
[----:B------:R-:W-:Y:S02]  /*8cf30*/  IMAD.MOV.U32 R124, RZ, RZ, R118 ;  /* 0x000000ffff7c7224 */ /* 0x000fe400078e0076 */
[----:B------:R-:W-:Y:S02]  /*8cf40*/  IMAD.X R19, R16, 0x1, R5, P5 ;  /* 0x0000000110137824 */ /* 0x000fe400028e0605 */
[----:B------:R-:W-:-:S02]  /*8cf50*/  IMAD.MOV.U32 R118, RZ, RZ, R119 ;  /* 0x000000ffff767224 */ /* 0x000fc400078e0077 */
[----:B------:R-:W-:Y:S02]  /*8cf60*/  IMAD.X R15, R16, 0x1, R4, P6 ;  /* 0x00000001100f7824 */ /* 0x000fe400030e0604 */
[----:B------:R-:W-:Y:S02]  /*8cf70*/  IMAD.MOV.U32 R119, RZ, RZ, R117 ;  /* 0x000000ffff777224 */ /* 0x000fe400078e0075 */
[----:B------:R-:W-:Y:S02]  /*8cf80*/  IMAD.MOV.U32 R117, RZ, RZ, R116 ;  /* 0x000000ffff757224 */ /* 0x000fe400078e0074 */
[----:B------:R-:W-:Y:S01]  /*8cf90*/  IMAD.MOV.U32 R116, RZ, RZ, R115 ;  /* 0x000000ffff747224 */ /* 0x000fe200078e0073 */
[----:B------:R-:W-:Y:S01]  /*8cfa0*/  STL.64 [R1+0x13d8], R18 ;  /* 0x0013d81201007387 */ /* 0x000fe20000100a00 */
[----:B------:R-:W-:Y:S02]  /*8cfb0*/  IMAD.MOV.U32 R115, RZ, RZ, R114 ;  /* 0x000000ffff737224 */ /* 0x000fe400078e0072 */
        /* <DEDUP_REMOVED lines=8> */
[----:B------:R-:W-:Y:S02]  /*8d040*/  IMAD.MOV.U32 R118, RZ, RZ, R119 ;  /* 0x000000ffff767224 */ /* 0x000fe400078e0077 */
[----:B------:R-:W-:-:S02]  /*8d050*/  IMAD.X R21, R17, 0x1, R5, P4 ;  /* 0x0000000111157824 */ /* 0x000fc400020e0605 */
[----:B------:R-:W-:Y:S02]  /*8d060*/  IMAD.MOV.U32 R119, RZ, RZ, R117 ;  /* 0x000000ffff777224 */ /* 0x000fe400078e0075 */
[----:B------:R-:W-:Y:S02]  /*8d070*/  IMAD.MOV.U32 R117, RZ, RZ, R116 ;  /* 0x000000ffff757224 */ /* 0x000fe400078e0074 */
[----:B------:R-:W-:Y:S02]  /*8d080*/  IMAD.MOV.U32 R116, RZ, RZ, R115 ;  /* 0x000000ffff747224 */ /* 0x000fe400078e0073 */
[----:B------:R-:W-:Y:S01]  /*8d090*/  IMAD.MOV.U32 R115, RZ, RZ, R114 ;  /* 0x000000ffff737224 */ /* 0x000fe200078e0072 */
[----:B------:R-:W-:Y:S01]  /*8d0a0*/  STL.64 [R1+0x1418], R20 ;  /* 0x0014181401007387 */ /* 0x000fe20000100a00 */
[----:B------:R-:W-:Y:S02]  /*8d0b0*/  IMAD.MOV.U32 R114, RZ, RZ, R109 ;  /* 0x000000ffff727224 */ /* 0x000fe400078e006d */
[----:B--2---:R-:W-:-:S02]  /*8d0c0*/  IMAD.MOV.U32 R109, RZ, RZ, R107 ;  /* 0x000000ffff6d7224 */ /* 0x004fc400078e006b */
[----:B------:R-:W2:Y:S01]  /*8d0d0*/  LDL.LU R107, [R1+0xa00] ;  /* 0x000a0000016b7983 */ /* 0x000ea20000300800 */
[----:B------:R-:W-:Y:S01]  /*8d0e0*/  IMAD.X R15, R17, 0x1, R4, P6 ;  /* 0x00000001110f7824 */ /* 0x000fe200030e0604 */
[----:B------:R-:W-:Y:S02]  /*8d0f0*/  SHF.R.S32.HI R16, RZ, 0x1f, R122 ;  /* 0x0000001fff107819 */ /* 0x000fe4000001147a */
[----:B------:R-:W-:Y:S02]  /*8d100*/  IADD3 R18, P5, R122, R2, RZ ;  /* 0x000000027a127210 */ /* 0x000fe40007fbe0ff */
[----:B------:R0:W-:Y:S03]  /*8d110*/  STL.64 [R1+0x1408], R14 ;  /* 0x0014080e01007387 */ /* 0x0001e60000100a00 */
[----:B------:R-:W-:Y:S01]  /*8d120*/  IMAD.X R19, R16, 0x1, R5, P5 ;  /* 0x0000000110137824 */ /* 0x000fe200028e0605 */
[----:B0-----:R-:W-:Y:S01]  /*8d130*/  IADD3 R14, P6, R122, R3, RZ ;  /* 0x000000037a0e7210 */ /* 0x001fe20007fde0ff */
[----:B------:R-:W-:-:S02]  /*8d140*/  IMAD.MOV.U32 R122, RZ, RZ, R118 ;  /* 0x000000ffff7a7224 */ /* 0x000fc400078e0076 */
[----:B------:R-:W-:Y:S02]  /*8d150*/  IMAD.MOV.U32 R118, RZ, RZ, R119 ;  /* 0x000000ffff767224 */ /* 0x000fe400078e0077 */
[----:B------:R-:W-:Y:S02]  /*8d160*/  IMAD.MOV.U32 R119, RZ, RZ, R117 ;  /* 0x000000ffff777224 */ /* 0x000fe400078e0075 */
[----:B------:R-:W-:Y:S02]  /*8d170*/  IMAD.MOV.U32 R117, RZ, RZ, R116 ;  /* 0x000000ffff757224 */ /* 0x000fe400078e0074 */
[----:B------:R-:W-:Y:S02]  /*8d180*/  IMAD.MOV.U32 R116, RZ, RZ, R115 ;  /* 0x000000ffff747224 */ /* 0x000fe400078e0073 */
[----:B------:R-:W-:Y:S02]  /*8d190*/  IMAD.X R15, R16, 0x1, R4, P6 ;  /* 0x00000001100f7824 */ /* 0x000fe400030e0604 */
[----:B------:R-:W-:Y:S01]  /*8d1a0*/  IMAD.MOV.U32 R115, RZ, RZ, R114 ;  /* 0x000000ffff737224 */ /* 0x000fe200078e0072 */
[----:B------:R0:W-:Y:S01]  /*8d1b0*/  STL.64 [R1+0x1410], R18 ;  /* 0x0014101201007387 */ /* 0x0001e20000100a00 */
[----:B------:R-:W-:Y:S01]  /*8d1c0*/  IMAD.MOV.U32 R114, RZ, RZ, R109 ;  /* 0x000000ffff727224 */ /* 0x000fe200078e006d */
[----:B------:R-:W-:-:S02]  /*8d1d0*/  SHF.R.S32.HI R17, RZ, 0x1f, R121 ;  /* 0x0000001fff117819 */ /* 0x000fc40000011479 */
[----:B------:R-:W-:-:S05]  /*8d1e0*/  IADD3 R20, P4, R121, R2, RZ ;  /* 0x0000000279147210 */ /* 0x000fca0007f9e0ff */
[----:B------:R-:W-:Y:S01]  /*8d1f0*/  IMAD.X R21, R17, 0x1, R5, P4 ;  /* 0x0000000111157824 */ /* 0x000fe200020e0605 */
[----:B------:R-:W-:Y:S02]  /*8d200*/  SHF.R.S32.HI R16, RZ, 0x1f, R127 ;  /* 0x0000001fff107819 */ /* 0x000fe4000001147f */
[----:B0-----:R-:W-:-:S05]  /*8d210*/  IADD3 R18, P5, R127, R2, RZ ;  /* 0x000000027f127210 */ /* 0x001fca0007fbe0ff */
[----:B------:R-:W-:Y:S02]  /*8d220*/  IMAD.X R19, R16, 0x1, R5, P5 ;  /* 0x0000000110137824 */ /* 0x000fe400028e0605 */
[----:B--2---:R-:W-:Y:S02]  /*8d230*/  IMAD.MOV.U32 R109, RZ, RZ, R107 ;  /* 0x000000ffff6d7224 */ /* 0x004fe400078e006b */
[----:B------:R-:W2:Y:S04]  /*8d240*/  LDL.LU R107, [R1+0x820] ;  /* 0x00082000016b7983 */ /* 0x000ea80000300800 */
        /* <DEDUP_REMOVED lines=8> */
[----:B------:R-:W-:-:S02]  /*8d2d0*/  IMAD.X R15, R17, 0x1, R4, P6 ;  /* 0x00000001110f7824 */ /* 0x000fc400030e0604 */
[----:B------:R-:W-:Y:S02]  /*8d2e0*/  IMAD.MOV.U32 R114, RZ, RZ, R109 ;  /* 0x000000ffff727224 */ /* 0x000fe400078e006d */
[----:B------:R-:W-:Y:S02]  /*8d2f0*/  IMAD.MOV.U32 R109, RZ, RZ, R92 ;  /* 0x000000ffff6d7224 */ /* 0x000fe400078e005c */
[----:B------:R-:W4:Y:S04]  /*8d300*/  LDL.LU R92, [R1+0x7a0] ;  /* 0x0007a000015c7983 */ /* 0x000f280000300800 */
[----:B------:R-:W-:Y:S04]  /*8d310*/  STL.64 [R1+0x1448], R20 ;  /* 0x0014481401007387 */ /* 0x000fe80000100a00 */
[----:B------:R0:W-:Y:S01]  /*8d320*/  STL.64 [R1+0x1440], R14 ;  /* 0x0014400e01007387 */ /* 0x0001e20000100a00 */
[----:B------:R-:W-:-:S02]  /*8d330*/  SHF.R.S32.HI R17, RZ, 0x1f, R125 ;  /* 0x0000001fff117819 */ /* 0x000fc4000001147d */
[----:B0-----:R-:W-:Y:S01]  /*8d340*/  IADD3 R14, P6, R127, R3, RZ ;  /* 0x000000037f0e7210 */ /* 0x001fe20007fde0ff */
[----:B------:R-:W-:Y:S04]  /*8d350*/  STL.64 [R1+0x1438], R18 ;  /* 0x0014381201007387 */ /* 0x000fe80000100a00 */
[----:B------:R-:W-:Y:S01]  /*8d360*/  IMAD.X R15, R16, 0x1, R4, P6 ;  /* 0x00000001100f7824 */ /* 0x000fe200030e0604 */
[----:B------:R-:W-:-:S04]  /*8d370*/  IADD3 R20, P4, R125, R2, RZ ;  /* 0x000000027d147210 */ /* 0x000fc80007f9e0ff */
[----:B------:R0:W-:Y:S01]  /*8d380*/  STL.64 [R1+0x1430], R14 ;  /* 0x0014300e01007387 */ /* 0x0001e20000100a00 */
[----:B------:R-:W-:Y:S01]  /*8d390*/  IMAD.X R21, R17, 0x1, R5, P4 ;  /* 0x0000000111157824 */ /* 0x000fe200020e0605 */
[----:B------:R-:W-:Y:S02]  /*8d3a0*/  SHF.R.S32.HI R16, RZ, 0x1f, R120 ;  /* 0x0000001fff107819 */ /* 0x000fe40000011478 */
[----:B0-----:R-:W-:Y:S02]  /*8d3b0*/  IADD3 R14, P6, R125, R3, RZ ;  /* 0x000000037d0e7210 */ /* 0x001fe40007fde0ff */
[----:B------:R-:W-:Y:S03]  /*8d3c0*/  STL.64 [R1+0x1478], R20 ;  /* 0x0014781401007387 */ /* 0x000fe60000100a00 */
[----:B------:R-:W-:Y:S01]  /*8d3d0*/  IMAD.X R15, R17, 0x1, R4, P6 ;  /* 0x00000001110f7824 */ /* 0x000fe200030e0604 */
[----:B------:R-:W-:-:S04]  /*8d3e0*/  IADD3 R18, P5, R120, R2, RZ ;  /* 0x0000000278127210 */ /* 0x000fc80007fbe0ff */
[----:B------:R0:W-:Y:S01]  /*8d3f0*/  STL.64 [R1+0x1468], R14 ;  /* 0x0014680e01007387 */ /* 0x0001e20000100a00 */
[----:B------:R-:W-:Y:S01]  /*8d400*/  IMAD.X R19, R16, 0x1, R5, P5 ;  /* 0x0000000110137824 */ /* 0x000fe200028e0605 */
[----:B0-----:R-:W-:Y:S01]  /*8d410*/  IADD3 R14, P6, R120, R3, RZ ;  /* 0x00000003780e7210 */ /* 0x001fe20007fde0ff */
[----:B------:R-:W-:Y:S02]  /*8d420*/  IMAD.MOV.U32 R120, RZ, RZ, R118 ;  /* 0x000000ffff787224 */ /* 0x000fe400078e0076 */
[----:B------:R-:W-:Y:S02]  /*8d430*/  IMAD.MOV.U32 R118, RZ, RZ, R119 ;  /* 0x000000ffff767224 */ /* 0x000fe400078e0077 */
[----:B------:R-:W-:Y:S02]  /*8d440*/  IMAD.MOV.U32 R119, RZ, RZ, R117 ;  /* 0x000000ffff777224 */ /* 0x000fe400078e0075 */
[----:B------:R-:W-:Y:S02]  /*8d450*/  IMAD.MOV.U32 R117, RZ, RZ, R116 ;  /* 0x000000ffff757224 */ /* 0x000fe400078e0074 */
[----:B------:R-:W-:-:S02]  /*8d460*/  IMAD.MOV.U32 R116, RZ, RZ, R115 ;  /* 0x000000ffff747224 */ /* 0x000fc400078e0073 */
[----:B------:R-:W-:Y:S02]  /*8d470*/  IMAD.MOV.U32 R115, RZ, RZ, R114 ;  /* 0x000000ffff737224 */ /* 0x000fe400078e0072 */
[----:B------:R-:W-:Y:S02]  /*8d480*/  IMAD.X R15, R16, 0x1, R4, P6 ;  /* 0x00000001100f7824 */ /* 0x000fe400030e0604 */
[----:B------:R-:W-:Y:S01]  /*8d490*/  IMAD.MOV.U32 R114, RZ, RZ, R113 ;  /* 0x000000ffff727224 */ /* 0x000fe200078e0071 */
[----:B------:R0:W-:Y:S01]  /*8d4a0*/  STL.64 [R1+0x1470], R18 ;  /* 0x0014701201007387 */ /* 0x0001e20000100a00 */
[----:B------:R-:W-:Y:S02]  /*8d4b0*/  IMAD.MOV.U32 R113, RZ, RZ, R112 ;  /* 0x000000ffff717224 */ /* 0x000fe400078e0070 */
[----:B------:R-:W-:Y:S01]  /*8d4c0*/  IMAD.MOV.U32 R112, RZ, RZ, R98 ;  /* 0x000000ffff707224 */ /* 0x000fe200078e0062 */
[----:B------:R-:W-:Y:S01]  /*8d4d0*/  SHF.R.S32.HI R17, RZ, 0x1f, R124 ;  /* 0x0000001fff117819 */ /* 0x000fe2000001147c */
[----:B------:R-:W4:Y:S01]  /*8d4e0*/  LDL.LU R98, [R1+0x63c] ;  /* 0x00063c0001627983 */ /* 0x000f220000300800 */
[----:B------:R-:W-:-:S03]  /*8d4f0*/  IADD3 R20, P4, R124, R2, RZ ;  /* 0x000000027c147210 */ /* 0x000fc60007f9e0ff */
[----:B------:R1:W-:Y:S02]  /*8d500*/  STL.64 [R1+0x1450], R14 ;  /* 0x0014500e01007387 */ /* 0x0003e40000100a00 */
[----:B------:R-:W-:Y:S01]  /*8d510*/  IMAD.X R21, R17, 0x1, R5, P4 ;  /* 0x0000000111157824 */ /* 0x000fe200020e0605 */
[----:B------:R-:W-:Y:S02]  /*8d520*/  SHF.R.S32.HI R16, RZ, 0x1f, R123 ;  /* 0x0000001fff107819 */ /* 0x000fe4000001147b */
[----:B0-----:R-:W-:Y:S02]  /*8d530*/  IADD3 R18, P5, R123, R2, RZ ;  /* 0x000000027b127210 */ /* 0x001fe40007fbe0ff */
[----:B-1----:R-:W-:Y:S01]  /*8d540*/  IADD3 R14, P6, R124, R3, RZ ;  /* 0x000000037c0e7210 */ /* 0x002fe20007fde0ff */
[----:B------:R-:W-:Y:S04]  /*8d550*/  STL.64 [R1+0x14a8], R20 ;  /* 0x0014a81401007387 */ /* 0x000fe80000100a00 */
[----:B------:R-:W-:-:S02]  /*8d560*/  IMAD.X R15, R17, 0x1, R4, P6 ;  /* 0x00000001110f7824 */ /* 0x000fc400030e0604 */
[----:B------:R-:W-:-:S03]  /*8d570*/  IMAD.X R19, R16, 0x1, R5, P5 ;  /* 0x0000000110137824 */ /* 0x000fc600028e0605 */
[----:B------:R0:W-:Y:S01]  /*8d580*/  STL.64 [R1+0x14a0], R14 ;  /* 0x0014a00e01007387 */ /* 0x0001e20000100a00 */
[----:B------:R-:W-:-:S03]  /*8d590*/  IADD3 R22, P4, R122, R2, RZ ;  /* 0x000000027a167210 */ /* 0x000fc60007f9e0ff */
[----:B------:R1:W-:Y:S01]  /*8d5a0*/  STL.64 [R1+0x1498], R18 ;  /* 0x0014981201007387 */ /* 0x0003e20000100a00 */
[----:B0-----:R-:W-:Y:S02]  /*8d5b0*/  IADD3 R14, P6, R123, R3, RZ ;  /* 0x000000037b0e7210 */ /* 0x001fe40007fde0ff */
[----:B-1----:R-:W-:-:S03]  /*8d5c0*/  SHF.R.S32.HI R18, RZ, 0x1f, R122 ;  /* 0x0000001fff127819 */ /* 0x002fc6000001147a */
[----:B------:R-:W-:Y:S01]  /*8d5d0*/  IMAD.X R15, R16, 0x1, R4, P6 ;  /* 0x00000001100f7824 */ /* 0x000fe200030e0604 */
[----:B------:R-:W-:Y:S01]  /*8d5e0*/  IADD3 R20, P6, R122, R3, RZ ;  /* 0x000000037a147210 */ /* 0x000fe20007fde0ff */
        /* <DEDUP_REMOVED lines=8> */
[----:B------:R0:W-:Y:S01]  /*8d670*/  STL.64 [R1+0x1490], R14 ;  /* 0x0014900e01007387 */ /* 0x0001e20000100a00 */
[----:B------:R-:W-:Y:S02]  /*8d680*/  IMAD.MOV.U32 R112, RZ, RZ, R111 ;  /* 0x000000ffff707224 */ /* 0x000fe400078e006f */
[----:B------:R-:W-:Y:S02]  /*8d690*/  IMAD.MOV.U32 R111, RZ, RZ, R110 ;  /* 0x000000ffff6f7224 */ /* 0x000fe400078e006e */
[----:B------:R-:W3:Y:S01]  /*8d6a0*/  LDL.LU R110, [R1+0x84c] ;  /* 0x00084c00016e7983 */ /* 0x000ee20000300800 */
[----:B------:R-:W-:-:S02]  /*8d6b0*/  IMAD.X R23, R18, 0x1, R5, P4 ;  /* 0x0000000112177824 */ /* 0x000fc400020e0605 */
[----:B------:R-:W-:Y:S01]  /*8d6c0*/  IMAD.X R21, R18, 0x1, R4, P6 ;  /* 0x0000000112157824 */ /* 0x000fe200030e0604 */
[----:B------:R-:W-:Y:S02]  /*8d6d0*/  SHF.R.S32.HI R17, RZ, 0x1f, R121 ;  /* 0x0000001fff117819 */ /* 0x000fe40000011479 */
[----:B------:R-:W-:Y:S01]  /*8d6e0*/  STL.64 [R1+0x14e0], R22 ;  /* 0x0014e01601007387 */ /* 0x000fe20000100a00 */
[----:B0-----:R-:W-:-:S03]  /*8d6f0*/  IADD3 R14, P5, R121, R2, RZ ;  /* 0x00000002790e7210 */ /* 0x001fc60007fbe0ff */
        /* <DEDUP_REMOVED lines=11> */
[----:B------:R0:W-:Y:S01]  /*8d7b0*/  STL.64 [R1+0x14d8], R14 ;  /* 0x0014d80e01007387 */ /* 0x0001e20000100a00 */
[----:B------:R-:W-:Y:S02]  /*8d7c0*/  IMAD.MOV.U32 R112, RZ, RZ, R111 ;  /* 0x000000ffff707224 */ /* 0x000fe400078e006f */
[----:B---3--:R-:W-:-:S02]  /*8d7d0*/  IMAD.MOV.U32 R111, RZ, RZ, R110 ;  /* 0x000000ffff6f7224 */ /* 0x008fc400078e006e */
[----:B------:R-:W3:Y:S01]  /*8d7e0*/  LDL.LU R110, [R1+0x848] ;  /* 0x00084800016e7983 */ /* 0x000ee20000300800 */
[----:B------:R-:W-:Y:S02]  /*8d7f0*/  SHF.R.S32.HI R16, RZ, 0x1f, R121 ;  /* 0x0000001fff107819 */ /* 0x000fe40000011479 */
[C---:B------:R-:W-:Y:S02]  /*8d800*/  IADD3 R18, P5, R121.reuse, R2, RZ ;  /* 0x0000000279127210 */ /* 0x040fe40007fbe0ff */
[----:B0-----:R-:W-:Y:S01]  /*8d810*/  IADD3 R14, P6, R121, R3, RZ ;  /* 0x00000003790e7210 */ /* 0x001fe20007fde0ff */
[----:B------:R-:W-:Y:S02]  /*8d820*/  IMAD.MOV.U32 R121, RZ, RZ, R118 ;  /* 0x000000ffff797224 */ /* 0x000fe400078e0076 */
[----:B------:R-:W-:Y:S02]  /*8d830*/  IMAD.MOV.U32 R118, RZ, RZ, R119 ;  /* 0x000000ffff767224 */ /* 0x000fe400078e0077 */
[----:B------:R-:W-:-:S02]  /*8d840*/  IMAD.X R21, R17, 0x1, R4, P4 ;  /* 0x0000000111157824 */ /* 0x000fc400020e0604 */
[----:B------:R-:W-:Y:S02]  /*8d850*/  IMAD.MOV.U32 R119, RZ, RZ, R117 ;  /* 0x000000ffff777224 */ /* 0x000fe400078e0075 */
[C---:B------:R-:W-:Y:S02]  /*8d860*/  IMAD.X R19, R16.reuse, 0x1, R5, P5 ;  /* 0x0000000110137824 */ /* 0x040fe400028e0605 */
[----:B------:R-:W-:Y:S02]  /*8d870*/  IMAD.MOV.U32 R117, RZ, RZ, R116 ;  /* 0x000000ffff757224 */ /* 0x000fe400078e0074 */
[----:B------:R-:W-:Y:S02]  /*8d880*/  IMAD.X R15, R16, 0x1, R4, P6 ;  /* 0x00000001100f7824 */ /* 0x000fe400030e0604 */
[----:B------:R-:W-:Y:S02]  /*8d890*/  IMAD.MOV.U32 R116, RZ, RZ, R115 ;  /* 0x000000ffff747224 */ /* 0x000fe400078e0073 */
[----:B------:R-:W-:Y:S01]  /*8d8a0*/  IMAD.MOV.U32 R115, RZ, RZ, R114 ;  /* 0x000000ffff737224 */ /* 0x000fe200078e0072 */
[----:B------:R0:W-:Y:S01]  /*8d8b0*/  STL.64 [R1+0x14b0], R20 ;  /* 0x0014b01401007387 */ /* 0x0001e20000100a00 */
[----:B------:R-:W-:-:S02]  /*8d8c0*/  IMAD.MOV.U32 R114, RZ, RZ, R113 ;  /* 0x000000ffff727224 */ /* 0x000fc400078e0071 */
[----:B------:R-:W-:Y:S01]  /*8d8d0*/  IMAD.MOV.U32 R113, RZ, RZ, R112 ;  /* 0x000000ffff717224 */ /* 0x000fe200078e0070 */
[----:B------:R1:W-:Y:S01]  /*8d8e0*/  STL.64 [R1+0x1508], R18 ;  /* 0x0015081201007387 */ /* 0x0003e20000100a00 */
[----:B------:R-:W-:-:S03]  /*8d8f0*/  IMAD.MOV.U32 R112, RZ, RZ, R111 ;  /* 0x000000ffff707224 */ /* 0x000fc600078e006f */
[----:B------:R2:W-:Y:S01]  /*8d900*/  STL.64 [R1+0x1510], R14 ;  /* 0x0015100e01007387 */ /* 0x0005e20000100a00 */
[----:B---3--:R-:W-:-:S03]  /*8d910*/  IMAD.MOV.U32 R111, RZ, RZ, R110 ;  /* 0x000000ffff6f7224 */ /* 0x008fc600078e006e */
[----:B------:R-:W3:Y:S01]  /*8d920*/  LDL.LU R110, [R1+0x82c] ;  /* 0x00082c00016e7983 */ /* 0x000ee20000300800 */
[----:B------:R-:W-:Y:S02]  /*8d930*/  SHF.R.S32.HI R16, RZ, 0x1f, R121 ;  /* 0x0000001fff107819 */ /* 0x000fe40000011479 */
[C---:B0-----:R-:W-:Y:S02]  /*8d940*/  IADD3 R20, P5, R121.reuse, R2, RZ ;  /* 0x0000000279147210 */ /* 0x041fe40007fbe0ff */
[----:B-1----:R-:W-:Y:S01]  /*8d950*/  IADD3 R18, P6, R121, R3, RZ ;  /* 0x0000000379127210 */ /* 0x002fe20007fde0ff */
        /* <DEDUP_REMOVED lines=9> */
[----:B---3--:R-:W-:Y:S02]  /*8d9f0*/  IMAD.MOV.U32 R111, RZ, RZ, R110 ;  /* 0x000000ffff6f7224 */ /* 0x008fe400078e006e */
[----:B------:R-:W3:Y:S01]  /*8da00*/  LDL.LU R110, [R1+0x840] ;  /* 0x00084000016e7983 */ /* 0x000ee20000300800 */
[--C-:B------:R-:W-:Y:S01]  /*8da10*/  IMAD.X R21, R16, 0x1, R5.reuse, P5 ;  /* 0x0000000110157824 */ /* 0x100fe200028e0605 */
[----:B------:R-:W-:Y:S02]  /*8da20*/  SHF.R.S32.HI R17, RZ, 0x1f, R120 ;  /* 0x0000001fff117819 */ /* 0x000fe40000011478 */
[----:B--2---:R-:W-:Y:S02]  /*8da30*/  IADD3 R14, P4, R120, R2, RZ ;  /* 0x00000002780e7210 */ /* 0x004fe40007f9e0ff */
[----:B------:R0:W-:Y:S01]  /*8da40*/  STL.64 [R1+0x14d0], R20 ;  /* 0x0014d01401007387 */ /* 0x0001e20000100a00 */
[----:B------:R-:W-:Y:S02]  /*8da50*/  IMAD.X R19, R16, 0x1, R4, P6 ;  /* 0x0000000110137824 */ /* 0x000fe400030e0604 */
[----:B------:R-:W-:Y:S01]  /*8da60*/  IMAD.X R15, R17, 0x1, R5, P4 ;  /* 0x00000001110f7824 */ /* 0x000fe200020e0605 */
[----:B0-----:R-:W-:Y:S01]  /*8da70*/  IADD3 R20, P5, R120, R3, RZ ;  /* 0x0000000378147210 */ /* 0x001fe20007fbe0ff */
[----:B------:R-:W-:-:S02]  /*8da80*/  IMAD.MOV.U32 R120, RZ, RZ, R118 ;  /* 0x000000ffff787224 */ /* 0x000fc400078e0076 */
[----:B------:R-:W-:Y:S02]  /*8da90*/  IMAD.MOV.U32 R118, RZ, RZ, R119 ;  /* 0x000000ffff767224 */ /* 0x000fe400078e0077 */
[----:B------:R-:W-:Y:S02]  /*8daa0*/  IMAD.MOV.U32 R119, RZ, RZ, R117 ;  /* 0x000000ffff777224 */ /* 0x000fe400078e0075 */
[----:B------:R-:W-:Y:S02]  /*8dab0*/  IMAD.MOV.U32 R117, RZ, RZ, R116 ;  /* 0x000000ffff757224 */ /* 0x000fe400078e0074 */
[----:B------:R-:W-:Y:S02]  /*8dac0*/  IMAD.MOV.U32 R116, RZ, RZ, R115 ;  /* 0x000000ffff747224 */ /* 0x000fe400078e0073 */
[----:B------:R-:W-:Y:S02]  /*8dad0*/  IMAD.MOV.U32 R115, RZ, RZ, R114 ;  /* 0x000000ffff737224 */ /* 0x000fe400078e0072 */
[----:B------:R-:W-:Y:S01]  /*8dae0*/  IMAD.MOV.U32 R114, RZ, RZ, R113 ;  /* 0x000000ffff727224 */ /* 0x000fe200078e0071 */
[----:B------:R0:W-:Y:S01]  /*8daf0*/  STL.64 [R1+0x1500], R18 ;  /* 0x0015001201007387 */ /* 0x0001e20000100a00 */
[----:B------:R-:W-:-:S02]  /*8db00*/  IMAD.MOV.U32 R113, RZ, RZ, R112 ;  /* 0x000000ffff717224 */ /* 0x000fc400078e0070 */
[----:B------:R-:W-:Y:S01]  /*8db10*/  IMAD.MOV.U32 R112, RZ, RZ, R111 ;  /* 0x000000ffff707224 */ /* 0x000fe200078e006f */
[----:B------:R1:W-:Y:S01]  /*8db20*/  STL.64 [R1+0x1548], R14 ;  /* 0x0015480e01007387 */ /* 0x0003e20000100a00 */
[----:B---3--:R-:W-:-:S03]  /*8db30*/  IMAD.MOV.U32 R111, RZ, RZ, R110 ;  /* 0x000000ffff6f7224 */ /* 0x008fc600078e006e */
[----:B------:R-:W2:Y:S01]  /*8db40*/  LDL.LU R110, [R1+0x83c] ;  /* 0x00083c00016e7983 */ /* 0x000ea20000300800 */
[----:B------:R-:W-:Y:S02]  /*8db50*/  SHF.R.S32.HI R16, RZ, 0x1f, R120 ;  /* 0x0000001fff107819 */ /* 0x000fe40000011478 */
[C---:B0-----:R-:W-:Y:S02]  /*8db60*/  IADD3 R18, P4, R120.reuse, R2, RZ ;  /* 0x0000000278127210 */ /* 0x041fe40007f9e0ff */
[----:B-1----:R-:W-:Y:S01]  /*8db70*/  IADD3 R14, P6, R120, R3, RZ ;  /* 0x00000003780e7210 */ /* 0x002fe20007fde0ff */
[----:B------:R-:W-:Y:S02]  /*8db80*/  IMAD.MOV.U32 R120, RZ, RZ, R118 ;  /* 0x000000ffff787224 */ /* 0x000fe400078e0076 */
[----:B------:R-:W-:Y:S02]  /*8db90*/  IMAD.MOV.U32 R118, RZ, RZ, R119 ;  /* 0x000000ffff767224 */ /* 0x000fe400078e0077 */
[----:B------:R-:W-:-:S02]  /*8dba0*/  IMAD.MOV.U32 R119, RZ, RZ, R117 ;  /* 0x000000ffff777224 */ /* 0x000fc400078e0075 */
[----:B------:R-:W-:Y:S02]  /*8dbb0*/  IMAD.MOV.U32 R117, RZ, RZ, R116 ;  /* 0x000000ffff757224 */ /* 0x000fe400078e0074 */
[----:B------:R-:W-:Y:S02]  /*8dbc0*/  IMAD.X R21, R17, 0x1, R4, P5 ;  /* 0x0000000111157824 */ /* 0x000fe400028e0604 */
[----:B------:R-:W-:Y:S02]  /*8dbd0*/  IMAD.MOV.U32 R116, RZ, RZ, R115 ;  /* 0x000000ffff747224 */ /* 0x000fe400078e0073 */
[C---:B------:R-:W-:Y:S02]  /*8dbe0*/  IMAD.X R19, R16.reuse, 0x1, R5, P4 ;  /* 0x0000000110137824 */ /* 0x040fe400020e0605 */
[----:B------:R-:W-:Y:S02]  /*8dbf0*/  IMAD.MOV.U32 R115, RZ, RZ, R114 ;  /* 0x000000ffff737224 */ /* 0x000fe400078e0072 */
[----:B------:R-:W-:-:S02]  /*8dc00*/  IMAD.X R15, R16, 0x1, R4, P6 ;  /* 0x00000001100f7824 */ /* 0x000fc400030e0604 */
[----:B------:R-:W-:Y:S02]  /*8dc10*/  IMAD.MOV.U32 R114, RZ, RZ, R113 ;  /* 0x000000ffff727224 */ /* 0x000fe400078e0071 */
[----:B------:R-:W-:Y:S01]  /*8dc20*/  IMAD.MOV.U32 R113, RZ, RZ, R112 ;  /* 0x000000ffff717224 */ /* 0x000fe200078e0070 */
[----:B------:R0:W-:Y:S01]  /*8dc30*/  STL.64 [R1+0x1530], R20 ;  /* 0x0015301401007387 */ /* 0x0001e20000100a00 */
[----:B------:R-:W-:-:S03]  /*8dc40*/  IMAD.MOV.U32 R112, RZ, RZ, R111 ;  /* 0x000000ffff707224 */ /* 0x000fc600078e006f */
[----:B------:R1:W-:Y:S04]  /*8dc50*/  STL.64 [R1+0x1540], R18 ;  /* 0x0015401201007387 */ /* 0x0003e80000100a00 */
[----:B------:R3:W-:Y:S01]  /*8dc60*/  STL.64 [R1+0x1528], R14 ;  /* 0x0015280e01007387 */ /* 0x0007e20000100a00 */
[----:B--2---:R-:W-:Y:S02]  /*8dc70*/  IMAD.MOV.U32 R111, RZ, RZ, R110 ;  /* 0x000000ffff6f7224 */ /* 0x004fe400078e006e */
[----:B------:R-:W-:Y:S02]  /*8dc80*/  IMAD.MOV.U32 R110, RZ, RZ, R109 ;  /* 0x000000ffff6e7224 */ /* 0x000fe400078e006d */
[----:B------:R-:W-:Y:S02]  /*8dc90*/  IMAD.MOV.U32 R109, RZ, RZ, R107 ;  /* 0x000000ffff6d7224 */ /* 0x000fe400078e006b */
[----:B------:R-:W2:Y:S01]  /*8dca0*/  LDL.LU R107, [R1+0x81c] ;  /* 0x00081c00016b7983 */ /* 0x000ea20000300800 */
[----:B------:R-:W-:-:S02]  /*8dcb0*/  SHF.R.S32.HI R16, RZ, 0x1f, R120 ;  /* 0x0000001fff107819 */ /* 0x000fc40000011478 */
[C---:B0-----:R-:W-:Y:S02]  /*8dcc0*/  IADD3 R20, P5, R120.reuse, R2, RZ ;  /* 0x0000000278147210 */ /* 0x041fe40007fbe0ff */
[----:B-1----:R-:W-:Y:S01]  /*8dcd0*/  IADD3 R18, P6, R120, R3, RZ ;  /* 0x0000000378127210 */ /* 0x002fe20007fde0ff */
        /* <DEDUP_REMOVED lines=10> */
[----:B--2---:R-:W-:-:S02]  /*8dd80*/  IMAD.MOV.U32 R109, RZ, RZ, R107 ;  /* 0x000000ffff6d7224 */ /* 0x004fc400078e006b */
[----:B------:R-:W2:Y:S01]  /*8dd90*/  LDL.LU R107, [R1+0x834] ;  /* 0x00083400016b7983 */ /* 0x000ea20000300800 */
[--C-:B------:R-:W-:Y:S01]  /*8dda0*/  IMAD.X R21, R16, 0x1, R5.reuse, P5 ;  /* 0x0000000110157824 */ /* 0x100fe200028e0605 */
[----:B------:R-:W-:Y:S02]  /*8ddb0*/  SHF.R.S32.HI R17, RZ, 0x1f, R122 ;  /* 0x0000001fff117819 */ /* 0x000fe4000001147a */
[----:B---3--:R-:W-:Y:S02]  /*8ddc0*/  IADD3 R14, P4, R122, R2, RZ ;  /* 0x000000027a0e7210 */ /* 0x008fe40007f9e0ff */
        /* <DEDUP_REMOVED lines=15> */
[----:B--2---:R-:W-:-:S03]  /*8dec0*/  IMAD.MOV.U32 R109, RZ, RZ, R107 ;  /* 0x000000ffff6d7224 */ /* 0x004fc600078e006b */
[----:B------:R-:W2:Y:S01]  /*8ded0*/  LDL.LU R107, [R1+0x830] ;  /* 0x00083000016b7983 */ /* 0x000ea20000300800 */
[----:B------:R-:W-:Y:S02]  /*8dee0*/  SHF.R.S32.HI R16, RZ, 0x1f, R122 ;  /* 0x0000001fff107819 */ /* 0x000fe4000001147a */
[C---:B0-----:R-:W-:Y:S01]  /*8def0*/  IADD3 R18, P4, R122.reuse, R2, RZ ;  /* 0x000000027a127210 */ /* 0x041fe20007f9e0ff */
[----:B------:R-:W-:Y:S01]  /*8df00*/  IMAD.X R21, R17, 0x1, R4, P5 ;  /* 0x0000000111157824 */ /* 0x000fe200028e0604 */
[----:B-1----:R-:W-:Y:S01]  /*8df10*/  IADD3 R14, P6, R122, R3, RZ ;  /* 0x000000037a0e7210 */ /* 0x002fe20007fde0ff */
[----:B------:R-:W-:Y:S02]  /*8df20*/  IMAD.MOV.U32 R122, RZ, RZ, R118 ;  /* 0x000000ffff7a7224 */ /* 0x000fe400078e0076 */
[----:B------:R-:W-:Y:S01]  /*8df30*/  IMAD.X R19, R16, 0x1, R5, P4 ;  /* 0x0000000110137824 */ /* 0x000fe200020e0605 */
[----:B------:R0:W-:Y:S01]  /*8df40*/  STL.64 [R1+0x14f8], R20 ;  /* 0x0014f81401007387 */ /* 0x0001e20000100a00 */
[----:B------:R-:W-:-:S02]  /*8df50*/  IMAD.MOV.U32 R118, RZ, RZ, R119 ;  /* 0x000000ffff767224 */ /* 0x000fc400078e0077 */
[----:B------:R-:W-:Y:S01]  /*8df60*/  IMAD.MOV.U32 R119, RZ, RZ, R117 ;  /* 0x000000ffff777224 */ /* 0x000fe200078e0075 */
[----:B------:R1:W-:Y:S01]  /*8df70*/  STL.64 [R1+0x13c8], R18 ;  /* 0x0013c81201007387 */ /* 0x0003e20000100a00 */
[----:B------:R-:W-:Y:S01]  /*8df80*/  IMAD.X R15, R16, 0x1, R4, P6 ;  /* 0x00000001100f7824 */ /* 0x000fe200030e0604 */
[----:B------:R-:W-:Y:S01]  /*8df90*/  SHF.R.S32.HI R16, RZ, 0x1f, R122 ;  /* 0x0000001fff107819 */ /* 0x000fe2000001147a */
[----:B------:R-:W-:Y:S02]  /*8dfa0*/  IMAD.MOV.U32 R117, RZ, RZ, R116 ;  /* 0x000000ffff757224 */ /* 0x000fe400078e0074 */
[----:B------:R-:W-:Y:S02]  /*8dfb0*/  IMAD.MOV.U32 R116, RZ, RZ, R115 ;  /* 0x000000ffff747224 */ /* 0x000fe400078e0073 */
[----:B------:R-:W-:Y:S01]  /*8dfc0*/  IMAD.MOV.U32 R115, RZ, RZ, R114 ;  /* 0x000000ffff737224 */ /* 0x000fe200078e0072 */
[C---:B0-----:R-:W-:Y:S01]  /*8dfd0*/  IADD3 R20, P5, R122.reuse, R2, RZ ;  /* 0x000000027a147210 */ /* 0x041fe20007fbe0ff */
[----:B------:R-:W-:Y:S01]  /*8dfe0*/  IMAD.MOV.U32 R114, RZ, RZ, R113 ;  /* 0x000000ffff727224 */ /* 0x000fe200078e0071 */
[----:B-1----:R-:W-:Y:S01]  /*8dff0*/  IADD3 R18, P6, R122, R3, RZ ;  /* 0x000000037a127210 */ /* 0x002fe20007fde0ff */
        /* <DEDUP_REMOVED lines=9> */
[C---:B------:R-:W-:Y:S01]  /*8e090*/  IMAD.X R21, R16.reuse, 0x1, R5, P5 ;  /* 0x0000000110157824 */ /* 0x040fe200028e0605 */
[----:B------:R0:W-:Y:S01]  /*8e0a0*/  STL.64 [R1+0x1320], R14 ;  /* 0x0013200e01007387 */ /* 0x0001e20000100a00 */
[----:B------:R-:W-:Y:S01]  /*8e0b0*/  IMAD.MOV.U32 R113, RZ, RZ, R112 ;  /* 0x000000ffff717224 */ /* 0x000fe200078e0070 */
[----:B------:R-:W-:Y:S01]  /*8e0c0*/  SHF.R.S32.HI R17, RZ, 0x1f, R121 ;  /* 0x0000001fff117819 */ /* 0x000fe20000011479 */
[----:B------:R-:W-:Y:S01]  /*8e0d0*/  IMAD.X R19, R16, 0x1, R4, P6 ;  /* 0x0000000110137824 */ /* 0x000fe200030e0604 */
[----:B0-----:R-:W-:-:S05]  /*8e0e0*/  IADD3 R14, P4, R121, R2, RZ ;  /* 0x00000002790e7210 */ /* 0x001fca0007f9e0ff */
[----:B------:R-:W-:Y:S02]  /*8e0f0*/  IMAD.X R15, R17, 0x1, R5, P4 ;  /* 0x00000001110f7824 */ /* 0x000fe400020e0605 */
[----:B--2---:R-:W-:Y:S02]  /*8e100*/  IMAD.MOV.U32 R109, RZ, RZ, R107 ;  /* 0x000000ffff6d7224 */ /* 0x004fe400078e006b */
[----:B------:R-:W-:Y:S02]  /*8e110*/  IMAD.MOV.U32 R107, RZ, RZ, R90 ;  /* 0x000000ffff6b7224 */ /* 0x000fe400078e005a */
[----:B------:R-:W-:Y:S01]  /*8e120*/  IMAD.MOV.U32 R112, RZ, RZ, R109 ;  /* 0x000000ffff707224 */ /* 0x000fe200078e006d */
[----:B------:R-:W2:Y:S01]  /*8e130*/  LDL.LU R90, [R1+0x654] ;  /* 0x00065400015a7983 */ /* 0x000ea20000300800 */
[----:B----4-:R-:W-:-:S03]  /*8e140*/  IMAD.MOV.U32 R109, RZ, RZ, R100 ;  /* 0x000000ffff6d7224 */ /* 0x010fc600078e0064 */
[----:B------:R-:W3:Y:S04]  /*8e150*/  LDL.LU R100, [R1+0x640] ;  /* 0x0006400001647983 */ /* 0x000ee80000300800 */
[----:B------:R0:W-:Y:S04]  /*8e160*/  STL.64 [R1+0x12b0], R20 ;  /* 0x0012b01401007387 */ /* 0x0001e80000100a00 */
[----:B------:R1:W-:Y:S01]  /*8e170*/  STL.64 [R1+0x11b8], R18 ;  /* 0x0011b81201007387 */ /* 0x0003e20000100a00 */
[----:B0-----:R-:W-:Y:S01]  /*8e180*/  IADD3 R20, P5, R121, R3, RZ ;  /* 0x0000000379147210 */ /* 0x001fe20007fbe0ff */
[----:B------:R-:W-:-:S02]  /*8e190*/  IMAD.MOV.U32 R121, RZ, RZ, R118 ;  /* 0x000000ffff797224 */ /* 0x000fc400078e0076 */
[----:B------:R-:W-:Y:S02]  /*8e1a0*/  IMAD.MOV.U32 R118, RZ, RZ, R119 ;  /* 0x000000ffff767224 */ /* 0x000fe400078e0077 */
[----:B------:R-:W-:Y:S01]  /*8e1b0*/  IMAD.MOV.U32 R119, RZ, RZ, R117 ;  /* 0x000000ffff777224 */ /* 0x000fe200078e0075 */
[----:B------:R-:W-:Y:S01]  /*8e1c0*/  SHF.R.S32.HI R16, RZ, 0x1f, R121 ;  /* 0x0000001fff107819 */ /* 0x000fe20000011479 */
[----:B------:R-:W-:Y:S01]  /*8e1d0*/  IMAD.MOV.U32 R117, RZ, RZ, R116 ;  /* 0x000000ffff757224 */ /* 0x000fe200078e0074 */
[----:B-1----:R-:W-:Y:S01]  /*8e1e0*/  IADD3 R18, P4, R121, R2, RZ ;  /* 0x0000000279127210 */ /* 0x002fe20007f9e0ff */
[----:B------:R-:W-:Y:S01]  /*8e1f0*/  IMAD.MOV.U32 R116, RZ, RZ, R115 ;  /* 0x000000ffff747224 */ /* 0x000fe200078e0073 */
[----:B------:R0:W-:Y:S01]  /*8e200*/  STL.64 [R1+0x1148], R14 ;  /* 0x0011480e01007387 */ /* 0x0001e20000100a00 */
[----:B------:R-:W-:Y:S02]  /*8e210*/  IMAD.MOV.U32 R115, RZ, RZ, R114 ;  /* 0x000000ffff737224 */ /* 0x000fe400078e0072 */
[----:B------:R-:W-:-:S02]  /*8e220*/  IMAD.MOV.U32 R114, RZ, RZ, R113 ;  /* 0x000000ffff727224 */ /* 0x000fc400078e0071 */
[----:B------:R-:W-:Y:S02]  /*8e230*/  IMAD.X R21, R17, 0x1, R4, P5 ;  /* 0x0000000111157824 */ /* 0x000fe400028e0604 */
[----:B------:R-:W-:Y:S02]  /*8e240*/  IMAD.MOV.U32 R113, RZ, RZ, R112 ;  /* 0x000000ffff717224 */ /* 0x000fe400078e0070 */
[----:B------:R-:W-:Y:S02]  /*8e250*/  IMAD.X R19, R16, 0x1, R5, P4 ;  /* 0x0000000110137824 */ /* 0x000fe400020e0605 */
[----:B------:R-:W-:Y:S01]  /*8e260*/  IMAD.MOV.U32 R112, RZ, RZ, R109 ;  /* 0x000000ffff707224 */ /* 0x000fe200078e006d */
[----:B0-----:R-:W-:Y:S01]  /*8e270*/  IADD3 R14, P6, R121, R3, RZ ;  /* 0x00000003790e7210 */ /* 0x001fe20007fde0ff */
[----:B------:R-:W-:Y:S02]  /*8e280*/  IMAD.MOV.U32 R121, RZ, RZ, R118 ;  /* 0x000000ffff797224 */ /* 0x000fe400078e0076 */
[----:B------:R-:W-:-:S02]  /*8e290*/  IMAD.MOV.U32 R109, RZ, RZ, R101 ;  /* 0x000000ffff6d7224 */ /* 0x000fc400078e0065 */
[----:B------:R-:W-:Y:S01]  /*8e2a0*/  IMAD.MOV.U32 R118, RZ, RZ, R119 ;  /* 0x000000ffff767224 */ /* 0x000fe200078e0077 */
[----:B------:R-:W4:Y:S01]  /*8e2b0*/  LDL.LU R101, [R1+0x658] ;  /* 0x0006580001657983 */ /* 0x000f220000300800 */
[----:B------:R-:W-:Y:S02]  /*8e2c0*/  IMAD.MOV.U32 R119, RZ, RZ, R117 ;  /* 0x000000ffff777224 */ /* 0x000fe400078e0075 */
[----:B------:R-:W-:Y:S01]  /*8e2d0*/  IMAD.MOV.U32 R117, RZ, RZ, R116 ;  /* 0x000000ffff757224 */ /* 0x000fe200078e0074 */
[----:B------:R0:W-:Y:S01]  /*8e2e0*/  STL.64 [R1+0x1060], R20 ;  /* 0x0010601401007387 */ /* 0x0001e20000100a00 */
[----:B------:R-:W-:Y:S01]  /*8e2f0*/  IMAD.X R15, R16, 0x1, R4, P6 ;  /* 0x00000001100f7824 */ /* 0x000fe200030e0604 */
[----:B------:R-:W-:Y:S01]  /*8e300*/  SHF.R.S32.HI R16, RZ, 0x1f, R121 ;  /* 0x0000001fff107819 */ /* 0x000fe20000011479 */
[----:B------:R-:W-:Y:S01]  /*8e310*/  IMAD.MOV.U32 R116, RZ, RZ, R115 ;  /* 0x000000ffff747224 */ /* 0x000fe200078e0073 */
[----:B------:R1:W-:Y:S01]  /*8e320*/  STL.64 [R1+0xfb8], R18 ;  /* 0x000fb81201007387 */ /* 0x0003e20000100a00 */
[----:B------:R-:W-:-:S02]  /*8e330*/  IMAD.MOV.U32 R115, RZ, RZ, R114 ;  /* 0x000000ffff737224 */ /* 0x000fc400078e0072 */
[----:B------:R-:W-:Y:S02]  /*8e340*/  IMAD.MOV.U32 R114, RZ, RZ, R113 ;  /* 0x000000ffff727224 */ /* 0x000fe400078e0071 */
[----:B------:R-:W-:Y:S01]  /*8e350*/  IMAD.MOV.U32 R113, RZ, RZ, R112 ;  /* 0x000000ffff717224 */ /* 0x000fe200078e0070 */
[C---:B0-----:R-:W-:Y:S01]  /*8e360*/  IADD3 R20, P5, R121.reuse, R2, RZ ;  /* 0x0000000279147210 */ /* 0x041fe20007fbe0ff */
[----:B------:R-:W-:Y:S01]  /*8e370*/  IMAD.MOV.U32 R112, RZ, RZ, R109 ;  /* 0x000000ffff707224 */ /* 0x000fe200078e006d */
        /* <DEDUP_REMOVED lines=11> */
[C---:B------:R-:W-:Y:S01]  /*8e430*/  IMAD.X R21, R16.reuse, 0x1, R5, P5 ;  /* 0x0000000110157824 */ /* 0x040fe200028e0605 */
[----:B------:R0:W-:Y:S01]  /*8e440*/  STL.64 [R1+0xef0], R14 ;  /* 0x000ef00e01007387 */ /* 0x0001e20000100a00 */
[----:B------:R-:W-:Y:S02]  /*8e450*/  IMAD.MOV.U32 R112, RZ, RZ, R105 ;  /* 0x000000ffff707224 */ /* 0x000fe400078e0069 */
[----:B------:R-:W-:Y:S01]  /*8e460*/  IMAD.MOV.U32 R105, RZ, RZ, R104 ;  /* 0x000000ffff697224 */ /* 0x000fe200078e0068 */
[----:B------:R-:W4:Y:S01]  /*8e470*/  LDL.LU R102, [R1+0x8f4] ;  /* 0x0008f40001667983 */ /* 0x000f220000300800 */
[----:B------:R-:W-:Y:S01]  /*8e480*/  IMAD.MOV.U32 R104, RZ, RZ, R103 ;  /* 0x000000ffff687224 */ /* 0x000fe200078e0067 */
[----:B------:R-:W-:Y:S02]  /*8e490*/  SHF.R.S32.HI R17, RZ, 0x1f, R120 ;  /* 0x0000001fff117819 */ /* 0x000fe40000011478 */
[----:B------:R-:W4:Y:S01]  /*8e4a0*/  LDL.LU R103, [R1+0x648] ;  /* 0x0006480001677983 */ /* 0x000f220000300800 */
[----:B------:R-:W-:-:S03]  /*8e4b0*/  IMAD.X R19, R16, 0x1, R4, P6 ;  /* 0x0000000110137824 */ /* 0x000fc600030e0604 */
[----:B------:R1:W-:Y:S01]  /*8e4c0*/  STL.64 [R1+0xe28], R20 ;  /* 0x000e281401007387 */ /* 0x0003e20000100a00 */
[----:B0-----:R-:W-:-:S03]  /*8e4d0*/  IADD3 R14, P4, R120, R2, RZ ;  /* 0x00000002780e7210 */ /* 0x001fc60007f9e0ff */
[----:B------:R0:W-:Y:S02]  /*8e4e0*/  STL.64 [R1+0xda0], R18 ;  /* 0x000da01201007387 */ /* 0x0001e40000100a00 */
[----:B------:R-:W-:Y:S01]  /*8e4f0*/  IMAD.X R15, R17, 0x1, R5, P4 ;  /* 0x00000001110f7824 */ /* 0x000fe200020e0605 */
[----:B-1----:R-:W-:Y:S01]  /*8e500*/  IADD3 R20, P5, R120, R3, RZ ;  /* 0x0000000378147210 */ /* 0x002fe20007fbe0ff */
[----:B------:R-:W-:Y:S02]  /*8e510*/  IMAD.MOV.U32 R120, RZ, RZ, R118 ;  /* 0x000000ffff787224 */ /* 0x000fe400078e0076 */
[----:B------:R-:W-:Y:S02]  /*8e520*/  IMAD.MOV.U32 R118, RZ, RZ, R119 ;  /* 0x000000ffff767224 */ /* 0x000fe400078e0077 */
[----:B------:R-:W-:Y:S01]  /*8e530*/  IMAD.MOV.U32 R119, RZ, RZ, R117 ;  /* 0x000000ffff777224 */ /* 0x000fe200078e0075 */
[----:B------:R-:W-:Y:S01]  /*8e540*/  SHF.R.S32.HI R16, RZ, 0x1f, R120 ;  /* 0x0000001fff107819 */ /* 0x000fe20000011478 */
[----:B------:R-:W-:Y:S01]  /*8e550*/  IMAD.MOV.U32 R117, RZ, RZ, R116 ;  /* 0x000000ffff757224 */ /* 0x000fe200078e0074 */
[----:B0-----:R-:W-:Y:S01]  /*8e560*/  IADD3 R18, P4, R120, R2, RZ ;  /* 0x0000000278127210 */ /* 0x001fe20007f9e0ff */
[----:B------:R-:W-:-:S02]  /*8e570*/  IMAD.MOV.U32 R116, RZ, RZ, R115 ;  /* 0x000000ffff747224 */ /* 0x000fc400078e0073 */
[----:B------:R-:W-:Y:S01]  /*8e580*/  IMAD.MOV.U32 R115, RZ, RZ, R114 ;  /* 0x000000ffff737224 */ /* 0x000fe200078e0072 */
[----:B------:R0:W-:Y:S01]  /*8e590*/  STL.64 [R1+0xd88], R14 ;  /* 0x000d880e01007387 */ /* 0x0001e20000100a00 */
[----:B------:R-:W-:Y:S02]  /*8e5a0*/  IMAD.MOV.U32 R114, RZ, RZ, R113 ;  /* 0x000000ffff727224 */ /* 0x000fe400078e0071 */
[----:B------:R-:W-:Y:S02]  /*8e5b0*/  IMAD.MOV.U32 R113, RZ, RZ, R112 ;  /* 0x000000ffff717224 */ /* 0x000fe400078e0070 */
[----:B------:R-:W-:Y:S02]  /*8e5c0*/  IMAD.X R21, R17, 0x1, R4, P5 ;  /* 0x0000000111157824 */ /* 0x000fe400028e0604 */
[----:B------:R-:W-:Y:S02]  /*8e5d0*/  IMAD.MOV.U32 R112, RZ, RZ, R104 ;  /* 0x000000ffff707224 */ /* 0x000fe400078e0068 */
[----:B------:R-:W-:-:S02]  /*8e5e0*/  IMAD.X R19, R16, 0x1, R5, P4 ;  /* 0x0000000110137824 */ /* 0x000fc400020e0605 */
[----:B------:R-:W-:Y:S01]  /*8e5f0*/  IMAD.MOV.U32 R104, RZ, RZ, R96 ;  /* 0x000000ffff687224 */ /* 0x000fe200078e0060 */
[----:B0-----:R-:W-:Y:S01]  /*8e600*/  IADD3 R14, P6, R120, R3, RZ ;  /* 0x00000003780e7210 */ /* 0x001fe20007fde0ff */
[----:B------:R-:W-:Y:S02]  /*8e610*/  IMAD.MOV.U32 R120, RZ, RZ, R118 ;  /* 0x000000ffff787224 */ /* 0x000fe400078e0076 */
[----:B------:R-:W-:Y:S02]  /*8e620*/  IMAD.MOV.U32 R96, RZ, RZ, R95 ;  /* 0x000000ffff607224 */ /* 0x000fe400078e005f */
        /* <DEDUP_REMOVED lines=23> */
[----:B------:R-:W-:-:S02]  /*8e7a0*/  IMAD.MOV.U32 R114, RZ, RZ, R113 ;  /* 0x000000ffff727224 */ /* 0x000fc400078e0071 */
[----:B------:R-:W-:Y:S02]  /*8e7b0*/  IMAD.MOV.U32 R94, RZ, RZ, R93 ;  /* 0x000000ffff5e7224 */ /* 0x000fe400078e005d */
[----:B------:R-:W-:Y:S01]  /*8e7c0*/  IMAD.MOV.U32 R113, RZ, RZ, R112 ;  /* 0x000000ffff717224 */ /* 0x000fe200078e0070 */
[----:B------:R-:W4:Y:S01]  /*8e7d0*/  LDL.LU R93, [R1+0x418] ;  /* 0x00041800015d7983 */ /* 0x000f220000300800 */
[----:B------:R-:W-:-:S03]  /*8e7e0*/  IMAD.MOV.U32 R112, RZ, RZ, R111 ;  /* 0x000000ffff707224 */ /* 0x000fc600078e006f */
[----:B------:R-:W2:Y:S01]  /*8e7f0*/  LDL.LU R111, [R1+0x800] ;  /* 0x00080000016f7983 */ /* 0x000ea20000300800 */
[--C-:B------:R-:W-:Y:S01]  /*8e800*/  IMAD.X R21, R16, 0x1, R5.reuse, P5 ;  /* 0x0000000110157824 */ /* 0x100fe200028e0605 */
[----:B------:R-:W-:Y:S02]  /*8e810*/  SHF.R.S32.HI R17, RZ, 0x1f, R122 ;  /* 0x0000001fff117819 */ /* 0x000fe4000001147a */
[----:B0-----:R-:W-:Y:S02]  /*8e820*/  IADD3 R14, P4, R122, R2, RZ ;  /* 0x000000027a0e7210 */ /* 0x001fe40007f9e0ff */
        /* <DEDUP_REMOVED lines=17> */
[C---:B0-----:R-:W-:Y:S02]  /*8e940*/  IADD3 R18, P4, R122.reuse, R2, RZ ;  /* 0x000000027a127210 */ /* 0x041fe40007f9e0ff */
[----:B-1----:R-:W-:Y:S01]  /*8e950*/  IADD3 R14, P6, R122, R3, RZ ;  /* 0x000000037a0e7210 */ /* 0x002fe20007fde0ff */
[----:B------:R-:W-:Y:S02]  /*8e960*/  IMAD.MOV.U32 R122, RZ, RZ, R118 ;  /* 0x000000ffff7a7224 */ /* 0x000fe400078e0076 */
[----:B------:R-:W-:Y:S02]  /*8e970*/  IMAD.X R21, R17, 0x1, R4, P5 ;  /* 0x0000000111157824 */ /* 0x000fe400028e0604 */
[----:B------:R-:W-:-:S02]  /*8e980*/  IMAD.MOV.U32 R118, RZ, RZ, R119 ;  /* 0x000000ffff767224 */ /* 0x000fc400078e0077 */
        /* <DEDUP_REMOVED lines=11> */
[----:B--2---:R-:W-:-:S03]  /*8ea40*/  IMAD.MOV.U32 R112, RZ, RZ, R111 ;  /* 0x000000ffff707224 */ /* 0x004fc600078e006f */
[----:B------:R-:W2:Y:S01]  /*8ea50*/  LDL.LU R111, [R1+0x608] ;  /* 0x00060800016f7983 */ /* 0x000ea20000300800 */
[----:B------:R-:W-:Y:S02]  /*8ea60*/  SHF.R.S32.HI R16, RZ, 0x1f, R122 ;  /* 0x0000001fff107819 */ /* 0x000fe4000001147a */
[CC--:B0-----:R-:W-:Y:S02]  /*8ea70*/  IADD3 R20, P5, R122.reuse, R2.reuse, RZ ;  /* 0x000000027a147210 */ /* 0x0c1fe40007fbe0ff */
[----:B-1----:R-:W-:Y:S02]  /*8ea80*/  IADD3 R18, P6, R122, R3, RZ ;  /* 0x000000037a127210 */ /* 0x002fe40007fde0ff */
[----:B------:R-:W-:Y:S01]  /*8ea90*/  SHF.R.S32.HI R17, RZ, 0x1f, R121 ;  /* 0x0000001fff117819 */ /* 0x000fe20000011479 */
[C---:B------:R-:W-:Y:S01]  /*8eaa0*/  IMAD.X R21, R16.reuse, 0x1, R5, P5 ;  /* 0x0000000110157824 */ /* 0x040fe200028e0605 */
[----:B---3--:R-:W-:Y:S01]  /*8eab0*/  IADD3 R14, P4, R121, R2, RZ ;  /* 0x00000002790e7210 */ /* 0x008fe20007f9e0ff */
[----:B------:R-:W-:-:S03]  /*8eac0*/  IMAD.X R19, R16, 0x1, R4, P6 ;  /* 0x0000000110137824 */ /* 0x000fc600030e0604 */
[----:B------:R0:W-:Y:S01]  /*8ead0*/  STL.64 [R1+0x940], R20 ;  /* 0x0009401401007387 */ /* 0x0001e20000100a00 */
[----:B------:R-:W-:-:S03]  /*8eae0*/  IMAD.X R15, R17, 0x1, R5, P4 ;  /* 0x00000001110f7824 */ /* 0x000fc600020e0605 */
[----:B------:R1:W-:Y:S01]  /*8eaf0*/  STL.64 [R1+0x938], R18 ;  /* 0x0009381201007387 */ /* 0x0003e20000100a00 */
[----:B0-----:R-:W-:Y:S01]  /*8eb00*/  IADD3 R20, P5, R121, R3, RZ ;  /* 0x0000000379147210 */ /* 0x001fe20007fbe0ff */
[----:B------:R-:W-:Y:S02]  /*8eb10*/  IMAD.MOV.U32 R121, RZ, RZ, R118 ;  /* 0x000000ffff797224 */ /* 0x000fe400078e0076 */
[----:B------:R-:W-:Y:S02]  /*8eb20*/  IMAD.MOV.U32 R118, RZ, RZ, R119 ;  /* 0x000000ffff767224 */ /* 0x000fe400078e0077 */
[----:B------:R-:W-:Y:S01]  /*8eb30*/  IMAD.MOV.U32 R119, RZ, RZ, R117 ;  /* 0x000000ffff777224 */ /* 0x000fe200078e0075 */
[----:B------:R0:W-:Y:S01]  /*8eb40*/  STL.64 [R1+0x930], R14 ;  /* 0x0009300e01007387 */ /* 0x0001e20000100a00 */
[----:B------:R-:W-:Y:S01]  /*8eb50*/  IMAD.MOV.U32 R117, RZ, RZ, R116 ;  /* 0x000000ffff757224 */ /* 0x000fe200078e0074 */
[----:B------:R-:W-:Y:S01]  /*8eb60*/  SHF.R.S32.HI R16, RZ, 0x1f, R121 ;  /* 0x0000001fff107819 */ /* 0x000fe20000011479 */
[----:B------:R-:W-:Y:S01]  /*8eb70*/  IMAD.MOV.U32 R116, RZ, RZ, R115 ;  /* 0x000000ffff747224 */ /* 0x000fe200078e0073 */
[----:B-1----:R-:W-:Y:S01]  /*8eb80*/  IADD3 R18, P4, R121, R2, RZ ;  /* 0x0000000279127210 */ /* 0x002fe20007f9e0ff */
[----:B------:R-:W-:-:S02]  /*8eb90*/  IMAD.MOV.U32 R115, RZ, RZ, R114 ;  /* 0x000000ffff737224 */ /* 0x000fc400078e0072 */
[----:B------:R-:W-:Y:S02]  /*8eba0*/  IMAD.MOV.U32 R114, RZ, RZ, R113 ;  /* 0x000000ffff727224 */ /* 0x000fe400078e0071 */
[----:B------:R-:W-:Y:S01]  /*8ebb0*/  IMAD.MOV.U32 R113, RZ, RZ, R112 ;  /* 0x000000ffff717224 */ /* 0x000fe200078e0070 */
[----:B0-----:R-:W-:Y:S01]  /*8ebc0*/  IADD3 R14, P6, R121, R3, RZ ;  /* 0x00000003790e7210 */ /* 0x001fe20007fde0ff */
[----:B------:R-:W-:Y:S02]  /*8ebd0*/  IMAD.MOV.U32 R121, RZ, RZ, R118 ;  /* 0x000000ffff797224 */ /* 0x000fe400078e0076 */
[----:B------:R-:W-:Y:S02]  /*8ebe0*/  IMAD.X R21, R17, 0x1, R4, P5 ;  /* 0x0000000111157824 */ /* 0x000fe400028e0604 */
[----:B------:R-:W-:Y:S02]  /*8ebf0*/  IMAD.MOV.U32 R118, RZ, RZ, R119 ;  /* 0x000000ffff767224 */ /* 0x000fe400078e0077 */
[----:B------:R-:W-:-:S02]  /*8ec00*/  IMAD.MOV.U32 R119, RZ, RZ, R117 ;  /* 0x000000ffff777224 */ /* 0x000fc400078e0075 */
[----:B------:R-:W-:Y:S02]  /*8ec10*/  IMAD.MOV.U32 R117, RZ, RZ, R116 ;  /* 0x000000ffff757224 */ /* 0x000fe400078e0074 */
[----:B------:R-:W-:Y:S02]  /*8ec20*/  IMAD.MOV.U32 R116, RZ, RZ, R115 ;  /* 0x000000ffff747224 */ /* 0x000fe400078e0073 */
[----:B------:R-:W-:Y:S02]  /*8ec30*/  IMAD.MOV.U32 R115, RZ, RZ, R114 ;  /* 0x000000ffff737224 */ /* 0x000fe400078e0072 */
[----:B------:R-:W-:Y:S02]  /*8ec40*/  IMAD.MOV.U32 R122, RZ, RZ, R118 ;  /* 0x000000ffff7a7224 */ /* 0x000fe400078e0076 */
[C---:B------:R-:W-:Y:S02]  /*8ec50*/  IMAD.X R19, R16.reuse, 0x1, R5, P4 ;  /* 0x0000000110137824 */ /* 0x040fe400020e0605 */
[----:B------:R-:W-:Y:S01]  /*8ec60*/  IMAD.X R15, R16, 0x1, R4, P6 ;  /* 0x00000001100f7824 */ /* 0x000fe200030e0604 */
[----:B------:R-:W-:Y:S01]  /*8ec70*/  SHF.R.S32.HI R16, RZ, 0x1f, R121 ;  /* 0x0000001fff107819 */ /* 0x000fe20000011479 */
[----:B------:R-:W-:-:S02]  /*8ec80*/  IMAD.MOV.U32 R114, RZ, RZ, R113 ;  /* 0x000000ffff727224 */ /* 0x000fc400078e0071 */
[----:B------:R-:W-:Y:S02]  /*8ec90*/  IMAD.MOV.U32 R118, RZ, RZ, R119 ;  /* 0x000000ffff767224 */ /* 0x000fe400078e0077 */
[----:B------:R-:W-:Y:S02]  /*8eca0*/  IMAD.MOV.U32 R119, RZ, RZ, R117 ;  /* 0x000000ffff777224 */ /* 0x000fe400078e0075 */
[----:B------:R-:W-:Y:S02]  /*8ecb0*/  IMAD.MOV.U32 R117, RZ, RZ, R116 ;  /* 0x000000ffff757224 */ /* 0x000fe400078e0074 */
[----:B------:R-:W-:Y:S02]  /*8ecc0*/  IMAD.MOV.U32 R116, RZ, RZ, R115 ;  /* 0x000000ffff747224 */ /* 0x000fe400078e0073 */
[----:B------:R-:W-:Y:S01]  /*8ecd0*/  IMAD.MOV.U32 R115, RZ, RZ, R114 ;  /* 0x000000ffff737224 */ /* 0x000fe200078e0072 */
[----:B------:R-:W-:Y:S01]  /*8ece0*/  SHF.R.S32.HI R17, RZ, 0x1f, R120 ;  /* 0x0000001fff117819 */ /* 0x000fe20000011478 */
[----:B--2---:R-:W-:-:S02]  /*8ecf0*/  IMAD.MOV.U32 R112, RZ, RZ, R111 ;  /* 0x000000ffff707224 */ /* 0x004fc400078e006f */
[----:B------:R-:W-:Y:S02]  /*8ed00*/  IMAD.MOV.U32 R111, RZ, RZ, R99 ;  /* 0x000000ffff6f7224 */ /* 0x000fe400078e0063 */
[----:B------:R-:W-:Y:S02]  /*8ed10*/  IMAD.MOV.U32 R99, RZ, RZ, R90 ;  /* 0x000000ffff637224 */ /* 0x000fe400078e005a */
[----:B------:R-:W2:Y:S01]  /*8ed20*/  LDL.LU R90, [R1+0x244] ;  /* 0x00024400015a7983 */ /* 0x000ea20000300800 */
[----:B------:R-:W-:-:S03]  /*8ed30*/  IMAD.MOV.U32 R113, RZ, RZ, R112 ;  /* 0x000000ffff717224 */ /* 0x000fc600078e0070 */
[----:B------:R0:W-:Y:S01]  /*8ed40*/  STL.64 [R1+0x928], R20 ;  /* 0x0009281401007387 */ /* 0x0001e20000100a00 */
[----:B------:R-:W-:Y:S02]  /*8ed50*/  IMAD.MOV.U32 R112, RZ, RZ, R111 ;  /* 0x000000ffff707224 */ /* 0x000fe400078e006f */
[----:B------:R-:W-:Y:S01]  /*8ed60*/  IMAD.MOV.U32 R111, RZ, RZ, R108 ;  /* 0x000000ffff6f7224 */ /* 0x000fe200078e006c */
[----:B------:R1:W-:Y:S01]  /*8ed70*/  STL.64 [R1+0x920], R18 ;  /* 0x0009201201007387 */ /* 0x0003e20000100a00 */
[----:B------:R-:W-:Y:S02]  /*8ed80*/  IMAD.MOV.U32 R114, RZ, RZ, R113 ;  /* 0x000000ffff727224 */ /* 0x000fe400078e0071 */
[----:B------:R-:W-:Y:S01]  /*8ed90*/  IMAD.MOV.U32 R113, RZ, RZ, R112 ;  /* 0x000000ffff717224 */ /* 0x000fe200078e0070 */
[C---:B0-----:R-:W-:Y:S01]  /*8eda0*/  IADD3 R20, P5, R121.reuse, R2, RZ ;  /* 0x0000000279147210 */ /* 0x041fe20007fbe0ff */
[----:B------:R0:W-:Y:S01]  /*8edb0*/  STL.64 [R1+0x918], R14 ;  /* 0x0009180e01007387 */ /* 0x0001e20000100a00 */
[----:B------:R-:W-:Y:S01]  /*8edc0*/  IMAD.MOV.U32 R112, RZ, RZ, R111 ;  /* 0x000000ffff707224 */ /* 0x000fe200078e006f */
[----:B-1----:R-:W-:-:S02]  /*8edd0*/  IADD3 R18, P6, R121, R3, RZ ;  /* 0x0000000379127210 */ /* 0x002fc40007fde0ff */
[----:B------:R-:W-:Y:S02]  /*8ede0*/  IMAD.X R21, R16, 0x1, R5, P5 ;  /* 0x0000000110157824 */ /* 0x000fe400028e0605 */
[----:B------:R-:W-:Y:S02]  /*8edf0*/  IMAD.MOV.U32 R108, RZ, RZ, R100 ;  /* 0x000000ffff6c7224 */ /* 0x000fe400078e0064 */
[----:B------:R-:W-:Y:S01]  /*8ee00*/  IMAD.MOV.U32 R111, RZ, RZ, R109 ;  /* 0x000000ffff6f7224 */ /* 0x000fe200078e006d */
[----:B------:R-:W3:Y:S01]  /*8ee10*/  LDL.LU R100, [R1+0x914] ;  /* 0x0009140001647983 */ /* 0x000ee20000300800 */
[----:B----4-:R-:W-:Y:S01]  /*8ee20*/  IMAD.MOV.U32 R109, RZ, RZ, R101 ;  /* 0x000000ffff6d7224 */ /* 0x010fe200078e0065 */
[----:B0-----:R-:W-:Y:S02]  /*8ee30*/  IADD3 R14, P4, R120, R2, RZ ;  /* 0x00000002780e7210 */ /* 0x001fe40007f9e0ff */
[----:B------:R-:W4:Y:S01]  /*8ee40*/  LDL.LU R101, [R1+0x660] ;  /* 0x0006600001657983 */ /* 0x000f220000300800 */
[----:B------:R-:W-:-:S03]  /*8ee50*/  IMAD.X R19, R16, 0x1, R4, P6 ;  /* 0x0000000110137824 */ /* 0x000fc600030e0604 */
[----:B------:R0:W-:Y:S01]  /*8ee60*/  STL.64 [R1+0x908], R20 ;  /* 0x0009081401007387 */ /* 0x0001e20000100a00 */
[----:B------:R-:W-:-:S03]  /*8ee70*/  IMAD.X R15, R17, 0x1, R5, P4 ;  /* 0x00000001110f7824 */ /* 0x000fc600020e0605 */
[----:B------:R1:W-:Y:S01]  /*8ee80*/  STL.64 [R1+0x900], R18 ;  /* 0x0009001201007387 */ /* 0x0003e20000100a00 */
[----:B0-----:R-:W-:Y:S01]  /*8ee90*/  IADD3 R20, P5, R120, R3, RZ ;  /* 0x0000000378147210 */ /* 0x001fe20007fbe0ff */
        /* <DEDUP_REMOVED lines=12> */
[----:B------:R-:W-:Y:S02]  /*8ef60*/  IMAD.MOV.U32 R113, RZ, RZ, R112 ;  /* 0x000000ffff717224 */ /* 0x000fe400078e0070 */
[----:B------:R-:W-:Y:S02]  /*8ef70*/  IMAD.X R21, R17, 0x1, R4, P5 ;  /* 0x0000000111157824 */ /* 0x000fe400028e0604 */
        /* <DEDUP_REMOVED lines=8> */
[----:B------:R-:W-:Y:S01]  /*8f000*/  IMAD.MOV.U32 R116, RZ, RZ, R115 ;  /* 0x000000ffff747224 */ /* 0x000fe200078e0073 */
[----:B------:R-:W2:Y:S01]  /*8f010*/  LDL.LU R102, [R1+0x664] ;  /* 0x0006640001667983 */ /* 0x000ea20000300800 */
[----:B------:R-:W-:Y:S02]  /*8f020*/  IMAD.MOV.U32 R115, RZ, RZ, R114 ;  /* 0x000000ffff737224 */ /* 0x000fe400078e0072 */
[----:B------:R-:W-:Y:S01]  /*8f030*/  IMAD.MOV.U32 R121, RZ, RZ, R118 ;  /* 0x000000ffff797224 */ /* 0x000fe200078e0076 */
[----:B------:R0:W-:Y:S01]  /*8f040*/  STL.64 [R1+0x8e8], R20 ;  /* 0x0008e81401007387 */ /* 0x0001e20000100a00 */
[----:B------:R-:W-:Y:S01]  /*8f050*/  IMAD.MOV.U32 R114, RZ, RZ, R113 ;  /* 0x000000ffff727224 */ /* 0x000fe200078e0071 */
[----:B------:R-:W-:Y:S01]  /*8f060*/  SHF.R.S32.HI R16, RZ, 0x1f, R120 ;  /* 0x0000001fff107819 */ /* 0x000fe20000011478 */
[----:B------:R-:W-:Y:S01]  /*8f070*/  IMAD.MOV.U32 R118, RZ, RZ, R119 ;  /* 0x000000ffff767224 */ /* 0x000fe200078e0077 */
[----:B------:R1:W-:Y:S01]  /*8f080*/  STL.64 [R1+0x8e0], R18 ;  /* 0x0008e01201007387 */ /* 0x0003e20000100a00 */
[----:B------:R-:W-:-:S02]  /*8f090*/  IMAD.MOV.U32 R113, RZ, RZ, R112 ;  /* 0x000000ffff717224 */ /* 0x000fc400078e0070 */
[----:B------:R-:W-:Y:S01]  /*8f0a0*/  IMAD.MOV.U32 R119, RZ, RZ, R117 ;  /* 0x000000ffff777224 */ /* 0x000fe200078e0075 */
[----:B------:R1:W-:Y:S01]  /*8f0b0*/  STL.64 [R1+0x8d8], R14 ;  /* 0x0008d80e01007387 */ /* 0x0003e20000100a00 */
[----:B------:R-:W-:Y:S01]  /*8f0c0*/  IMAD.MOV.U32 R112, RZ, RZ, R111 ;  /* 0x000000ffff707224 */ /* 0x000fe200078e006f */
[----:B------:R-:W-:Y:S01]  /*8f0d0*/  SHF.R.S32.HI R17, RZ, 0x1f, R252 ;  /* 0x0000001fff117819 */ /* 0x000fe200000114fc */
[----:B------:R-:W-:Y:S01]  /*8f0e0*/  IMAD.MOV.U32 R117, RZ, RZ, R116 ;  /* 0x000000ffff757224 */ /* 0x000fe200078e0074 */
[C---:B0-----:R-:W-:Y:S01]  /*8f0f0*/  IADD3 R20, P5, R120.reuse, R2, RZ ;  /* 0x0000000278147210 */ /* 0x041fe20007fbe0ff */
[----:B------:R-:W-:Y:S02]  /*8f100*/  IMAD.MOV.U32 R111, RZ, RZ, R104 ;  /* 0x000000ffff6f7224 */ /* 0x000fe400078e0068 */
[----:B------:R-:W-:Y:S01]  /*8f110*/  IMAD.MOV.U32 R116, RZ, RZ, R115 ;  /* 0x000000ffff747224 */ /* 0x000fe200078e0073 */
[----:B-1----:R-:W-:Y:S01]  /*8f120*/  IADD3 R18, P6, R120, R3, RZ ;  /* 0x0000000378127210 */ /* 0x002fe20007fde0ff */
[----:B------:R-:W-:-:S02]  /*8f130*/  IMAD.MOV.U32 R115, RZ, RZ, R114 ;  /* 0x000000ffff737224 */ /* 0x000fc400078e0072 */
[----:B------:R-:W-:Y:S01]  /*8f140*/  IMAD.MOV.U32 R120, RZ, RZ, R118 ;  /* 0x000000ffff787224 */ /* 0x000fe200078e0076 */
[----:B------:R-:W-:Y:S01]  /*8f150*/  IADD3 R14, P4, R252, R2, RZ ;  /* 0x00000002fc0e7210 */ /* 0x000fe20007f9e0ff */
[----:B------:R-:W-:Y:S02]  /*8f160*/  IMAD.MOV.U32 R114, RZ, RZ, R113 ;  /* 0x000000ffff727224 */ /* 0x000fe400078e0071 */
[----:B------:R-:W-:Y:S02]  /*8f170*/  IMAD.MOV.U32 R118, RZ, RZ, R119 ;  /* 0x000000ffff767224 */ /* 0x000fe400078e0077 */
[----:B------:R-:W-:Y:S02]  /*8f180*/  IMAD.MOV.U32 R113, RZ, RZ, R112 ;  /* 0x000000ffff717224 */ /* 0x000fe400078e0070 */
[----:B------:R-:W-:Y:S02]  /*8f190*/  IMAD.X R21, R16, 0x1, R5, P5 ;  /* 0x0000000110157824 */ /* 0x000fe400028e0605 */
[----:B------:R-:W-:-:S02]  /*8f1a0*/  IMAD.MOV.U32 R119, RZ, RZ, R117 ;  /* 0x000000ffff777224 */ /* 0x000fc400078e0075 */
[----:B------:R-:W-:Y:S02]  /*8f1b0*/  IMAD.MOV.U32 R112, RZ, RZ, R111 ;  /* 0x000000ffff707224 */ /* 0x000fe400078e006f */
[----:B------:R-:W-:Y:S02]  /*8f1c0*/  IMAD.X R19, R16, 0x1, R4, P6 ;  /* 0x0000000110137824 */ /* 0x000fe400030e0604 */
[----:B------:R-:W-:Y:S02]  /*8f1d0*/  IMAD.MOV.U32 R117, RZ, RZ, R116 ;  /* 0x000000ffff757224 */ /* 0x000fe400078e0074 */
[----:B------:R-:W-:Y:S02]  /*8f1e0*/  IMAD.MOV.U32 R104, RZ, RZ, R103 ;  /* 0x000000ffff687224 */ /* 0x000fe400078e0067 */
[----:B------:R-:W-:Y:S01]  /*8f1f0*/  IMAD.MOV.U32 R111, RZ, RZ, R96 ;  /* 0x000000ffff6f7224 */ /* 0x000fe200078e0060 */
[----:B------:R-:W2:Y:S01]  /*8f200*/  LDL.LU R103, [R1+0x2678] ;  /* 0x0026780001677983 */ /* 0x000ea20000300800 */
[----:B------:R-:W-:-:S02]  /*8f210*/  IMAD.X R15, R17, 0x1, R5, P4 ;  /* 0x00000001110f7824 */ /* 0x000fc400020e0605 */
[----:B------:R-:W-:Y:S01]  /*8f220*/  IMAD.MOV.U32 R116, RZ, RZ, R115 ;  /* 0x000000ffff747224 */ /* 0x000fe200078e0073 */
[----:B------:R-:W3:Y:S01]  /*8f230*/  LDL.LU R96, [R1+0x64c] ;  /* 0x00064c0001607983 */ /* 0x000ee20000300800 */
[----:B------:R-:W-:Y:S02]  /*8f240*/  IMAD.MOV.U32 R115, RZ, RZ, R114 ;  /* 0x000000ffff737224 */ /* 0x000fe400078e0072 */
[----:B------:R-:W-:Y:S01]  /*8f250*/  IMAD.MOV.U32 R114, RZ, RZ, R113 ;  /* 0x000000ffff727224 */ /* 0x000fe200078e0071 */
[----:B------:R0:W-:Y:S01]  /*8f260*/  STL.64 [R1+0x8d0], R20 ;  /* 0x0008d01401007387 */ /* 0x0001e20000100a00 */
[----:B------:R-:W-:Y:S02]  /*8f270*/  IMAD.MOV.U32 R113, RZ, RZ, R112 ;  /* 0x000000ffff717224 */ /* 0x000fe400078e0070 */
[----:B------:R-:W-:Y:S01]  /*8f280*/  IMAD.MOV.U32 R112, RZ, RZ, R111 ;  /* 0x000000ffff707224 */ /* 0x000fe200078e006f */
[----:B------:R1:W-:Y:S01]  /*8f290*/  STL.64 [R1+0x8c8], R18 ;  /* 0x0008c81201007387 */ /* 0x0003e20000100a00 */
[----:B------:R-:W-:-:S03]  /*8f2a0*/  IMAD.MOV.U32 R111, RZ, RZ, R110 ;  /* 0x000000ffff6f7224 */ /* 0x000fc600078e006e */
[----:B------:R1:W-:Y:S04]  /*8f2b0*/  STL.64 [R1+0x8c0], R14 ;  /* 0x0008c00e01007387 */ /* 0x0003e80000100a00 */
[----:B------:R-:W4:Y:S01]  /*8f2c0*/  LDL.LU R110, [R1+0x610] ;  /* 0x00061000016e7983 */ /* 0x000f220000300800 */
[-C--:B0-----:R-:W-:Y:S02]  /*8f2d0*/  IADD3 R20, P5, R252, R3.reuse, RZ ;  /* 0x00000003fc147210 */ /* 0x081fe40007fbe0ff */
[----:B------:R-:W-:Y:S02]  /*8f2e0*/  SHF.R.S32.HI R16, RZ, 0x1f, R120 ;  /* 0x0000001fff107819 */ /* 0x000fe40000011478 */
[C---:B-1----:R-:W-:Y:S02]  /*8f2f0*/  IADD3 R18, P4, R120.reuse, R2, RZ ;  /* 0x0000000278127210 */ /* 0x042fe40007f9e0ff */
[----:B------:R-:W-:Y:S01]  /*8f300*/  IADD3 R14, P6, R120, R3, RZ ;  /* 0x00000003780e7210 */ /* 0x000fe20007fde0ff */
        /* <DEDUP_REMOVED lines=10> */
[----:B------:R-:W-:Y:S02]  /*8f3b0*/  IMAD.MOV.U32 R114, RZ, RZ, R113 ;  /* 0x000000ffff727224 */ /* 0x000fe400078e0071 */
[----:B------:R-:W-:Y:S01]  /*8f3c0*/  IMAD.MOV.U32 R113, RZ, RZ, R112 ;  /* 0x000000ffff717224 */ /* 0x000fe200078e0070 */
[----:B------:R1:W-:Y:S01]  /*8f3d0*/  STL.64 [R1+0x8b0], R18 ;  /* 0x0008b01201007387 */ /* 0x0003e20000100a00 */
[----:B------:R-:W-:-:S03]  /*8f3e0*/  IMAD.MOV.U32 R112, RZ, RZ, R111 ;  /* 0x000000ffff707224 */ /* 0x000fc600078e006f */
[----:B------:R2:W-:Y:S01]  /*8f3f0*/  STL.64 [R1+0x8a8], R14 ;  /* 0x0008a80e01007387 */ /* 0x0005e20000100a00 */
[----:B----4-:R-:W-:-:S03]  /*8f400*/  IMAD.MOV.U32 R111, RZ, RZ, R110 ;  /* 0x000000ffff6f7224 */ /* 0x010fc600078e006e */
[----:B------:R-:W4:Y:S01]  /*8f410*/  LDL.LU R110, [R1+0x62c] ;  /* 0x00062c00016e7983 */ /* 0x000f220000300800 */
        /* <DEDUP_REMOVED lines=12> */
[----:B----4-:R-:W-:Y:S02]  /*8f4e0*/  IMAD.MOV.U32 R111, RZ, RZ, R110 ;  /* 0x000000ffff6f7224 */ /* 0x010fe400078e006e */
[----:B------:R-:W4:Y:S01]  /*8f4f0*/  LDL.LU R110, [R1+0x618] ;  /* 0x00061800016e7983 */ /* 0x000f220000300800 */
        /* <DEDUP_REMOVED lines=18> */
[----:B----4-:R-:W-:-:S03]  /*8f620*/  IMAD.MOV.U32 R111, RZ, RZ, R110 ;  /* 0x000000ffff6f7224 */ /* 0x010fc600078e006e */
[----:B------:R-:W2:Y:S01]  /*8f630*/  LDL.LU R110, [R1+0x61c] ;  /* 0x00061c00016e7983 */ /* 0x000ea20000300800 */
[----:B------:R-:W-:Y:S02]  /*8f640*/  SHF.R.S32.HI R16, RZ, 0x1f, R122 ;  /* 0x0000001fff107819 */ /* 0x000fe4000001147a */
[C---:B0-----:R-:W-:Y:S02]  /*8f650*/  IADD3 R18, P4, R122.reuse, R2, RZ ;  /* 0x000000027a127210 */ /* 0x041fe40007f9e0ff */
[----:B-1----:R-:W-:Y:S01]  /*8f660*/  IADD3 R14, P6, R122, R3, RZ ;  /* 0x000000037a0e7210 */ /* 0x002fe20007fde0ff */
        /* <DEDUP_REMOVED lines=29> */
[----:B--2---:R-:W-:Y:S02]  /*8f840*/  IMAD.MOV.U32 R111, RZ, RZ, R110 ;  /* 0x000000ffff6f7224 */ /* 0x004fe400078e006e */
[----:B------:R-:W2:Y:S01]  /*8f850*/  LDL.LU R110, [R1+0x624] ;  /* 0x00062400016e7983 */ /* 0x000ea20000300800 */
[C---:B------:R-:W-:Y:S01]  /*8f860*/  IMAD.X R21, R16.reuse, 0x1, R5, P5 ;  /* 0x0000000110157824 */ /* 0x040fe200028e0605 */
[----:B------:R-:W-:Y:S02]  /*8f870*/  SHF.R.S32.HI R17, RZ, 0x1f, R121 ;  /* 0x0000001fff117819 */ /* 0x000fe40000011479 */
[----:B----4-:R-:W-:Y:S02]  /*8f880*/  IADD3 R14, P4, R121, R2, RZ ;  /* 0x00000002790e7210 */ /* 0x010fe40007f9e0ff */
        /* <DEDUP_REMOVED lines=11> */
[----:B------:R-:W-:Y:S01]  /*8f940*/  IMAD.MOV.U32 R113, RZ, RZ, R112 ;  /* 0x000000ffff717224 */ /* 0x000fe200078e0070 */
[----:B------:R0:W-:Y:S01]  /*8f950*/  STL.64 [R1+0x868], R18 ;  /* 0x0008681201007387 */ /* 0x0001e20000100a00 */
[----:B------:R-:W-:-:S03]  /*8f960*/  IMAD.MOV.U32 R112, RZ, RZ, R111 ;  /* 0x000000ffff707224 */ /* 0x000fc600078e006f */
[----:B------:R1:W-:Y:S01]  /*8f970*/  STL.64 [R1+0x860], R14 ;  /* 0x0008600e01007387 */ /* 0x0003e20000100a00 */
[----:B--2---:R-:W-:Y:S02]  /*8f980*/  IMAD.MOV.U32 R111, RZ, RZ, R110 ;  /* 0x000000ffff6f7224 */ /* 0x004fe400078e006e */
[----:B------:R-:W-:Y:S02]  /*8f990*/  IMAD.MOV.U32 R110, RZ, RZ, R109 ;  /* 0x000000ffff6e7224 */ /* 0x000fe400078e006d */
[----:B------:R-:W2:Y:S01]  /*8f9a0*/  LDL.LU R109, [R1+0x628] ;  /* 0x00062800016d7983 */ /* 0x000ea20000300800 */
[----:B------:R-:W-:Y:S02]  /*8f9b0*/  SHF.R.S32.HI R16, RZ, 0x1f, R121 ;  /* 0x0000001fff107819 */ /* 0x000fe40000011479 */
[C---:B0-----:R-:W-:Y:S02]  /*8f9c0*/  IADD3 R18, P4, R121.reuse, R2, RZ ;  /* 0x0000000279127210 */ /* 0x041fe40007f9e0ff */
[----:B-1----:R-:W-:Y:S01]  /*8f9d0*/  IADD3 R14, P6, R121, R3, RZ ;  /* 0x00000003790e7210 */ /* 0x002fe20007fde0ff */
[----:B------:R-:W-:-:S02]  /*8f9e0*/  IMAD.MOV.U32 R121, RZ, RZ, R118 ;  /* 0x000000ffff797224 */ /* 0x000fc400078e0076 */
[----:B------:R-:W-:Y:S02]  /*8f9f0*/  IMAD.MOV.U32 R118, RZ, RZ, R119 ;  /* 0x000000ffff767224 */ /* 0x000fe400078e0077 */
[----:B------:R-:W-:Y:S02]  /*8fa00*/  IMAD.MOV.U32 R119, RZ, RZ, R117 ;  /* 0x000000ffff777224 */ /* 0x000fe400078e0075 */
[----:B------:R-:W-:Y:S02]  /*8fa10*/  IMAD.MOV.U32 R117, RZ, RZ, R116 ;  /* 0x000000ffff757224 */ /* 0x000fe400078e0074 */
[----:B------:R-:W-:Y:S02]  /*8fa20*/  IMAD.X R21, R17, 0x1, R4, P5 ;  /* 0x0000000111157824 */ /* 0x000fe400028e0604 */
[----:B------:R-:W-:Y:S02]  /*8fa30*/  IMAD.MOV.U32 R116, RZ, RZ, R115 ;  /* 0x000000ffff747224 */ /* 0x000fe400078e0073 */
[----:B------:R-:W-:-:S02]  /*8fa40*/  IMAD.X R19, R16, 0x1, R5, P4 ;  /* 0x0000000110137824 */ /* 0x000fc400020e0605 */
[----:B------:R-:W-:Y:S02]  /*8fa50*/  IMAD.MOV.U32 R115, RZ, RZ, R114 ;  /* 0x000000ffff737224 */ /* 0x000fe400078e0072 */
[----:B------:R-:W-:Y:S02]  /*8fa60*/  IMAD.X R15, R16, 0x1, R4, P6 ;  /* 0x00000001100f7824 */ /* 0x000fe400030e0604 */
[----:B------:R-:W-:Y:S02]  /*8fa70*/  IMAD.MOV.U32 R114, RZ, RZ, R113 ;  /* 0x000000ffff727224 */ /* 0x000fe400078e0071 */
[----:B------:R-:W-:Y:S01]  /*8fa80*/  IMAD.MOV.U32 R113, RZ, RZ, R112 ;  /* 0x000000ffff717224 */ /* 0x000fe200078e0070 */
[----:B------:R0:W-:Y:S01]  /*8fa90*/  STL.64 [R1+0x858], R20 ;  /* 0x0008581401007387 */ /* 0x0001e20000100a00 */
[----:B------:R-:W-:Y:S02]  /*8faa0*/  IMAD.MOV.U32 R112, RZ, RZ, R111 ;  /* 0x000000ffff707224 */ /* 0x000fe400078e006f */
[----:B------:R-:W-:Y:S01]  /*8fab0*/  IMAD.MOV.U32 R111, RZ, RZ, R110 ;  /* 0x000000ffff6f7224 */ /* 0x000fe200078e006e */
[----:B------:R1:W-:Y:S04]  /*8fac0*/  STL.64 [R1+0x850], R18 ;  /* 0x0008501201007387 */ /* 0x0003e80000100a00 */
[----:B------:R4:W-:Y:S01]  /*8fad0*/  STL.64 [R1+0x848], R14 ;  /* 0x0008480e01007387 */ /* 0x0009e20000100a00 */
[----:B--2---:R-:W-:-:S02]  /*8fae0*/  IMAD.MOV.U32 R110, RZ, RZ, R109 ;  /* 0x000000ffff6e7224 */ /* 0x004fc400078e006d */
[----:B------:R-:W-:Y:S02]  /*8faf0*/  IMAD.MOV.U32 R109, RZ, RZ, R105 ;  /* 0x000000ffff6d7224 */ /* 0x000fe400078e0069 */
[----:B------:R-:W2:Y:S01]  /*8fb00*/  LDL.LU R105, [R1+0x644] ;  /* 0x0006440001697983 */ /* 0x000ea20000300800 */
[----:B------:R-:W-:Y:S02]  /*8fb10*/  SHF.R.S32.HI R16, RZ, 0x1f, R121 ;  /* 0x0000001fff107819 */ /* 0x000fe40000011479 */
[C---:B0-----:R-:W-:Y:S02]  /*8fb20*/  IADD3 R20, P5, R121.reuse, R2, RZ ;  /* 0x0000000279147210 */ /* 0x041fe40007fbe0ff */
[----:B-1----:R-:W-:Y:S01]  /*8fb30*/  IADD3 R18, P6, R121, R3, RZ ;  /* 0x0000000379127210 */ /* 0x002fe20007fde0ff */
        /* <DEDUP_REMOVED lines=9> */
[----:B--2---:R-:W-:Y:S02]  /*8fbd0*/  IMAD.MOV.U32 R110, RZ, RZ, R105 ;  /* 0x000000ffff6e7224 */ /* 0x004fe400078e0069 */
[----:B------:R-:W-:Y:S02]  /*8fbe0*/  IMAD.MOV.U32 R105, RZ, RZ, R104 ;  /* 0x000000ffff697224 */ /* 0x000fe400078e0068 */
[----:B------:R-:W2:Y:S01]  /*8fbf0*/  LDL.LU R104, [R1+0x630] ;  /* 0x0006300001687983 */ /* 0x000ea20000300800 */
[----:B------:R-:W-:Y:S01]  /*8fc00*/  IMAD.X R21, R16, 0x1, R5, P5 ;  /* 0x0000000110157824 */ /* 0x000fe200028e0605 */
[----:B------:R-:W-:Y:S02]  /*8fc10*/  SHF.R.S32.HI R17, RZ, 0x1f, R120 ;  /* 0x0000001fff117819 */ /* 0x000fe40000011478 */
[----:B----4-:R-:W-:-:S02]  /*8fc20*/  IADD3 R14, P4, R120, R2, RZ ;  /* 0x00000002780e7210 */ /* 0x010fc40007f9e0ff */
[----:B------:R0:W-:Y:S01]  /*8fc30*/  STL.64 [R1+0x840], R20 ;  /* 0x0008401401007387 */ /* 0x0001e20000100a00 */
[----:B------:R-:W-:Y:S02]  /*8fc40*/  IMAD.X R19, R16, 0x1, R4, P6 ;  /* 0x0000000110137824 */ /* 0x000fe400030e0604 */
        /* <DEDUP_REMOVED lines=12> */
[----:B------:R0:W-:Y:S04]  /*8fd10*/  STL.64 [R1+0x838], R18 ;  /* 0x0008381201007387 */ /* 0x0001e80000100a00 */
[----:B------:R1:W-:Y:S01]  /*8fd20*/  STL.64 [R1+0x830], R14 ;  /* 0x0008300e01007387 */ /* 0x0003e20000100a00 */
[----:B--2---:R-:W-:-:S02]  /*8fd30*/  IMAD.MOV.U32 R105, RZ, RZ, R104 ;  /* 0x000000ffff697224 */ /* 0x004fc400078e0068 */
[----:B---3--:R-:W-:Y:S02]  /*8fd40*/  IMAD.MOV.U32 R104, RZ, RZ, R96 ;  /* 0x000000ffff687224 */ /* 0x008fe400078e0060 */
        /* <DEDUP_REMOVED lines=8> */
[----:B------:R-:W-:Y:S02]  /*8fdd0*/  IMAD.X R21, R17, 0x1, R4, P5 ;  /* 0x0000000111157824 */ /* 0x000fe400028e0604 */
[----:B------:R-:W-:Y:S02]  /*8fde0*/  IMAD.MOV.U32 R117, RZ, RZ, R116 ;  /* 0x000000ffff757224 */ /* 0x000fe400078e0074 */
[----:B------:R-:W-:Y:S02]  /*8fdf0*/  IMAD.X R19, R16, 0x1, R5, P4 ;  /* 0x0000000110137824 */ /* 0x000fe400020e0605 */
[----:B------:R-:W-:-:S02]  /*8fe00*/  IMAD.MOV.U32 R116, RZ, RZ, R115 ;  /* 0x000000ffff747224 */ /* 0x000fc400078e0073 */
[----:B------:R-:W-:Y:S02]  /*8fe10*/  IMAD.X R15, R16, 0x1, R4, P6 ;  /* 0x00000001100f7824 */ /* 0x000fe400030e0604 */
        /* <DEDUP_REMOVED lines=23> */
[----:B------:R-:W-:Y:S02]  /*8ff90*/  IMAD.MOV.U32 R95, RZ, RZ, R94 ;  /* 0x000000ffff5f7224 */ /* 0x000fe400078e005e */
[----:B------:R-:W-:Y:S02]  /*8ffa0*/  IMAD.MOV.U32 R94, RZ, RZ, R93 ;  /* 0x000000ffff5e7224 */ /* 0x000fe400078e005d */
[----:B------:R-:W2:Y:S01]  /*8ffb0*/  LDL.LU R93, [R1+0x41c] ;  /* 0x00041c00015d7983 */ /* 0x000ea20000300800 */
[----:B------:R-:W-:Y:S01]  /*8ffc0*/  IMAD.X R21, R16, 0x1, R5, P5 ;  /* 0x0000000110157824 */ /* 0x000fe200028e0605 */
[----:B------:R-:W-:Y:S02]  /*8ffd0*/  SHF.R.S32.HI R17, RZ, 0x1f, R122 ;  /* 0x0000001fff117819 */ /* 0x000fe4000001147a */
[----:B---3--:R-:W-:-:S02]  /*8ffe0*/  IADD3 R14, P4, R122, R2, RZ ;  /* 0x000000027a0e7210 */ /* 0x008fc40007f9e0ff */
        /* <DEDUP_REMOVED lines=16> */
[----:B------:R-:W-:Y:S02]  /*900f0*/  IMAD.MOV.U32 R96, RZ, RZ, R95 ;  /* 0x000000ffff607224 */ /* 0x000fe400078e005f */
        /* <DEDUP_REMOVED lines=48> */
[C---:B------:R-:W-:Y:S01]  /*90400*/  IMAD.X R21, R16.reuse, 0x1, R5, P5 ;  /* 0x0000000110157824 */ /* 0x040fe200028e0605 */
[----:B------:R-:W-:Y:S02]  /*90410*/  SHF.R.S32.HI R17, RZ, 0x1f, R121 ;  /* 0x0000001fff117819 */ /* 0x000fe40000011479 */
[C---:B---3--:R-:W-:Y:S02]  /*90420*/  IADD3 R14, P4, R121.reuse, R2, RZ ;  /* 0x00000002790e7210 */ /* 0x048fe40007f9e0ff */
[----:B------:R0:W-:Y:S01]  /*90430*/  STL.64 [R1+0x778], R20 ;  /* 0x0007781401007387 */ /* 0x0001e20000100a00 */
[----:B------:R-:W-:Y:S01]  /*90440*/  IMAD.X R19, R16, 0x1, R4, P6 ;  /* 0x0000000110137824 */ /* 0x000fe200030e0604 */
[----:B0-----:R-:W-:Y:S01]  /*90450*/  IADD3 R20, P5, R121, R3, RZ ;  /* 0x0000000379147210 */ /* 0x001fe20007fbe0ff */
        /* <DEDUP_REMOVED lines=10> */
[----:B------:R-:W-:Y:S02]  /*90500*/  IMAD.X R15, R17, 0x1, R5, P4 ;  /* 0x00000001110f7824 */ /* 0x000fe400020e0605 */
        /* <DEDUP_REMOVED lines=21> */
[----:B------:R-:W-:Y:S02]  /*90660*/  IMAD.X R21, R17, 0x1, R4, P5 ;  /* 0x0000000111157824 */ /* 0x000fe400028e0604 */
[----:B------:R-:W-:Y:S02]  /*90670*/  IMAD.MOV.U32 R101, RZ, RZ, R100 ;  /* 0x000000ffff657224 */ /* 0x000fe400078e0064 */
[C---:B------:R-:W-:Y:S02]  /*90680*/  IMAD.X R19, R16.reuse, 0x1, R5, P4 ;  /* 0x0000000110137824 */ /* 0x040fe400020e0605 */
[----:B------:R-:W-:Y:S02]  /*90690*/  IMAD.MOV.U32 R100, RZ, RZ, R99 ;  /* 0x000000ffff647224 */ /* 0x000fe400078e0063 */
[----:B------:R-:W-:Y:S02]  /*906a0*/  IMAD.X R15, R16, 0x1, R4, P6 ;  /* 0x00000001100f7824 */ /* 0x000fe400030e0604 */
[----:B------:R-:W-:-:S02]  /*906b0*/  IMAD.MOV.U32 R99, RZ, RZ, R98 ;  /* 0x000000ffff637224 */ /* 0x000fc400078e0062 */
        /* <DEDUP_REMOVED lines=29> */
[----:B------:R-:W2:Y:S01]  /*90890*/  LDL.LU R93, [R1+0x43c] ;  /* 0x00043c00015d7983 */ /* 0x000ea20000300800 */
[----:B------:R-:W-:Y:S01]  /*908a0*/  IMAD.X R21, R16, 0x1, R5, P5 ;  /* 0x0000000110157824 */ /* 0x000fe200028e0605 */
[----:B------:R-:W-:Y:S02]  /*908b0*/  SHF.R.S32.HI R17, RZ, 0x1f, R120 ;  /* 0x0000001fff117819 */ /* 0x000fe40000011478 */
[C---:B---3--:R-:W-:Y:S02]  /*908c0*/  IADD3 R14, P4, R120.reuse, R2, RZ ;  /* 0x00000002780e7210 */ /* 0x048fe40007f9e0ff */
        /* <DEDUP_REMOVED lines=77> */
[----:B------:R-:W-:Y:S01]  /*90da0*/  IMAD.X R21, R16, 0x1, R5, P5 ;  /* 0x0000000110157824 */ /* 0x000fe200028e0605 */
[----:B------:R-:W-:Y:S02]  /*90db0*/  SHF.R.S32.HI R17, RZ, 0x1f, R122 ;  /* 0x0000001fff117819 */ /* 0x000fe4000001147a */
[----:B---3--:R-:W-:-:S02]  /*90dc0*/  IADD3 R14, P4, R122, R2, RZ ;  /* 0x000000027a0e7210 */ /* 0x008fc40007f9e0ff */
        /* <DEDUP_REMOVED lines=19> */
[----:B------:R-:W-:Y:S02]  /*90f00*/  IMAD.MOV.U32 R98, RZ, RZ, R97 ;  /* 0x000000ffff627224 */ /* 0x000fe400078e0061 */
        /* <DEDUP_REMOVED lines=32> */
[----:B------:R-:W-:Y:S01]  /*91110*/  STL.64 [R1+0x6f8], R18 ;  /* 0x0006f81201007387 */ /* 0x000fe20000100a00 */
[----:B------:R-:W-:-:S03]  /*91120*/  IMAD.MOV.U32 R95, RZ, RZ, R94 ;  /* 0x000000ffff5f7224 */ /* 0x000fc600078e005e */
[----:B------:R1:W-:Y:S01]  /*91130*/  STL.64 [R1+0x6f0], R14 ;  /* 0x0006f00e01007387 */ /* 0x0003e20000100a00 */
[----:B--2---:R-:W-:-:S03]  /*91140*/  IMAD.MOV.U32 R94, RZ, RZ, R93 ;  /* 0x000000ffff5e7224 */ /* 0x004fc600078e005d */
[----:B------:R-:W2:Y:S01]  /*91150*/  LDL.LU R93, [R1+0x450] ;  /* 0x00045000015d7983 */ /* 0x000ea20000300800 */
        /* <DEDUP_REMOVED lines=22> */
[----:B------:R-:W-:Y:S02]  /*912c0*/  SHF.R.S32.HI R16, RZ, 0x1f, R122 ;  /* 0x0000001fff107819 */ /* 0x000fe4000001147a */
[----:B0-----:R-:W-:-:S05]  /*912d0*/  IADD3 R20, P5, R122, R2, RZ ;  /* 0x000000027a147210 */ /* 0x001fca0007fbe0ff */
[----:B------:R-:W-:Y:S01]  /*912e0*/  IMAD.X R21, R16, 0x1, R5, P5 ;  /* 0x0000000110157824 */ /* 0x000fe200028e0605 */
[----:B------:R-:W-:Y:S02]  /*912f0*/  SHF.R.S32.HI R17, RZ, 0x1f, R121 ;  /* 0x0000001fff117819 */ /* 0x000fe40000011479 */
[C---:B-1----:R-:W-:Y:S02]  /*91300*/  IADD3 R14, P4, R121.reuse, R2, RZ ;  /* 0x00000002790e7210 */ /* 0x042fe40007f9e0ff */
[----:B------:R0:W-:Y:S02]  /*91310*/  STL.64 [R1+0x6e8], R20 ;  /* 0x0006e81401007387 */ /* 0x0001e40000100a00 */
        /* <DEDUP_REMOVED lines=11> */
[----:B------:R-:W-:Y:S01]  /*913d0*/  IADD3 R18, P6, R122, R3, RZ ;  /* 0x000000037a127210 */ /* 0x000fe20007fde0ff */
        /* <DEDUP_REMOVED lines=76> */
[----:B------:R-:W-:-:S02]  /*918a0*/  SHF.R.S32.HI R16, RZ, 0x1f, R121 ;  /* 0x0000001fff107819 */ /* 0x000fc40000011479 */
[----:B0-----:R-:W-:-:S05]  /*918b0*/  IADD3 R20, P5, R121, R2, RZ ;  /* 0x0000000279147210 */ /* 0x001fca0007fbe0ff */
[----:B------:R-:W-:Y:S01]  /*918c0*/  IMAD.X R21, R16, 0x1, R5, P5 ;  /* 0x0000000110157824 */ /* 0x000fe200028e0605 */
[----:B-1----:R-:W-:Y:S02]  /*918d0*/  IADD3 R18, P6, R121, R3, RZ ;  /* 0x0000000379127210 */ /* 0x002fe40007fde0ff */
[----:B------:R-:W-:Y:S02]  /*918e0*/  SHF.R.S32.HI R17, RZ, 0x1f, R120 ;  /* 0x0000001fff117819 */ /* 0x000fe40000011478 */
[----:B---3--:R-:W-:Y:S01]  /*918f0*/  IADD3 R14, P4, R120, R2, RZ ;  /* 0x00000002780e7210 */ /* 0x008fe20007f9e0ff */
[----:B------:R0:W-:Y:S01]  /*91900*/  STL.64 [R1+0x6b8], R20 ;  /* 0x0006b81401007387 */ /* 0x0001e20000100a00 */
[----:B------:R-:W-:-:S03]  /*91910*/  IMAD.X R19, R16, 0x1, R4, P6 ;  /* 0x0000000110137824 */ /* 0x000fc600030e0604 */
[----:B------:R-:W-:Y:S01]  /*91920*/  IMAD.X R15, R17, 0x1, R5, P4 ;  /* 0x00000001110f7824 */ /* 0x000fe200020e0605 */
[----:B0-----:R-:W-:Y:S01]  /*91930*/  IADD3 R20, P5, R120, R3, RZ ;  /* 0x0000000378147210 */ /* 0x001fe20007fbe0ff */
[----:B------:R-:W-:Y:S02]  /*91940*/  IMAD.MOV.U32 R120, RZ, RZ, R118 ;  /* 0x000000ffff787224 */ /* 0x000fe400078e0076 */
[----:B------:R-:W-:Y:S02]  /*91950*/  IMAD.MOV.U32 R118, RZ, RZ, R119 ;  /* 0x000000ffff767224 */ /* 0x000fe400078e0077 */
[----:B------:R-:W-:Y:S02]  /*91960*/  IMAD.MOV.U32 R119, RZ, RZ, R115 ;  /* 0x000000ffff777224 */ /* 0x000fe400078e0073 */
[----:B------:R-:W-:Y:S02]  /*91970*/  IMAD.MOV.U32 R115, RZ, RZ, R112 ;  /* 0x000000ffff737224 */ /* 0x000fe400078e0070 */
[----:B------:R-:W-:-:S02]  /*91980*/  IMAD.MOV.U32 R112, RZ, RZ, R95 ;  /* 0x000000ffff707224 */ /* 0x000fc400078e005f */
[----:B------:R-:W-:Y:S01]  /*91990*/  IMAD.MOV.U32 R95, RZ, RZ, R94 ;  /* 0x000000ffff5f7224 */ /* 0x000fe200078e005e */
[----:B------:R0:W-:Y:S04]  /*919a0*/  STL.64 [R1+0x6b0], R18 ;  /* 0x0006b01201007387 */ /* 0x0001e80000100a00 */
[----:B------:R1:W-:Y:S01]  /*919b0*/  STL.64 [R1+0x6a8], R14 ;  /* 0x0006a80e01007387 */ /* 0x0003e20000100a00 */
[----:B--2---:R-:W-:Y:S02]  /*919c0*/  IMAD.MOV.U32 R94, RZ, RZ, R93 ;  /* 0x000000ffff5e7224 */ /* 0x004fe400078e005d */
[----:B------:R-:W-:Y:S02]  /*919d0*/  IMAD.MOV.U32 R93, RZ, RZ, R92 ;  /* 0x000000ffff5d7224 */ /* 0x000fe400078e005c */
[----:B------:R-:W-:-:S02]  /*919e0*/  IMAD.MOV.U32 R92, RZ, RZ, R91 ;  /* 0x000000ffff5c7224 */ /* 0x000fc400078e005b */
        /* <DEDUP_REMOVED lines=30> */
[----:B--2---:R-:W-:Y:S02]  /*91bd0*/  IMAD.MOV.U32 R92, RZ, RZ, R91 ;  /* 0x000000ffff5c7224 */ /* 0x004fe400078e005b */
[----:B------:R-:W2:Y:S01]  /*91be0*/  LDL.LU R91, [R1+0x7ac] ;  /* 0x0007ac00015b7983 */ /* 0x000ea20000300800 */
[----:B------:R-:W-:Y:S02]  /*91bf0*/  SHF.R.S32.HI R16, RZ, 0x1f, R120 ;  /* 0x0000001fff107819 */ /* 0x000fe40000011478 */
[----:B0-----:R-:W-:-:S02]  /*91c00*/  IADD3 R20, P5, R120, R2, RZ ;  /* 0x0000000278147210 */ /* 0x001fc40007fbe0ff */
[----:B-1----:R-:W-:Y:S01]  /*91c10*/  IADD3 R18, P6, R120, R3, RZ ;  /* 0x0000000378127210 */ /* 0x002fe20007fde0ff */
[----:B------:R-:W-:Y:S02]  /*91c20*/  IMAD.MOV.U32 R120, RZ, RZ, R118 ;  /* 0x000000ffff787224 */ /* 0x000fe400078e0076 */
[----:B------:R-:W-:Y:S02]  /*91c30*/  IMAD.MOV.U32 R118, RZ, RZ, R119 ;  /* 0x000000ffff767224 */ /* 0x000fe400078e0077 */
[----:B------:R-:W-:Y:S02]  /*91c40*/  IMAD.MOV.U32 R119, RZ, RZ, R116 ;  /* 0x000000ffff777224 */ /* 0x000fe400078e0074 */
[----:B------:R-:W-:Y:S02]  /*91c50*/  IMAD.X R21, R16, 0x1, R5, P5 ;  /* 0x0000000110157824 */ /* 0x000fe400028e0605 */
[----:B------:R-:W-:Y:S02]  /*91c60*/  IMAD.MOV.U32 R116, RZ, RZ, R115 ;  /* 0x000000ffff747224 */ /* 0x000fe400078e0073 */
[----:B------:R-:W-:-:S02]  /*91c70*/  IMAD.MOV.U32 R115, RZ, RZ, R95 ;  /* 0x000000ffff737224 */ /* 0x000fc400078e005f */
[----:B------:R-:W-:Y:S02]  /*91c80*/  IMAD.MOV.U32 R95, RZ, RZ, R94 ;  /* 0x000000ffff5f7224 */ /* 0x000fe400078e005e */
[----:B------:R-:W-:Y:S01]  /*91c90*/  IMAD.MOV.U32 R94, RZ, RZ, R93 ;  /* 0x000000ffff5e7224 */ /* 0x000fe200078e005d */
[----:B------:R0:W-:Y:S01]  /*91ca0*/  STL.64 [R1+0x688], R20 ;  /* 0x0006881401007387 */ /* 0x0001e20000100a00 */
[----:B------:R-:W-:Y:S02]  /*91cb0*/  IMAD.MOV.U32 R93, RZ, RZ, R92 ;  /* 0x000000ffff5d7224 */ /* 0x000fe400078e005c */
[----:B--2---:R-:W-:Y:S02]  /*91cc0*/  IMAD.MOV.U32 R92, RZ, RZ, R91 ;  /* 0x000000ffff5c7224 */ /* 0x004fe400078e005b */
[----:B------:R-:W2:Y:S01]  /*91cd0*/  LDL.LU R91, [R1+0x210] ;  /* 0x00021000015b7983 */ /* 0x000ea20000300800 */
[----:B------:R-:W-:Y:S02]  /*91ce0*/  SHF.R.S32.HI R17, RZ, 0x1f, R123 ;  /* 0x0000001fff117819 */ /* 0x000fe4000001147b */
[C---:B---3--:R-:W-:Y:S01]  /*91cf0*/  IADD3 R14, P4, R123.reuse, R2, RZ ;  /* 0x000000027b0e7210 */ /* 0x048fe20007f9e0ff */
[----:B------:R-:W-:Y:S01]  /*91d00*/  IMAD.X R19, R16, 0x1, R4, P6 ;  /* 0x0000000110137824 */ /* 0x000fe200030e0604 */
[----:B0-----:R-:W-:Y:S01]  /*91d10*/  IADD3 R20, P5, R123, R3, RZ ;  /* 0x000000037b147210 */ /* 0x001fe20007fbe0ff */
[----:B------:R-:W-:-:S02]  /*91d20*/  IMAD.MOV.U32 R123, RZ, RZ, R118 ;  /* 0x000000ffff7b7224 */ /* 0x000fc400078e0076 */
[----:B------:R-:W-:Y:S01]  /*91d30*/  IMAD.X R15, R17, 0x1, R5, P4 ;  /* 0x00000001110f7824 */ /* 0x000fe200020e0605 */
[----:B------:R0:W-:Y:S01]  /*91d40*/  STL.64 [R1+0x680], R18 ;  /* 0x0006801201007387 */ /* 0x0001e20000100a00 */
[----:B------:R-:W-:Y:S01]  /*91d50*/  IMAD.MOV.U32 R118, RZ, RZ, R116 ;  /* 0x000000ffff767224 */ /* 0x000fe200078e0074 */
[----:B------:R-:W-:Y:S01]  /*91d60*/  SHF.R.S32.HI R16, RZ, 0x1f, R123 ;  /* 0x0000001fff107819 */ /* 0x000fe2000001147b */
[----:B------:R-:W-:Y:S01]  /*91d70*/  IMAD.MOV.U32 R116, RZ, RZ, R115 ;  /* 0x000000ffff747224 */ /* 0x000fe200078e0073 */
[----:B------:R1:W-:Y:S01]  /*91d80*/  STL.64 [R1+0x678], R14 ;  /* 0x0006780e01007387 */ /* 0x0003e20000100a00 */
[----:B------:R-:W-:Y:S02]  /*91d90*/  IMAD.MOV.U32 R115, RZ, RZ, R95 ;  /* 0x000000ffff737224 */ /* 0x000fe400078e005f */
[----:B------:R-:W-:Y:S01]  /*91da0*/  IMAD.MOV.U32 R95, RZ, RZ, R94 ;  /* 0x000000ffff5f7224 */ /* 0x000fe200078e005e */
[C---:B0-----:R-:W-:Y:S01]  /*91db0*/  IADD3 R18, P4, R123.reuse, R2, RZ ;  /* 0x000000027b127210 */ /* 0x041fe20007f9e0ff */
[----:B------:R-:W-:Y:S01]  /*91dc0*/  IMAD.MOV.U32 R94, RZ, RZ, R93 ;  /* 0x000000ffff5e7224 */ /* 0x000fe200078e005d */
[----:B-1----:R-:W-:Y:S01]  /*91dd0*/  IADD3 R14, P6, R123, R3, RZ ;  /* 0x000000037b0e7210 */ /* 0x002fe20007fde0ff */
[----:B------:R-:W-:-:S02]  /*91de0*/  IMAD.MOV.U32 R123, RZ, RZ, R118 ;  /* 0x000000ffff7b7224 */ /* 0x000fc400078e0076 */
[----:B------:R-:W-:Y:S02]  /*91df0*/  IMAD.X R21, R17, 0x1, R4, P5 ;  /* 0x0000000111157824 */ /* 0x000fe400028e0604 */
[----:B------:R-:W-:Y:S02]  /*91e00*/  IMAD.MOV.U32 R118, RZ, RZ, R119 ;  /* 0x000000ffff767224 */ /* 0x000fe400078e0077 */
[----:B------:R-:W-:Y:S02]  /*91e10*/  IMAD.MOV.U32 R93, RZ, RZ, R92 ;  /* 0x000000ffff5d7224 */ /* 0x000fe400078e005c */
[C---:B------:R-:W-:Y:S02]  /*91e20*/  IMAD.X R19, R16.reuse, 0x1, R5, P4 ;  /* 0x0000000110137824 */ /* 0x040fe400020e0605 */
[----:B------:R-:W-:Y:S02]  /*91e30*/  IMAD.MOV.U32 R119, RZ, RZ, R117 ;  /* 0x000000ffff777224 */ /* 0x000fe400078e0075 */
[----:B------:R-:W-:-:S02]  /*91e40*/  IMAD.X R15, R16, 0x1, R4, P6 ;  /* 0x00000001100f7824 */ /* 0x000fc400030e0604 */
[----:B------:R-:W-:Y:S02]  /*91e50*/  IMAD.MOV.U32 R117, RZ, RZ, R116 ;  /* 0x000000ffff757224 */ /* 0x000fe400078e0074 */
[----:B------:R-:W-:Y:S02]  /*91e60*/  IMAD.MOV.U32 R116, RZ, RZ, R115 ;  /* 0x000000ffff747224 */ /* 0x000fe400078e0073 */
[----:B------:R-:W-:Y:S02]  /*91e70*/  IMAD.MOV.U32 R115, RZ, RZ, R95 ;  /* 0x000000ffff737224 */ /* 0x000fe400078e005f */
[----:B------:R-:W-:Y:S02]  /*91e80*/  IMAD.MOV.U32 R95, RZ, RZ, R94 ;  /* 0x000000ffff5f7224 */ /* 0x000fe400078e005e */
[----:B------:R-:W-:Y:S02]  /*91e90*/  IMAD.MOV.U32 R94, RZ, RZ, R93 ;  /* 0x000000ffff5e7224 */ /* 0x000fe400078e005d */
[----:B--2---:R-:W-:-:S02]  /*91ea0*/  IMAD.MOV.U32 R92, RZ, RZ, R91 ;  /* 0x000000ffff5c7224 */ /* 0x004fc400078e005b */
[----:B------:R-:W2:Y:S02]  /*91eb0*/  LDL.LU R91, [R1+0x240] ;  /* 0x00024000015b7983 */ /* 0x000ea40000300800 */
[----:B------:R-:W-:Y:S02]  /*91ec0*/  IMAD.MOV.U32 R93, RZ, RZ, R92 ;  /* 0x000000ffff5d7224 */ /* 0x000fe400078e005c */
[----:B------:R0:W-:Y:S04]  /*91ed0*/  STL.64 [R1+0x670], R20 ;  /* 0x0006701401007387 */ /* 0x0001e80000100a00 */
[----:B------:R1:W-:Y:S04]  /*91ee0*/  STL.64 [R1+0x668], R18 ;  /* 0x0006681201007387 */ /* 0x0003e80000100a00 */
[----:B------:R3:W-:Y:S04]  /*91ef0*/  STL.64 [R1+0x660], R14 ;  /* 0x0006600e01007387 */ /* 0x0007e80000100a00 */
[----:B------:R-:W4:Y:S01]  /*91f00*/  LDL.LU R92, [R1+0x214] ;  /* 0x00021400015c7983 */ /* 0x000f220000300800 */
        /* <DEDUP_REMOVED lines=20> */
[----:B----4-:R-:W-:-:S03]  /*92050*/  IMAD.MOV.U32 R93, RZ, RZ, R92 ;  /* 0x000000ffff5d7224 */ /* 0x010fc600078e005c */
[----:B------:R-:W3:Y:S01]  /*92060*/  LDL.LU R92, [R1+0x220] ;  /* 0x00022000015c7983 */ /* 0x000ee20000300800 */
[----:B------:R-:W-:Y:S02]  /*92070*/  SHF.R.S32.HI R16, RZ, 0x1f, R122 ;  /* 0x0000001fff107819 */ /* 0x000fe4000001147a */
[C---:B0-----:R-:W-:Y:S01]  /*92080*/  IADD3 R18, P4, R122.reuse, R2, RZ ;  /* 0x000000027a127210 */ /* 0x041fe20007f9e0ff */
[----:B------:R-:W-:Y:S01]  /*92090*/  IMAD.X R21, R17, 0x1, R4, P5 ;  /* 0x0000000111157824 */ /* 0x000fe200028e0604 */
[----:B-1----:R-:W-:Y:S01]  /*920a0*/  IADD3 R14, P6, R122, R3, RZ ;  /* 0x000000037a0e7210 */ /* 0x002fe20007fde0ff */
[----:B------:R-:W-:Y:S02]  /*920b0*/  IMAD.MOV.U32 R122, RZ, RZ, R118 ;  /* 0x000000ffff7a7224 */ /* 0x000fe400078e0076 */
[C---:B------:R-:W-:Y:S01]  /*920c0*/  IMAD.X R19, R16.reuse, 0x1, R5, P4 ;  /* 0x0000000110137824 */ /* 0x040fe200020e0605 */
[----:B------:R0:W-:Y:S01]  /*920d0*/  STL.64 [R1+0x640], R20 ;  /* 0x0006401401007387 */ /* 0x0001e20000100a00 */
[----:B------:R-:W-:Y:S01]  /*920e0*/  IMAD.X R15, R16, 0x1, R4, P6 ;  /* 0x00000001100f7824 */ /* 0x000fe200030e0604 */
[----:B------:R-:W-:Y:S01]  /*920f0*/  SHF.R.S32.HI R16, RZ, 0x1f, R122 ;  /* 0x0000001fff107819 */ /* 0x000fe2000001147a */
[----:B------:R-:W-:Y:S01]  /*92100*/  IMAD.MOV.U32 R118, RZ, RZ, R119 ;  /* 0x000000ffff767224 */ /* 0x000fe200078e0077 */
[----:B------:R1:W-:Y:S01]  /*92110*/  STL.64 [R1+0x638], R18 ;  /* 0x0006381201007387 */ /* 0x0003e20000100a00 */
[----:B------:R-:W-:-:S02]  /*92120*/  IMAD.MOV.U32 R119, RZ, RZ, R117 ;  /* 0x000000ffff777224 */ /* 0x000fc400078e0075 */
[----:B------:R-:W-:Y:S01]  /*92130*/  IMAD.MOV.U32 R117, RZ, RZ, R116 ;  /* 0x000000ffff757224 */ /* 0x000fe200078e0074 */
[C---:B0-----:R-:W-:Y:S01]  /*92140*/  IADD3 R20, P6, R122.reuse, R2, RZ ;  /* 0x000000027a147210 */ /* 0x041fe20007fde0ff */
[----:B------:R-:W-:Y:S01]  /*92150*/  IMAD.MOV.U32 R116, RZ, RZ, R115 ;  /* 0x000000ffff747224 */ /* 0x000fe200078e0073 */
[----:B-1----:R-:W-:Y:S01]  /*92160*/  IADD3 R18, P4, R122, R3, RZ ;  /* 0x000000037a127210 */ /* 0x002fe20007f9e0ff */
[----:B------:R0:W-:Y:S01]  /*92170*/  STL.64 [R1+0x630], R14 ;  /* 0x0006300e01007387 */ /* 0x0001e20000100a00 */
[----:B------:R-:W-:Y:S01]  /*92180*/  IMAD.MOV.U32 R115, RZ, RZ, R95 ;  /* 0x000000ffff737224 */ /* 0x000fe200078e005f */
[----:B------:R-:W-:Y:S01]  /*92190*/  SHF.R.S32.HI R17, RZ, 0x1f, R121 ;  /* 0x0000001fff117819 */ /* 0x000fe20000011479 */
[C---:B------:R-:W-:Y:S02]  /*921a0*/  IMAD.X R21, R16.reuse, 0x1, R5, P6 ;  /* 0x0000000110157824 */ /* 0x040fe400030e0605 */
[----:B------:R-:W-:Y:S02]  /*921b0*/  IMAD.MOV.U32 R95, RZ, RZ, R94 ;  /* 0x000000ffff5f7224 */ /* 0x000fe400078e005e */
[----:B------:R-:W-:-:S02]  /*921c0*/  IMAD.X R19, R16, 0x1, R4, P4 ;  /* 0x0000000110137824 */ /* 0x000fc400020e0604 */
[----:B------:R-:W-:Y:S01]  /*921d0*/  IMAD.MOV.U32 R94, RZ, RZ, R93 ;  /* 0x000000ffff5e7224 */ /* 0x000fe200078e005d */
[----:B0-----:R-:W-:-:S05]  /*921e0*/  IADD3 R14, P5, R121, R2, RZ ;  /* 0x00000002790e7210 */ /* 0x001fca0007fbe0ff */
[----:B------:R-:W-:Y:S01]  /*921f0*/  IMAD.X R15, R17, 0x1, R5, P5 ;  /* 0x00000001110f7824 */ /* 0x000fe200028e0605 */
[----:B------:R-:W-:Y:S02]  /*92200*/  SHF.R.S32.HI R16, RZ, 0x1f, R120 ;  /* 0x0000001fff107819 */ /* 0x000fe40000011478 */
[----:B------:R-:W-:Y:S01]  /*92210*/  LOP3.LUT R13, R13, 0xf7ffffff, RZ, 0xc0, !PT ;  /* 0xf7ffffff0d0d7812 */ /* 0x000fe200078ec0ff */
[----:B------:R-:W-:Y:S01]  /*92220*/  UMOV UR45, UR15 ;  /* 0x0000000f002d7c82 */ /* 0x000fe20008000000 */
[----:B------:R-:W-:Y:S01]  /*92230*/  UMOV UR48, UR18 ;  /* 0x0000001200307c82 */ /* 0x000fe20008000000 */
[----:B------:R-:W-:Y:S01]  /*92240*/  UMOV UR56, UR11 ;  /* 0x0000000b00387c82 */ /* 0x000fe20008000000 */
[----:B------:R-:W-:Y:S01]  /*92250*/  UMOV UR51, UR19 ;  /* 0x0000001300337c82 */ /* 0x000fe20008000000 */
[----:B------:R-:W-:Y:S01]  /*92260*/  ULDC.64 UR18, c[0x0][0x228] ;  /* 0x00008a0000127ab9 */ /* 0x000fe20000000a00 */
[----:B------:R-:W-:Y:S01]  /*92270*/  MOV R23, UR56 ;  /* 0x0000003800177c02 */ /* 0x000fe20008000f00 */
[----:B------:R-:W-:Y:S01]  /*92280*/  UMOV UR56, UR18 ;  /* 0x0000001200387c82 */ /* 0x000fe20008000000 */
[----:B---3--:R-:W-:-:S02]  /*92290*/  IMAD.MOV.U32 R93, RZ, RZ, R92 ;  /* 0x000000ffff5d7224 */ /* 0x008fc400078e005c */
[----:B------:R-:W3:Y:S04]  /*922a0*/  LDL.LU R92, [R1+0x224] ;  /* 0x00022400015c7983 */ /* 0x000ee80000300800 */
[----:B------:R-:W-:Y:S04]  /*922b0*/  STL.64 [R1+0x628], R20 ;  /* 0x0006281401007387 */ /* 0x000fe80000100a00 */
[----:B------:R0:W-:Y:S04]  /*922c0*/  STL.64 [R1+0x620], R18 ;  /* 0x0006201201007387 */ /* 0x0001e80000100a00 */
[----:B------:R1:W-:Y:S01]  /*922d0*/  STL.64 [R1+0x618], R14 ;  /* 0x0006180e01007387 */ /* 0x0003e20000100a00 */
[----:B0-----:R-:W-:-:S05]  /*922e0*/  IADD3 R18, P5, R121, R3, RZ ;  /* 0x0000000379127210 */ /* 0x001fca0007fbe0ff */
[----:B------:R-:W-:Y:S01]  /*922f0*/  IMAD.X R19, R17, 0x1, R4, P5 ;  /* 0x0000000111137824 */ /* 0x000fe200028e0604 */
[----:B------:R-:W-:Y:S02]  /*92300*/  ISETP.LT.AND P5, PT, R7, UR6, !P3 ;  /* 0x0000000607007c0c */ /* 0x000fe4000dfa1270 */
[----:B-1----:R-:W-:-:S05]  /*92310*/  IADD3 R14, P4, R120, R3, RZ ;  /* 0x00000003780e7210 */ /* 0x002fca0007f9e0ff */
[----:B------:R-:W-:Y:S01]  /*92320*/  IMAD.X R15, R16, 0x1, R4, P4 ;  /* 0x00000001100f7824 */ /* 0x000fe200020e0604 */
[----:B------:R-:W-:Y:S02]  /*92330*/  ISETP.LT.AND P4, PT, R6, UR8, !P3 ;  /* 0x0000000806007c0c */ /* 0x000fe4000df81270 */
[----:B------:R-:W-:-:S03]  /*92340*/  ISETP.LT.AND P3, PT, R7, UR12, !P2 ;  /* 0x0000000c07007c0c */ /* 0x000fc6000d761270 */
[----:B------:R-:W-:Y:S01]  /*92350*/  @P5 LOP3.LUT R13, R13, 0x8000000, RZ, 0xfc, !PT ;  /* 0x080000000d0d5812 */ /* 0x000fe200078efcff */
[----:B------:R-:W-:Y:S01]  /*92360*/  UMOV UR6, UR14 ;  /* 0x0000000e00067c82 */ /* 0x000fe20008000000 */
[----:B------:R-:W-:Y:S01]  /*92370*/  UMOV UR8, UR4 ;  /* 0x0000000400087c82 */ /* 0x000fe20008000000 */
[----:B------:R-:W-:Y:S01]  /*92380*/  IADD3 R20, P6, R120, R2, RZ ;  /* 0x0000000278147210 */ /* 0x000fe20007fde0ff */
[----:B------:R-:W-:Y:S01]  /*92390*/  ULDC.64 UR12, c[0x0][0x228] ;  /* 0x00008a00000c7ab9 */ /* 0x000fe20000000a00 */
[----:B------:R-:W-:Y:S01]  /*923a0*/  LOP3.LUT R13, R13, 0xfbffffff, RZ, 0xc0, !PT ;  /* 0xfbffffff0d0d7812 */ /* 0x000fe200078ec0ff */
[----:B------:R-:W-:-:S03]  /*923b0*/  ULDC.64 UR14, c[0x0][0x228] ;  /* 0x00008a00000e7ab9 */ /* 0x000fc60000000a00 */
[----:B------:R-:W-:-:S04]  /*923c0*/  @P4 LOP3.LUT R13, R13, 0x4000000, RZ, 0xfc, !PT ;  /* 0x040000000d0d4812 */ /* 0x000fc800078efcff */
[----:B------:R-:W-:-:S04]  /*923d0*/  LOP3.LUT R13, R13, 0xfdffffff, RZ, 0xc0, !PT ;  /* 0xfdffffff0d0d7812 */ /* 0x000fc800078ec0ff */
[----:B------:R-:W-:Y:S02]  /*923e0*/  @P3 LOP3.LUT R13, R13, 0x2000000, RZ, 0xfc, !PT ;  /* 0x020000000d0d3812 */ /* 0x000fe400078efcff */
[----:B------:R-:W-:Y:S02]  /*923f0*/  ISETP.LT.AND P3, PT, R6, UR20, !P2 ;  /* 0x0000001406007c0c */ /* 0x000fe4000d761270 */
[----:B------:R-:W-:Y:S01]  /*92400*/  ISETP.LT.AND P2, PT, R7, UR6, !P1 ;  /* 0x0000000607007c0c */ /* 0x000fe2000cf41270 */
[----:B------:R-:W-:Y:S01]  /*92410*/  IMAD.X R21, R16, 0x1, R5, P6 ;  /* 0x0000000110157824 */ /* 0x000fe200030e0605 */
[----:B------:R-:W-:Y:S01]  /*92420*/  LOP3.LUT R13, R13, 0xfeffffff, RZ, 0xc0, !PT ;  /* 0xfeffffff0d0d7812 */ /* 0x000fe200078ec0ff */
[----:B------:R-:W-:Y:S01]  /*92430*/  UMOV UR4, UR10 ;  /* 0x0000000a00047c82 */ /* 0x000fe20008000000 */
[----:B------:R-:W-:Y:S01]  /*92440*/  ISETP.LT.AND P1, PT, R6, UR40, !P1 ;  /* 0x0000002806007c0c */ /* 0x000fe2000cf21270 */
[C---:B------:R-:W-:Y:S01]  /*92450*/  VIADD R17, R0.reuse, 0x150 ;  /* 0x0000015000117836 */ /* 0x040fe20000000000 */
[----:B------:R-:W-:Y:S01]  /*92460*/  UMOV UR57, UR15 ;  /* 0x0000000f00397c82 */ /* 0x000fe20008000000 */
[----:B------:R-:W-:Y:S01]  /*92470*/  UMOV UR46, UR19 ;  /* 0x00000013002e7c82 */ /* 0x000fe20008000000 */
[----:B------:R-:W-:Y:S01]  /*92480*/  UMOV UR11, UR28 ;  /* 0x0000001c000b7c82 */ /* 0x000fe20008000000 */
[----:B------:R-:W-:Y:S01]  /*92490*/  UMOV UR44, UR29 ;  /* 0x0000001d002c7c82 */ /* 0x000fe20008000000 */
[----:B------:R-:W-:Y:S01]  /*924a0*/  UMOV UR27, UR35 ;  /* 0x00000023001b7c82 */ /* 0x000fe20008000000 */
[----:B------:R-:W-:Y:S01]  /*924b0*/  @P3 LOP3.LUT R13, R13, 0x1000000, RZ, 0xfc, !PT ;  /* 0x010000000d0d3812 */ /* 0x000fe200078efcff */
[----:B------:R-:W-:Y:S01]  /*924c0*/  VIADD R16, R0, 0x154 ;  /* 0x0000015400107836 */ /* 0x000fe20000000000 */
[----:B------:R-:W-:Y:S01]  /*924d0*/  UMOV UR10, UR14 ;  /* 0x0000000e000a7c82 */ /* 0x000fe20008000000 */
[----:B------:R-:W-:Y:S01]  /*924e0*/  ULDC.64 UR14, c[0x0][0x228] ;  /* 0x00008a00000e7ab9 */ /* 0x000fe20000000a00 */
[----:B------:R-:W-:Y:S01]  /*924f0*/  LOP3.LUT R13, R13, 0xff7fffff, RZ, 0xc0, !PT ;  /* 0xff7fffff0d0d7812 */ /* 0x000fe200078ec0ff */
[----:B------:R-:W-:Y:S01]  /*92500*/  ULDC.64 UR18, c[0x0][0x228] ;  /* 0x00008a0000127ab9 */ /* 0x000fe20000000a00 */
[----:B------:R-:W-:Y:S01]  /*92510*/  MOV R152, UR57 ;  /* 0x0000003900987c02 */ /* 0x000fe20008000f00 */
[----:B------:R-:W-:Y:S01]  /*92520*/  ULDC.64 UR28, c[0x0][0x228] ;  /* 0x00008a00001c7ab9 */ /* 0x000fe20000000a00 */
[----:B------:R-:W-:Y:S01]  /*92530*/  @P2 LOP3.LUT R13, R13, 0x800000, RZ, 0xfc, !PT ;  /* 0x008000000d0d2812 */ /* 0x000fe200078efcff */
[----:B------:R-:W-:Y:S01]  /*92540*/  ULDC.64 UR6, c[0x0][0x228] ;  /* 0x00008a0000067ab9 */ /* 0x000fe20000000a00 */
[----:B------:R-:W-:Y:S01]  /*92550*/  ISETP.LT.AND P2, PT, R7, UR8, !P0 ;  /* 0x0000000807007c0c */ /* 0x000fe2000c741270 */
[----:B------:R-:W-:Y:S01]  /*92560*/  UMOV UR57, UR14 ;  /* 0x0000000e00397c82 */ /* 0x000fe20008000000 */
[----:B------:R-:W-:Y:S01]  /*92570*/  LOP3.LUT R13, R13, 0xffbfffff, RZ, 0xc0, !PT ;  /* 0xffbfffff0d0d7812 */ /* 0x000fe200078ec0ff */
[----:B------:R-:W-:Y:S01]  /*92580*/  UMOV UR43, UR15 ;  /* 0x0000000f002b7c82 */ /* 0x000fe20008000000 */
[----:B------:R-:W-:Y:S01]  /*92590*/  ULDC.64 UR14, c[0x0][0x228] ;  /* 0x00008a00000e7ab9 */ /* 0x000fe20000000a00 */
[----:B------:R-:W-:Y:S01]  /*925a0*/  UMOV UR49, UR18 ;  /* 0x0000001200317c82 */ /* 0x000fe20008000000 */
[----:B------:R-:W-:Y:S01]  /*925b0*/  @P1 LOP3.LUT R13, R13, 0x400000, RZ, 0xfc, !PT ;  /* 0x004000000d0d1812 */ /* 0x000fe200078efcff */
[----:B------:R-:W-:Y:S01]  /*925c0*/  UMOV UR54, UR19 ;  /* 0x0000001300367c82 */ /* 0x000fe20008000000 */
[----:B------:R-:W-:Y:S01]  /*925d0*/  ISETP.LT.AND P1, PT, R6, UR32, !P0 ;  /* 0x0000002006007c0c */ /* 0x000fe2000c721270 */
[----:B------:R-:W-:Y:S01]  /*925e0*/  UMOV UR53, UR14 ;  /* 0x0000000e00357c82 */ /* 0x000fe20008000000 */
[----:B------:R-:W-:Y:S01]  /*925f0*/  LOP3.LUT R13, R13, 0xffdfffff, RZ, 0xc0, !PT ;  /* 0xffdfffff0d0d7812 */ /* 0x000fe200078ec0ff */
[----:B------:R-:W-:Y:S01]  /*92600*/  UMOV UR58, UR15 ;  /* 0x0000000f003a7c82 */ /* 0x000fe20008000000 */
[----:B------:R-:W-:Y:S01]  /*92610*/  ISETP.GE.AND P0, PT, R16, UR21, PT ;  /* 0x0000001510007c0c */ /* 0x000fe2000bf06270 */
[----:B------:R-:W-:Y:S01]  /*92620*/  ULDC.64 UR18, c[0x0][0x228] ;  /* 0x00008a0000127ab9 */ /* 0x000fe20000000a00 */
[----:B------:R-:W-:Y:S01]  /*92630*/  @P2 LOP3.LUT R13, R13, 0x200000, RZ, 0xfc, !PT ;  /* 0x002000000d0d2812 */ /* 0x000fe200078efcff */
[----:B------:R-:W-:Y:S01]  /*92640*/  VIADD R16, R0, 0x152 ;  /* 0x0000015200107836 */ /* 0x000fe20000000000 */
[----:B------:R-:W-:Y:S01]  /*92650*/  ULDC.64 UR14, c[0x0][0x228] ;  /* 0x00008a00000e7ab9 */ /* 0x000fe20000000a00 */
[----:B------:R0:W-:Y:S01]  /*92660*/  STL.64 [R1+0x610], R20 ;  /* 0x0006101401007387 */ /* 0x0001e20000100a00 */
[----:B------:R-:W-:Y:S01]  /*92670*/  LOP3.LUT R13, R13, 0xffefffff, RZ, 0xc0, !PT ;  /* 0xffefffff0d0d7812 */ /* 0x000fe200078ec0ff */
[----:B------:R-:W-:Y:S01]  /*92680*/  ULDC.64 UR8, c[0x0][0x228] ;  /* 0x00008a0000087ab9 */ /* 0x000fe20000000a00 */
[----:B------:R-:W-:Y:S01]  /*92690*/  MOV R22, UR43 ;  /* 0x0000002b00167c02 */ /* 0x000fe20008000f00 */
[----:B------:R-:W-:Y:S01]  /*926a0*/  ULDC.64 UR20, c[0x0][0x228] ;  /* 0x00008a0000147ab9 */ /* 0x000fe20000000a00 */
[----:B------:R-:W-:-:S02]  /*926b0*/  @P1 LOP3.LUT R13, R13, 0x100000, RZ, 0xfc, !PT ;  /* 0x001000000d0d1812 */ /* 0x000fc400078efcff */
[----:B------:R-:W-:Y:S02]  /*926c0*/  ISETP.LT.AND P1, PT, R7, UR4, !P0 ;  /* 0x0000000407007c0c */ /* 0x000fe4000c721270 */
[----:B------:R-:W-:Y:S02]  /*926d0*/  ISETP.LT.AND P0, PT, R6, UR24, !P0 ;  /* 0x0000001806007c0c */ /* 0x000fe4000c701270 */
[----:B------:R-:W-:-:S09]  /*926e0*/  LOP3.LUT R13, R13, 0xfff7ffff, RZ, 0xc0, !PT ;  /* 0xfff7ffff0d0d7812 */ /* 0x000fd200078ec0ff */
[----:B------:R-:W-:-:S04]  /*926f0*/  @P1 LOP3.LUT R13, R13, 0x80000, RZ, 0xfc, !PT ;  /* 0x000800000d0d1812 */ /* 0x000fc800078efcff */
[----:B------:R-:W-:-:S04]  /*92700*/  LOP3.LUT R13, R13, 0xfffbffff, RZ, 0xc0, !PT ;  /* 0xfffbffff0d0d7812 */ /* 0x000fc800078ec0ff */
[----:B------:R-:W-:Y:S02]  /*92710*/  @P0 LOP3.LUT R13, R13, 0x40000, RZ, 0xfc, !PT ;  /* 0x000400000d0d0812 */ /* 0x000fe400078efcff */
[----:B------:R-:W-:Y:S02]  /*92720*/  ISETP.GE.AND P0, PT, R16, UR41, PT ;  /* 0x0000002910007c0c */ /* 0x000fe4000bf06270 */
[----:B------:R-:W-:Y:S01]  /*92730*/  LOP3.LUT R13, R13, 0xfffdffff, RZ, 0xc0, !PT ;  /* 0xfffdffff0d0d7812 */ /* 0x000fe200078ec0ff */
[----:B------:R-:W-:Y:S01]  /*92740*/  VIADD R16, R0, 0x14e ;  /* 0x0000014e00107836 */ /* 0x000fe20000000000 */
[----:B------:R-:W-:Y:S01]  /*92750*/  ISETP.LT.AND P1, PT, R7, UR12, !P0 ;  /* 0x0000000c07007c0c */ /* 0x000fe2000c721270 */
[----:B------:R-:W-:Y:S01]  /*92760*/  UMOV UR50, UR14 ;  /* 0x0000000e00327c82 */ /* 0x000fe20008000000 */
[----:B------:R-:W-:Y:S01]  /*92770*/  ISETP.LT.AND P0, PT, R6, UR10, !P0 ;  /* 0x0000000a06007c0c */ /* 0x000fe2000c701270 */
[----:B------:R-:W-:Y:S01]  /*92780*/  UMOV UR42, UR15 ;  /* 0x0000000f002a7c82 */ /* 0x000fe20008000000 */
[----:B------:R-:W-:Y:S01]  /*92790*/  ULDC.64 UR14, c[0x0][0x228] ;  /* 0x00008a00000e7ab9 */ /* 0x000fe20000000a00 */
[----:B0-----:R-:W-:Y:S01]  /*927a0*/  MOV R20, UR45 ;  /* 0x0000002d00147c02 */ /* 0x001fe20008000f00 */
[----:B------:R0:W-:Y:S01]  /*927b0*/  STL.64 [R1+0x608], R18 ;  /* 0x0006081201007387 */ /* 0x0001e20000100a00 */
[----:B------:R-:W-:Y:S01]  /*927c0*/  LOP3.LUT R12, R12, 0x7fffffff, RZ, 0xc0, !PT ;  /* 0x7fffffff0c0c7812 */ /* 0x000fe200078ec0ff */
[----:B------:R-:W-:Y:S01]  /*927d0*/  UMOV UR4, UR20 ;  /* 0x0000001400047c82 */ /* 0x000fe20008000000 */
[----:B------:R-:W-:Y:S01]  /*927e0*/  UMOV UR52, UR21 ;  /* 0x0000001500347c82 */ /* 0x000fe20008000000 */
[----:B------:R-:W-:-:S03]  /*927f0*/  ULDC.64 UR40, c[0x0][0x228] ;  /* 0x00008a0000287ab9 */ /* 0x000fc60000000a00 */
[----:B------:R-:W-:Y:S01]  /*92800*/  @P1 LOP3.LUT R13, R13, 0x20000, RZ, 0xfc, !PT ;  /* 0x000200000d0d1812 */ /* 0x000fe200078efcff */
[----:B------:R-:W-:Y:S01]  /*92810*/  UMOV UR45, UR34 ;  /* 0x00000022002d7c82 */ /* 0x000fe20008000000 */
[----:B------:R-:W-:Y:S01]  /*92820*/  ULDC.64 UR34, c[0x0][0x228] ;  /* 0x00008a0000227ab9 */ /* 0x000fe20000000a00 */
[----:B------:R-:W-:Y:S01]  /*92830*/  MOV R21, UR42 ;  /* 0x0000002a00157c02 */ /* 0x000fe20008000f00 */
[----:B------:R-:W-:Y:S01]  /*92840*/  ULDC.64 UR42, c[0x0][0x228] ;  /* 0x00008a00002a7ab9 */ /* 0x000fe20000000a00 */
[----:B------:R-:W-:Y:S01]  /*92850*/  LOP3.LUT R13, R13, 0xfffeffff, RZ, 0xc0, !PT ;  /* 0xfffeffff0d0d7812 */ /* 0x000fe200078ec0ff */
[----:B------:R-:W-:-:S03]  /*92860*/  ULDC.64 UR20, c[0x0][0x228] ;  /* 0x00008a0000147ab9 */ /* 0x000fc60000000a00 */
[----:B------:R-:W-:Y:S02]  /*92870*/  @P0 LOP3.LUT R13, R13, 0x10000, RZ, 0xfc, !PT ;  /* 0x000100000d0d0812 */ /* 0x000fe400078efcff */
[----:B------:R-:W-:Y:S02]  /*92880*/  ISETP.GE.AND P0, PT, R17, UR33, PT ;  /* 0x0000002111007c0c */ /* 0x000fe4000bf06270 */
[----:B------:R-:W-:Y:S01]  /*92890*/  LOP3.LUT R13, R13, 0xffff7fff, RZ, 0xc0, !PT ;  /* 0xffff7fff0d0d7812 */ /* 0x000fe200078ec0ff */
[----:B------:R-:W-:Y:S01]  /*928a0*/  VIADD R17, R0, 0x14c ;  /* 0x0000014c00117836 */ /* 0x000fe20000000000 */
[----:B------:R-:W-:Y:S02]  /*928b0*/  ISETP.LT.AND P1, PT, R7, UR38, !P0 ;  /* 0x0000002607007c0c */ /* 0x000fe4000c721270 */
[----:B0-----:R-:W-:Y:S02]  /*928c0*/  MOV R19, UR44 ;  /* 0x0000002c00137c02 */ /* 0x001fe40008000f00 */
[----:B------:R-:W-:Y:S01]  /*928d0*/  MOV R18, UR58 ;  /* 0x0000003a00127c02 */ /* 0x000fe20008000f00 */
[----:B------:R-:W-:Y:S01]  /*928e0*/  UMOV UR55, UR43 ;  /* 0x0000002b00377c82 */ /* 0x000fe20008000000 */
[----:B------:R-:W-:Y:S01]  /*928f0*/  ISETP.LT.AND P0, PT, R6, UR57, !P0 ;  /* 0x0000003906007c0c */ /* 0x000fe2000c701270 */
[----:B------:R-:W-:Y:S01]  /*92900*/  UMOV UR10, UR40 ;  /* 0x00000028000a7c82 */ /* 0x000fe20008000000 */
[----:B------:R-:W-:-:S05]  /*92910*/  ULDC.64 UR32, c[0x0][0x228] ;  /* 0x00008a0000207ab9 */ /* 0x000fca0000000a00 */
[----:B------:R-:W-:Y:S01]  /*92920*/  @P1 LOP3.LUT R13, R13, 0x8000, RZ, 0xfc, !PT ;  /* 0x000080000d0d1812 */ /* 0x000fe200078efcff */
[----:B------:R-:W-:Y:S01]  /*92930*/  UMOV UR44, UR42 ;  /* 0x0000002a002c7c82 */ /* 0x000fe20008000000 */
[----:B------:R-:W-:Y:S02]  /*92940*/  ULDC.64 UR58, c[0x0][0x228] ;  /* 0x00008a00003a7ab9 */ /* 0x000fe40000000a00 */
        /* <DEDUP_REMOVED lines=9> */
[----:B------:R-:W-:Y:S01]  /*929e0*/  ISETP.GE.AND P0, PT, R17, UR13, PT ;  /* 0x0000000d11007c0c */ /* 0x000fe2000bf06270 */
[----:B------:R-:W-:-:S08]  /*929f0*/  ULDC.64 UR24, c[0x0][0x228] ;  /* 0x00008a0000187ab9 */ /* 0x000fd00000000a00 */
[----:B------:R-:W-:Y:S01]  /*92a00*/  @P2 LOP3.LUT R13, R13, 0x2000, RZ, 0xfc, !PT ;  /* 0x000020000d0d2812 */ /* 0x000fe200078efcff */
[----:B------:R-:W-:Y:S01]  /*92a10*/  VIADD R17, R0, 0x148 ;  /* 0x0000014800117836 */ /* 0x000fe20000000000 */
[----:B------:R-:W-:Y:S01]  /*92a20*/  ULDC.64 UR58, c[0x0][0x228] ;  /* 0x00008a00003a7ab9 */ /* 0x000fe20000000a00 */
[----:B------:R-:W-:Y:S01]  /*92a30*/  ULDC.64 UR12, c[0x0][0x228] ;  /* 0x00008a00000c7ab9 */ /* 0x000fe20000000a00 */
[----:B------:R-:W-:-:S04]  /*92a40*/  LOP3.LUT R13, R13, 0xffffefff, RZ, 0xc0, !PT ;  /* 0xffffefff0d0d7812 */ /* 0x000fc800078ec0ff */
[----:B------:R-:W-:Y:S02]  /*92a50*/  @P1 LOP3.LUT R13, R13, 0x1000, RZ, 0xfc, !PT ;  /* 0x000010000d0d1812 */ /* 0x000fe400078efcff */
[----:B------:R-:W-:Y:S02]  /*92a60*/  ISETP.LT.AND P1, PT, R7, UR30, !P0 ;  /* 0x0000001e07007c0c */ /* 0x000fe4000c721270 */
[----:B------:R-:W-:Y:S02]  /*92a70*/  ISETP.LT.AND P0, PT, R6, UR50, !P0 ;  /* 0x0000003206007c0c */ /* 0x000fe4000c701270 */
[----:B------:R-:W-:-:S09]  /*92a80*/  LOP3.LUT R13, R13, 0xfffff7ff, RZ, 0xc0, !PT ;  /* 0xfffff7ff0d0d7812 */ /* 0x000fd200078ec0ff */
[----:B------:R-:W-:-:S04]  /*92a90*/  @P1 LOP3.LUT R13, R13, 0x800, RZ, 0xfc, !PT ;  /* 0x000008000d0d1812 */ /* 0x000fc800078efcff */
[----:B------:R-:W-:-:S04]  /*92aa0*/  LOP3.LUT R13, R13, 0xfffffbff, RZ, 0xc0, !PT ;  /* 0xfffffbff0d0d7812 */ /* 0x000fc800078ec0ff */
[----:B------:R-:W-:Y:S02]  /*92ab0*/  @P0 LOP3.LUT R13, R13, 0x400, RZ, 0xfc, !PT ;  /* 0x000004000d0d0812 */ /* 0x000fe400078efcff */
[----:B------:R-:W-:-:S04]  /*92ac0*/  ISETP.GE.AND P0, PT, R16, UR39, PT ;  /* 0x0000002710007c0c */ /* 0x000fc8000bf06270 */
        /* <DEDUP_REMOVED lines=8> */
[C---:B------:R-:W-:Y:S01]  /*92b50*/  VIADD R16, R0.reuse, 0x146 ;  /* 0x0000014600107836 */ /* 0x040fe20000000000 */
[----:B------:R-:W-:Y:S01]  /*92b60*/  ISETP.LT.AND P1, PT, R7, UR36, !P0 ;  /* 0x0000002407007c0c */ /* 0x000fe2000c721270 */
[----:B------:R-:W-:Y:S01]  /*92b70*/  VIADD R17, R0, 0x144 ;  /* 0x0000014400117836 */ /* 0x000fe20000000000 */
[----:B------:R-:W-:Y:S01]  /*92b80*/  ISETP.LT.AND P0, PT, R6, UR56, !P0 ;  /* 0x0000003806007c0c */ /* 0x000fe2000c701270 */
[----:B------:R-:W-:Y:S01]  /*92b90*/  UMOV UR42, UR58 ;  /* 0x0000003a002a7c82 */ /* 0x000fe20008000000 */
[----:B------:R-:W-:Y:S01]  /*92ba0*/  UMOV UR57, UR12 ;  /* 0x0000000c00397c82 */ /* 0x000fe20008000000 */
[----:B------:R-:W-:Y:S01]  /*92bb0*/  UMOV UR53, UR13 ;  /* 0x0000000d00357c82 */ /* 0x000fe20008000000 */
[----:B------:R-:W-:Y:S01]  /*92bc0*/  ULDC.64 UR12, c[0x0][0x228] ;  /* 0x00008a00000c7ab9 */ /* 0x000fe20000000a00 */
[----:B------:R-:W-:Y:S01]  /*92bd0*/  UMOV UR38, UR59 ;  /* 0x0000003b00267c82 */ /* 0x000fe20008000000 */
[----:B------:R-:W-:Y:S01]  /*92be0*/  ULDC.64 UR58, c[0x0][0x228] ;  /* 0x00008a00003a7ab9 */ /* 0x000fe20000000a00 */
[----:B------:R-:W-:-:S04]  /*92bf0*/  ULDC.64 UR16, c[0x0][0x228] ;  /* 0x00008a0000107ab9 */ /* 0x000fc80000000a00 */
        /* <DEDUP_REMOVED lines=31> */
[----:B------:R-:W-:Y:S01]  /*92df0*/  ISETP.GE.AND P0, PT, R17, UR23, PT ;  /* 0x0000001711007c0c */ /* 0x000fe2000bf06270 */
[C---:B------:R-:W-:Y:S01]  /*92e00*/  VIADD R16, R0.reuse, 0x13e ;  /* 0x0000013e00107836 */ /* 0x040fe20000000000 */
[----:B------:R-:W-:Y:S01]  /*92e10*/  UMOV UR56, UR58 ;  /* 0x0000003a00387c82 */ /* 0x000fe20008000000 */
[----:B------:R-:W-:Y:S01]  /*92e20*/  VIADD R17, R0, 0x13c ;  /* 0x0000013c00117836 */ /* 0x000fe20000000000 */
[----:B------:R-:W-:Y:S01]  /*92e30*/  ISETP.LT.AND P1, PT, R7, UR34, !P0 ;  /* 0x0000002207007c0c */ /* 0x000fe2000c721270 */
[----:B------:R-:W-:Y:S01]  /*92e40*/  UMOV UR11, UR14 ;  /* 0x0000000e000b7c82 */ /* 0x000fe20008000000 */
[----:B------:R-:W-:Y:S01]  /*92e50*/  ISETP.LT.AND P0, PT, R6, UR44, !P0 ;  /* 0x0000002c06007c0c */ /* 0x000fe2000c701270 */
[----:B------:R-:W-:Y:S01]  /*92e60*/  UMOV UR39, UR15 ;  /* 0x0000000f00277c82 */ /* 0x000fe20008000000 */
[----:B------:R-:W-:Y:S01]  /*92e70*/  ULDC.64 UR14, c[0x0][0x228] ;  /* 0x00008a00000e7ab9 */ /* 0x000fe20000000a00 */
[----:B------:R-:W-:Y:S01]  /*92e80*/  UMOV UR36, UR59 ;  /* 0x0000003b00247c82 */ /* 0x000fe20008000000 */
[----:B------:R-:W-:Y:S01]  /*92e90*/  ULDC.64 UR58, c[0x0][0x228] ;  /* 0x00008a00003a7ab9 */ /* 0x000fe20000000a00 */
[----:B------:R-:W-:-:S06]  /*92ea0*/  ULDC.64 UR22, c[0x0][0x228] ;  /* 0x00008a0000167ab9 */ /* 0x000fcc0000000a00 */
[----:B------:R-:W-:Y:S01]  /*92eb0*/  @P1 LOP3.LUT R12, R12, 0x80000000, RZ, 0xfc, !PT ;  /* 0x800000000c0c1812 */ /* 0x000fe200078efcff */
[----:B------:R-:W-:-:S03]  /*92ec0*/  ULDC.64 UR44, c[0x0][0x228] ;  /* 0x00008a00002c7ab9 */ /* 0x000fc60000000a00 */
        /* <DEDUP_REMOVED lines=13> */
[----:B------:R-:W-:Y:S02]  /*92fa0*/  ULDC.64 UR28, c[0x0][0x228] ;  /* 0x00008a00001c7ab9 */ /* 0x000fe40000000a00 */
        /* <DEDUP_REMOVED lines=16> */
[----:B------:R-:W-:-:S08]  /*930b0*/  ULDC.64 UR34, c[0x0][0x228] ;  /* 0x00008a0000227ab9 */ /* 0x000fd00000000a00 */
        /* <DEDUP_REMOVED lines=9> */
[----:B------:R-:W-:Y:S01]  /*93150*/  ULDC.64 UR6, c[0x0][0x228] ;  /* 0x00008a0000067ab9 */ /* 0x000fe20000000a00 */
[----:B------:R-:W-:-:S09]  /*93160*/  ULDC.64 UR42, c[0x0][0x228] ;  /* 0x00008a00002a7ab9 */ /* 0x000fd20000000a00 */
        /* <DEDUP_REMOVED lines=10> */
[----:B------:R-:W-:-:S09]  /*93210*/  ISETP.GE.AND P0, PT, R17, UR21, PT ;  /* 0x0000001511007c0c */ /* 0x000fd2000bf06270 */
        /* <DEDUP_REMOVED lines=14> */
[----:B------:R-:W-:Y:S01]  /*93300*/  LOP3.LUT R12, R12, 0xfffdffff, RZ, 0xc0, !PT ;  /* 0xfffdffff0c0c7812 */ /* 0x000fe200078ec0ff */
[----:B------:R-:W-:Y:S01]  /*93310*/  VIADD R16, R0, 0x12e ;  /* 0x0000012e00107836 */ /* 0x000fe20000000000 */
[----:B------:R-:W-:Y:S01]  /*93320*/  UMOV UR48, UR20 ;  /* 0x0000001400307c82 */ /* 0x000fe20008000000 */
[----:B------:R-:W-:Y:S01]  /*93330*/  IMAD.U32 R168, RZ, RZ, UR21 ;  /* 0x00000015ffa87e24 */ /* 0x000fe2000f8e00ff */
        /* <DEDUP_REMOVED lines=11> */
[----:B------:R-:W-:-:S10]  /*933f0*/  ULDC.64 UR24, c[0x0][0x228] ;  /* 0x00008a0000187ab9 */ /* 0x000fd40000000a00 */
        /* <DEDUP_REMOVED lines=9> */
[----:B------:R-:W-:Y:S01]  /*93490*/  IMAD.U32 R167, RZ, RZ, UR57 ;  /* 0x00000039ffa77e24 */ /* 0x000fe2000f8e00ff */
[----:B------:R-:W-:Y:S01]  /*934a0*/  ISETP.GE.AND P0, PT, R17, UR17, PT ;  /* 0x0000001111007c0c */ /* 0x000fe2000bf06270 */
[----:B------:R-:W-:-:S08]  /*934b0*/  ULDC.64 UR12, c[0x0][0x228] ;  /* 0x00008a00000c7ab9 */ /* 0x000fd00000000a00 */
[----:B------:R-:W-:Y:S01]  /*934c0*/  @P2 LOP3.LUT R12, R12, 0x2000, RZ, 0xfc, !PT ;  /* 0x000020000c0c2812 */ /* 0x000fe200078efcff */
[----:B------:R-:W-:Y:S01]  /*934d0*/  VIADD R17, R0, 0x128 ;  /* 0x0000012800117836 */ /* 0x000fe20000000000 */
[----:B------:R-:W-:Y:S01]  /*934e0*/  ULDC.64 UR56, c[0x0][0x228] ;  /* 0x00008a0000387ab9 */ /* 0x000fe20000000a00 */
[----:B------:R-:W-:Y:S01]  /*934f0*/  LOP3.LUT R11, R11, 0x7fffffff, RZ, 0xc0, !PT ;  /* 0x7fffffff0b0b7812 */ /* 0x000fe200078ec0ff */
[----:B------:R-:W-:Y:S01]  /*93500*/  ULDC.64 UR16, c[0x0][0x228] ;  /* 0x00008a0000107ab9 */ /* 0x000fe20000000a00 */
[----:B------:R-:W-:-:S04]  /*93510*/  LOP3.LUT R12, R12, 0xffffefff, RZ, 0xc0, !PT ;  /* 0xffffefff0c0c7812 */ /* 0x000fc800078ec0ff */
[----:B------:R-:W-:Y:S02]  /*93520*/  @P1 LOP3.LUT R12, R12, 0x1000, RZ, 0xfc, !PT ;  /* 0x000010000c0c1812 */ /* 0x000fe400078efcff */
[----:B------:R-:W-:Y:S02]  /*93530*/  ISETP.LT.AND P1, PT, R7, UR22, !P0 ;  /* 0x0000001607007c0c */ /* 0x000fe4000c721270 */
[----:B------:R-:W-:Y:S01]  /*93540*/  ISETP.LT.AND P0, PT, R6, UR60, !P0 ;  /* 0x0000003c06007c0c */ /* 0x000fe2000c701270 */
[----:B------:R-:W-:Y:S01]  /*93550*/  UMOV UR11, UR56 ;  /* 0x00000038000b7c82 */ /* 0x000fe20008000000 */
[----:B------:R-:W-:Y:S01]  /*93560*/  LOP3.LUT R12, R12, 0xfffff7ff, RZ, 0xc0, !PT ;  /* 0xfffff7ff0c0c7812 */ /* 0x000fe200078ec0ff */
[----:B------:R-:W-:Y:S01]  /*93570*/  UMOV UR33, UR16 ;  /* 0x0000001000217c82 */ /* 0x000fe20008000000 */
[----:B------:R-:W-:Y:S01]  /*93580*/  IMAD.U32 R165, RZ, RZ, UR17 ;  /* 0x00000011ffa57e24 */ /* 0x000fe2000f8e00ff */
[----:B------:R-:W-:Y:S01]  /*93590*/  ULDC.64 UR16, c[0x0][0x228] ;  /* 0x00008a0000107ab9 */ /* 0x000fe20000000a00 */
[----:B------:R-:W-:Y:S01]  /*935a0*/  UMOV UR32, UR43 ;  /* 0x0000002b00207c82 */ /* 0x000fe20008000000 */
[----:B------:R-:W-:-:S02]  /*935b0*/  LOP3.LUT R10, R10, 0x7fffffff, RZ, 0xc0, !PT ;  /* 0x7fffffff0a0a7812 */ /* 0x000fc400078ec0ff */
[----:B------:R-:W-:Y:S01]  /*935c0*/  R2UR UR58, R18 ;  /* 0x00000000123a72ca */ /* 0x000fe200000e0000 */
[----:B------:R-:W-:Y:S01]  /*935d0*/  UMOV UR40, UR41 ;  /* 0x0000002900287c82 */ /* 0x000fe20008000000 */
[----:B------:R-:W-:Y:S02]  /*935e0*/  @P1 LOP3.LUT R12, R12, 0x800, RZ, 0xfc, !PT ;  /* 0x000008000c0c1812 */ /* 0x000fe400078efcff */
[----:B------:R-:W-:Y:S01]  /*935f0*/  R2UR UR44, R19 ;  /* 0x00000000132c72ca */ /* 0x000fe200000e0000 */
[----:B------:R-:W-:Y:S01]  /*93600*/  STL.64 [R1+0x600], R14 ;  /* 0x0006000e01007387 */ /* 0x000fe20000100a00 */
[----:B------:R-:W-:Y:S02]  /*93610*/  LOP3.LUT R12, R12, 0xfffffbff, RZ, 0xc0, !PT ;  /* 0xfffffbff0c0c7812 */ /* 0x000fe400078ec0ff */
[----:B------:R-:W-:Y:S02]  /*93620*/  LOP3.LUT R9, R9, 0x7fffffff, RZ, 0xc0, !PT ;  /* 0x7fffffff09097812 */ /* 0x000fe400078ec0ff */
[----:B------:R-:W-:-:S02]  /*93630*/  LOP3.LUT R8, R8, 0x7fffffff, RZ, 0xc0, !PT ;  /* 0x7fffffff08087812 */ /* 0x000fc400078ec0ff */
[----:B------:R-:W-:Y:S01]  /*93640*/  R2UR UR42, R21 ;  /* 0x00000000152a72ca */ /* 0x000fe200000e0000 */
[----:B------:R-:W-:Y:S01]  /*93650*/  IMAD.U32 R166, RZ, RZ, UR57 ;  /* 0x00000039ffa67e24 */ /* 0x000fe2000f8e00ff */
[----:B------:R-:W-:Y:S01]  /*93660*/  @P0 LOP3.LUT R12, R12, 0x400, RZ, 0xfc, !PT ;  /* 0x000004000c0c0812 */ /* 0x000fe200078efcff */
[----:B------:R-:W-:Y:S01]  /*93670*/  ULDC.64 UR60, c[0x0][0x228] ;  /* 0x00008a00003c7ab9 */ /* 0x000fe20000000a00 */
[----:B------:R-:W-:Y:S02]  /*93680*/  ISETP.GE.AND P0, PT, R16, UR31, PT ;  /* 0x0000001f10007c0c */ /* 0x000fe4000bf06270 */
[----:B------:R-:W-:Y:S01]  /*93690*/  LOP3.LUT R12, R12, 0xfffffdff, RZ, 0xc0, !PT ;  /* 0xfffffdff0c0c7812 */ /* 0x000fe200078ec0ff */
[----:B------:R-:W-:Y:S01]  /*936a0*/  VIADD R16, R0, 0x126 ;  /* 0x0000012600107836 */ /* 0x000fe20000000000 */
[----:B------:R-:W-:Y:S01]  /*936b0*/  ISETP.LT.AND P1, PT, R7, UR18, !P0 ;  /* 0x0000001207007c0c */ /* 0x000fe2000c721270 */
[----:B------:R-:W-:Y:S01]  /*936c0*/  ULDC.64 UR30, c[0x0][0x228] ;  /* 0x00008a00001e7ab9 */ /* 0x000fe20000000a00 */
[----:B------:R-:W-:-:S11]  /*936d0*/  ISETP.LT.AND P0, PT, R6, UR4, !P0 ;  /* 0x0000000406007c0c */ /* 0x000fd6000c701270 */
        /* <DEDUP_REMOVED lines=17> */
[----:B------:R-:W-:Y:S01]  /*937f0*/  IMAD.U32 R164, RZ, RZ, UR31 ;  /* 0x0000001fffa47e24 */ /* 0x000fe2000f8e00ff */
[----:B------:R-:W-:Y:S01]  /*93800*/  ISETP.LT.AND P1, PT, R6, UR49, !P0 ;  /* 0x0000003106007c0c */ /* 0x000fe2000c721270 */
[----:B------:R-:W-:Y:S01]  /*93810*/  ULDC.64 UR30, c[0x0][0x228] ;  /* 0x00008a00001e7ab9 */ /* 0x000fe20000000a00 */
[----:B------:R-:W-:Y:S01]  /*93820*/  ISETP.GE.AND P0, PT, R17, UR19, PT ;  /* 0x0000001311007c0c */ /* 0x000fe2000bf06270 */
[----:B------:R-:W-:-:S08]  /*93830*/  ULDC.64 UR22, c[0x0][0x228] ;  /* 0x00008a0000167ab9 */ /* 0x000fd00000000a00 */
[----:B------:R-:W-:Y:S01]  /*93840*/  @P2 LOP3.LUT R12, R12, 0x20, RZ, 0xfc, !PT ;  /* 0x000000200c0c2812 */ /* 0x000fe200078efcff */
[----:B------:R-:W-:Y:S01]  /*93850*/  VIADD R17, R0, 0x120 ;  /* 0x0000012000117836 */ /* 0x000fe20000000000 */
[----:B------:R-:W-:Y:S01]  /*93860*/  UMOV UR10, UR30 ;  /* 0x0000001e000a7c82 */ /* 0x000fe20008000000 */
[----:B------:R-:W-:Y:S01]  /*93870*/  ULDC.64 UR18, c[0x0][0x228] ;  /* 0x00008a0000127ab9 */ /* 0x000fe20000000a00 */
[----:B------:R-:W-:-:S04]  /*93880*/  LOP3.LUT R12, R12, 0xffffffef, RZ, 0xc0, !PT ;  /* 0xffffffef0c0c7812 */ /* 0x000fc800078ec0ff */
[----:B------:R-:W-:Y:S02]  /*93890*/  @P1 LOP3.LUT R12, R12, 0x10, RZ, 0xfc, !PT ;  /* 0x000000100c0c1812 */ /* 0x000fe400078efcff */
[----:B------:R-:W-:Y:S02]  /*938a0*/  ISETP.LT.AND P1, PT, R7, UR8, !P0 ;  /* 0x0000000807007c0c */ /* 0x000fe4000c721270 */
[----:B------:R-:W-:Y:S01]  /*938b0*/  ISETP.LT.AND P0, PT, R6, UR48, !P0 ;  /* 0x0000003006007c0c */ /* 0x000fe2000c701270 */
[----:B------:R-:W-:Y:S01]  /*938c0*/  UMOV UR30, UR18 ;  /* 0x00000012001e7c82 */ /* 0x000fe20008000000 */
[----:B------:R-:W-:Y:S01]  /*938d0*/  LOP3.LUT R12, R12, 0xfffffff7, RZ, 0xc0, !PT ;  /* 0xfffffff70c0c7812 */ /* 0x000fe200078ec0ff */
[----:B------:R-:W-:Y:S01]  /*938e0*/  IMAD.U32 R162, RZ, RZ, UR19 ;  /* 0x00000013ffa27e24 */ /* 0x000fe2000f8e00ff */
[----:B------:R-:W-:Y:S01]  /*938f0*/  ULDC.64 UR18, c[0x0][0x228] ;  /* 0x00008a0000127ab9 */ /* 0x000fe20000000a00 */
[----:B------:R-:W-:-:S06]  /*93900*/  ULDC.64 UR48, c[0x0][0x228] ;  /* 0x00008a0000307ab9 */ /* 0x000fcc0000000a00 */
[----:B------:R-:W-:-:S04]  /*93910*/  @P1 LOP3.LUT R12, R12, 0x8, RZ, 0xfc, !PT ;  /* 0x000000080c0c1812 */ /* 0x000fc800078efcff */
[----:B------:R-:W-:-:S04]  /*93920*/  LOP3.LUT R12, R12, 0xfffffffb, RZ, 0xc0, !PT ;  /* 0xfffffffb0c0c7812 */ /* 0x000fc800078ec0ff */
[----:B------:R-:W-:Y:S02]  /*93930*/  @P0 LOP3.LUT R12, R12, 0x4, RZ, 0xfc, !PT ;  /* 0x000000040c0c0812 */ /* 0x000fe400078efcff */
        /* <DEDUP_REMOVED lines=9> */
[----:B------:R-:W-:Y:S01]  /*939d0*/  ISETP.GE.AND P0, PT, R17, UR7, PT ;  /* 0x0000000711007c0c */ /* 0x000fe2000bf06270 */
[----:B------:R-:W-:Y:S01]  /*939e0*/  VIADD R17, R0, 0x11c ;  /* 0x0000011c00117836 */ /* 0x000fe20000000000 */
[----:B------:R-:W-:Y:S02]  /*939f0*/  ULDC.64 UR6, c[0x0][0x228] ;  /* 0x00008a0000067ab9 */ /* 0x000fe40000000a00 */
[----:B------:R-:W-:Y:S02]  /*93a00*/  ISETP.LT.AND P1, PT, R7, UR24, !P0 ;  /* 0x0000001807007c0c */ /* 0x000fe4000c721270 */
        /* <DEDUP_REMOVED lines=80> */
[----:B------:R-:W-:Y:S01]  /*93f10*/  IMAD.U32 R154, RZ, RZ, UR15 ;  /* 0x0000000fff9a7e24 */ /* 0x000fe2000f8e00ff */
[----:B------:R-:W-:Y:S01]  /*93f20*/  ULDC.64 UR14, c[0x0][0x228] ;  /* 0x00008a00000e7ab9 */ /* 0x000fe20000000a00 */
[----:B------:R-:W-:Y:S01]  /*93f30*/  IMAD.U32 R156, RZ, RZ, UR25 ;  /* 0x00000019ff9c7e24 */ /* 0x000fe2000f8e00ff */
[----:B------:R-:W-:Y:S01]  /*93f40*/  ULDC.64 UR24, c[0x0][0x228] ;  /* 0x00008a0000187ab9 */ /* 0x000fe20000000a00 */
[----:B------:R-:W-:-:S05]  /*93f50*/  ULDC.64 UR18, c[0x0][0x228] ;  /* 0x00008a0000127ab9 */ /* 0x000fca0000000a00 */
        /* <DEDUP_REMOVED lines=15> */
[----:B------:R-:W-:Y:S01]  /*94050*/  ULDC.64 UR8, c[0x0][0x228] ;  /* 0x00008a0000087ab9 */ /* 0x000fe20000000a00 */
[----:B------:R-:W-:Y:S02]  /*94060*/  LOP3.LUT R11, R11, 0xffffefff, RZ, 0xc0, !PT ;  /* 0xffffefff0b0b7812 */ /* 0x000fe400078ec0ff */
[----:B------:R-:W-:Y:S02]  /*94070*/  R2UR UR56, R23 ;  /* 0x00000000173872ca */ /* 0x000fe400000e0000 */
[----:B------:R-:W-:Y:S01]  /*94080*/  R2UR UR43, R22 ;  /* 0x00000000162b72ca */ /* 0x000fe200000e0000 */
[----:B------:R-:W-:Y:S01]  /*94090*/  UMOV UR41, UR45 ;  /* 0x0000002d00297c82 */ /* 0x000fe20008000000 */
[----:B------:R-:W-:Y:S01]  /*940a0*/  @P1 LOP3.LUT R11, R11, 0x1000, RZ, 0xfc, !PT ;  /* 0x000010000b0b1812 */ /* 0x000fe200078efcff */
[----:B------:R-:W-:Y:S01]  /*940b0*/  STL [R1+0x2b6c], R13 ;  /* 0x002b6c0d01007387 */ /* 0x000fe20000100800 */
[----:B------:R-:W-:Y:S01]  /*940c0*/  ISETP.LT.AND P1, PT, R7, UR16, !P0 ;  /* 0x0000001007007c0c */ /* 0x000fe2000c721270 */
[----:B------:R-:W-:Y:S01]  /*940d0*/  ULDC.64 UR22, c[0x0][0x228] ;  /* 0x00008a0000167ab9 */ /* 0x000fe20000000a00 */
[----:B------:R-:W-:-:S02]  /*940e0*/  ISETP.LT.AND P0, PT, R6, UR11, !P0 ;  /* 0x0000000b06007c0c */ /* 0x000fc4000c701270 */
[----:B------:R-:W-:-:S09]  /*940f0*/  LOP3.LUT R11, R11, 0xfffff7ff, RZ, 0xc0, !PT ;  /* 0xfffff7ff0b0b7812 */ /* 0x000fd200078ec0ff */
[----:B------:R-:W-:-:S04]  /*94100*/  @P1 LOP3.LUT R11, R11, 0x800, RZ, 0xfc, !PT ;  /* 0x000008000b0b1812 */ /* 0x000fc800078efcff */
[----:B------:R-:W-:-:S04]  /*94110*/  LOP3.LUT R11, R11, 0xfffffbff, RZ, 0xc0, !PT ;  /* 0xfffffbff0b0b7812 */ /* 0x000fc800078ec0ff */
[----:B------:R-:W-:Y:S02]  /*94120*/  @P0 LOP3.LUT R11, R11, 0x400, RZ, 0xfc, !PT ;  /* 0x000004000b0b0812 */ /* 0x000fe400078efcff */
[----:B------:R-:W-:Y:S02]  /*94130*/  ISETP.GE.AND P0, PT, R16, UR21, PT ;  /* 0x0000001510007c0c */ /* 0x000fe4000bf06270 */
[----:B------:R-:W-:Y:S01]  /*94140*/  LOP3.LUT R11, R11, 0xfffffdff, RZ, 0xc0, !PT ;  /* 0xfffffdff0b0b7812 */ /* 0x000fe200078ec0ff */
[----:B------:R-:W-:Y:S01]  /*94150*/  UMOV UR10, UR24 ;  /* 0x00000018000a7c82 */ /* 0x000fe20008000000 */
[----:B------:R-:W-:Y:S01]  /*94160*/  ISETP.LT.AND P1, PT, R7, UR14, !P0 ;  /* 0x0000000e07007c0c */ /* 0x000fe2000c721270 */
[----:B------:R-:W-:Y:S01]  /*94170*/  VIADD R16, R0, 0x106 ;  /* 0x0000010600107836 */ /* 0x000fe20000000000 */
[----:B------:R-:W-:Y:S01]  /*94180*/  ISETP.LT.AND P0, PT, R6, UR4, !P0 ;  /* 0x0000000406007c0c */ /* 0x000fe2000c701270 */
[----:B------:R-:W-:Y:S01]  /*94190*/  UMOV UR11, UR8 ;  /* 0x00000008000b7c82 */ /* 0x000fe20008000000 */
[----:B------:R-:W-:Y:S01]  /*941a0*/  IMAD.U32 R23, RZ, RZ, UR9 ;  /* 0x00000009ff177e24 */ /* 0x000fe2000f8e00ff */
[----:B------:R-:W-:Y:S01]  /*941b0*/  ULDC.64 UR8, c[0x0][0x228] ;  /* 0x00008a0000087ab9 */ /* 0x000fe20000000a00 */
[----:B------:R-:W-:-:S07]  /*941c0*/  ULDC.64 UR20, c[0x0][0x228] ;  /* 0x00008a0000147ab9 */ /* 0x000fce0000000a00 */
        /* <DEDUP_REMOVED lines=23> */
[----:B------:R-:W-:Y:S01]  /*94340*/  UMOV UR10, UR20 ;  /* 0x00000014000a7c82 */ /* 0x000fe20008000000 */
[----:B------:R-:W-:Y:S01]  /*94350*/  VIADD R17, R0, 0x100 ;  /* 0x0000010000117836 */ /* 0x000fe20000000000 */
        /* <DEDUP_REMOVED lines=15> */
[----:B------:R-:W-:Y:S01]  /*94450*/  IMAD.U32 R18, RZ, RZ, UR15 ;  /* 0x0000000fff127e24 */ /* 0x000fe2000f8e00ff */
[----:B------:R-:W-:Y:S01]  /*94460*/  ULDC.64 UR14, c[0x0][0x228] ;  /* 0x00008a00000e7ab9 */ /* 0x000fe20000000a00 */
[----:B------:R-:W-:Y:S01]  /*94470*/  ULDC.64 UR10, c[0x0][0x228] ;  /* 0x00008a00000a7ab9 */ /* 0x000fe20000000a00 */
[----:B------:R-:W-:Y:S01]  /*94480*/  R2UR UR45, R20 ;  /* 0x00000000142d72ca */ /* 0x000fe200000e0000 */
[----:B------:R-:W-:Y:S01]  /*94490*/  STL [R1+0x2b70], R12 ;  /* 0x002b700c01007387 */ /* 0x000fe20000100800 */
[----:B------:R-:W-:Y:S01]  /*944a0*/  IMAD.U32 R161, RZ, RZ, UR29 ;  /* 0x0000001dffa17e24 */ /* 0x000fe2000f8e00ff */
[----:B------:R-:W-:-:S04]  /*944b0*/  ULDC.64 UR18, c[0x0][0x228] ;  /* 0x00008a0000127ab9 */ /* 0x000fc80000000a00 */
[----:B------:R-:W-:Y:S01]  /*944c0*/  @P1 LOP3.LUT R11, R11, 0x2, RZ, 0xfc, !PT ;  /* 0x000000020b0b1812 */ /* 0x000fe200078efcff */
[----:B------:R-:W-:Y:S01]  /*944d0*/  UMOV UR8, UR10 ;  /* 0x0000000a00087c82 */ /* 0x000fe20008000000 */
[----:B------:R-:W-:Y:S01]  /*944e0*/  IMAD.U32 R159, RZ, RZ, UR11 ;  /* 0x0000000bff9f7e24 */ /* 0x000fe2000f8e00ff */
[----:B------:R-:W-:Y:S01]  /*944f0*/  ULDC.64 UR10, c[0x0][0x228] ;  /* 0x00008a00000a7ab9 */ /* 0x000fe20000000a00 */
[----:B------:R-:W-:Y:S01]  /*94500*/  LOP3.LUT R11, R11, 0xfffffffe, RZ, 0xc0, !PT ;  /* 0xfffffffe0b0b7812 */ /* 0x000fe200078ec0ff */
[----:B------:R-:W-:-:S03]  /*94510*/  ULDC.64 UR28, c[0x0][0x228] ;  /* 0x00008a00001c7ab9 */ /* 0x000fc60000000a00 */
        /* <DEDUP_REMOVED lines=9> */
[----:B------:R-:W-:-:S04]  /*945b0*/  ISETP.GE.AND P0, PT, R16, UR9, PT ;  /* 0x0000000910007c0c */ /* 0x000fc8000bf06270 */
[----:B------:R-:W-:Y:S02]  /*945c0*/  ISETP.LT.AND P2, PT, R7, UR14, !P0 ;  /* 0x0000000e07007c0c */ /* 0x000fe4000c741270 */
[----:B------:R-:W-:Y:S02]  /*945d0*/  ISETP.LT.AND P1, PT, R6, UR8, !P0 ;  /* 0x0000000806007c0c */ /* 0x000fe4000c721270 */
[----:B------:R-:W-:Y:S01]  /*945e0*/  LOP3.LUT R10, R10, 0xdfffffff, RZ, 0xc0, !PT ;  /* 0xdfffffff0a0a7812 */ /* 0x000fe200078ec0ff */
[----:B------:R-:W-:Y:S01]  /*945f0*/  UMOV UR4, UR10 ;  /* 0x0000000a00047c82 */ /* 0x000fe20008000000 */
[----:B------:R-:W-:Y:S01]  /*94600*/  ISETP.GE.AND P0, PT, R17, UR13, PT ;  /* 0x0000000d11007c0c */ /* 0x000fe2000bf06270 */
[----:B------:R-:W-:Y:S01]  /*94610*/  VIADD R16, R0, 0xfa ;  /* 0x000000fa00107836 */ /* 0x000fe20000000000 */
[----:B------:R-:W-:-:S05]  /*94620*/  ULDC.64 UR8, c[0x0][0x228] ;  /* 0x00008a0000087ab9 */ /* 0x000fca0000000a00 */
[----:B------:R-:W-:Y:S01]  /*94630*/  @P2 LOP3.LUT R10, R10, 0x20000000, RZ, 0xfc, !PT ;  /* 0x200000000a0a2812 */ /* 0x000fe200078efcff */
[----:B------:R-:W-:Y:S01]  /*94640*/  IMAD.U32 R155, RZ, RZ, UR11 ;  /* 0x0000000bff9b7e24 */ /* 0x000fe2000f8e00ff */
[----:B------:R-:W-:Y:S01]  /*94650*/  ULDC.64 UR10, c[0x0][0x228] ;  /* 0x00008a00000a7ab9 */ /* 0x000fe20000000a00 */
[----:B------:R-:W-:Y:S01]  /*94660*/  VIADD R17, R0, 0xf8 ;  /* 0x000000f800117836 */ /* 0x000fe20000000000 */
[----:B------:R-:W-:Y:S01]  /*94670*/  LOP3.LUT R10, R10, 0xefffffff, RZ, 0xc0, !PT ;  /* 0xefffffff0a0a7812 */ /* 0x000fe200078ec0ff */
[----:B------:R-:W-:-:S03]  /*94680*/  ULDC.64 UR12, c[0x0][0x228] ;  /* 0x00008a00000c7ab9 */ /* 0x000fc60000000a00 */
[----:B------:R-:W-:Y:S02]  /*94690*/  @P1 LOP3.LUT R10, R10, 0x10000000, RZ, 0xfc, !PT ;  /* 0x100000000a0a1812 */ /* 0x000fe400078efcff */
[----:B------:R-:W-:Y:S02]  /*946a0*/  ISETP.LT.AND P1, PT, R7, UR6, !P0 ;  /* 0x0000000607007c0c */ /* 0x000fe4000c721270 */
[----:B------:R-:W-:Y:S02]  /*946b0*/  ISETP.LT.AND P0, PT, R6, UR4, !P0 ;  /* 0x0000000406007c0c */ /* 0x000fe4000c701270 */
[----:B------:R-:W-:-:S09]  /*946c0*/  LOP3.LUT R10, R10, 0xf7ffffff, RZ, 0xc0, !PT ;  /* 0xf7ffffff0a0a7812 */ /* 0x000fd200078ec0ff */
[----:B------:R-:W-:-:S04]  /*946d0*/  @P1 LOP3.LUT R10, R10, 0x8000000, RZ, 0xfc, !PT ;  /* 0x080000000a0a1812 */ /* 0x000fc800078efcff */
[----:B------:R-:W-:-:S04]  /*946e0*/  LOP3.LUT R10, R10, 0xfbffffff, RZ, 0xc0, !PT ;  /* 0xfbffffff0a0a7812 */ /* 0x000fc800078ec0ff */
[----:B------:R-:W-:Y:S02]  /*946f0*/  @P0 LOP3.LUT R10, R10, 0x4000000, RZ, 0xfc, !PT ;  /* 0x040000000a0a0812 */ /* 0x000fe400078efcff */
[----:B------:R-:W-:Y:S01]  /*94700*/  ISETP.GE.AND P0, PT, R16, UR17, PT ;  /* 0x0000001110007c0c */ /* 0x000fe2000bf06270 */
[----:B------:R-:W-:Y:S01]  /*94710*/  UMOV UR4, UR10 ;  /* 0x0000000a00047c82 */ /* 0x000fe20008000000 */
[----:B------:R-:W-:Y:S01]  /*94720*/  LOP3.LUT R10, R10, 0xfdffffff, RZ, 0xc0, !PT ;  /* 0xfdffffff0a0a7812 */ /* 0x000fe200078ec0ff */
[----:B------:R-:W-:Y:S01]  /*94730*/  IMAD.U32 R20, RZ, RZ, UR11 ;  /* 0x0000000bff147e24 */ /* 0x000fe2000f8e00ff */
[----:B------:R-:W-:Y:S01]  /*94740*/  ISETP.LT.AND P1, PT, R7, UR8, !P0 ;  /* 0x0000000807007c0c */ /* 0x000fe2000c721270 */
[----:B------:R-:W-:Y:S01]  /*94750*/  ULDC.64 UR10, c[0x0][0x228] ;  /* 0x00008a00000a7ab9 */ /* 0x000fe20000000a00 */
[----:B------:R-:W-:Y:S01]  /*94760*/  ISETP.LT.AND P0, PT, R6, UR4, !P0 ;  /* 0x0000000406007c0c */ /* 0x000fe2000c701270 */
[----:B------:R-:W-:Y:S01]  /*94770*/  VIADD R16, R0, 0xf6 ;  /* 0x000000f600107836 */ /* 0x000fe20000000000 */
[----:B------:R0:W-:Y:S01]  /*94780*/  STL [R1+0x2b74], R11 ;  /* 0x002b740b01007387 */ /* 0x0001e20000100800 */
[----:B------:R-:W-:-:S08]  /*94790*/  ULDC.64 UR16, c[0x0][0x228] ;  /* 0x00008a0000107ab9 */ /* 0x000fd00000000a00 */
[----:B------:R-:W-:-:S04]  /*947a0*/  @P1 LOP3.LUT R10, R10, 0x2000000, RZ, 0xfc, !PT ;  /* 0x020000000a0a1812 */ /* 0x000fc800078efcff */
[----:B------:R-:W-:-:S04]  /*947b0*/  LOP3.LUT R10, R10, 0xfeffffff, RZ, 0xc0, !PT ;  /* 0xfeffffff0a0a7812 */ /* 0x000fc800078ec0ff */
[----:B------:R-:W-:Y:S02]  /*947c0*/  @P0 LOP3.LUT R10, R10, 0x1000000, RZ, 0xfc, !PT ;  /* 0x010000000a0a0812 */ /* 0x000fe400078efcff */
[----:B------:R-:W-:Y:S01]  /*947d0*/  ISETP.GE.AND P0, PT, R17, UR15, PT ;  /* 0x0000000f11007c0c */ /* 0x000fe2000bf06270 */
[----:B------:R-:W-:Y:S01]  /*947e0*/  UMOV UR4, UR10 ;  /* 0x0000000a00047c82 */ /* 0x000fe20008000000 */
[----:B------:R-:W-:Y:S01]  /*947f0*/  LOP3.LUT R10, R10, 0xff7fffff, RZ, 0xc0, !PT ;  /* 0xff7fffff0a0a7812 */ /* 0x000fe200078ec0ff */
[----:B------:R-:W-:Y:S01]  /*94800*/  ULDC.64 UR14, c[0x0][0x228] ;  /* 0x00008a00000e7ab9 */ /* 0x000fe20000000a00 */
[----:B------:R-:W-:Y:S02]  /*94810*/  ISETP.LT.AND P1, PT, R7, UR12, !P0 ;  /* 0x0000000c07007c0c */ /* 0x000fe4000c721270 */
[----:B------:R-:W-:-:S11]  /*94820*/  ISETP.LT.AND P0, PT, R6, UR4, !P0 ;  /* 0x0000000406007c0c */ /* 0x000fd6000c701270 */
[----:B------:R-:W-:-:S04]  /*94830*/  @P1 LOP3.LUT R10, R10, 0x800000, RZ, 0xfc, !PT ;  /* 0x008000000a0a1812 */ /* 0x000fc800078efcff */
[----:B------:R-:W-:-:S04]  /*94840*/  LOP3.LUT R10, R10, 0xffbfffff, RZ, 0xc0, !PT ;  /* 0xffbfffff0a0a7812 */ /* 0x000fc800078ec0ff */
[----:B------:R-:W-:Y:S02]  /*94850*/  @P0 LOP3.LUT R10, R10, 0x400000, RZ, 0xfc, !PT ;  /* 0x004000000a0a0812 */ /* 0x000fe400078efcff */
[----:B------:R-:W-:Y:S01]  /*94860*/  ISETP.GE.AND P0, PT, R16, UR7, PT ;  /* 0x0000000710007c0c */ /* 0x000fe2000bf06270 */
[----:B------:R-:W-:Y:S01]  /*94870*/  IMAD.U32 R19, RZ, RZ, UR11 ;  /* 0x0000000bff137e24 */ /* 0x000fe2000f8e00ff */
[----:B------:R-:W-:Y:S01]  /*94880*/  ULDC.64 UR10, c[0x0][0x228] ;  /* 0x00008a00000a7ab9 */ /* 0x000fe20000000a00 */
[----:B------:R-:W-:Y:S01]  /*94890*/  LOP3.LUT R10, R10, 0xffdfffff, RZ, 0xc0, !PT ;  /* 0xffdfffff0a0a7812 */ /* 0x000fe200078ec0ff */
[----:B------:R-:W-:Y:S01]  /*948a0*/  VIADD R16, R0, 0xf4 ;  /* 0x000000f400107836 */ /* 0x000fe20000000000 */
[----:B------:R-:W-:Y:S01]  /*948b0*/  ISETP.LT.AND P1, PT, R7, UR14, !P0 ;  /* 0x0000000e07007c0c */ /* 0x000fe2000c721270 */
[----:B------:R-:W-:Y:S01]  /*948c0*/  UMOV UR4, UR10 ;  /* 0x0000000a00047c82 */ /* 0x000fe20008000000 */
[----:B------:R-:W-:Y:S01]  /*948d0*/  ULDC.64 UR6, c[0x0][0x228] ;  /* 0x00008a0000067ab9 */ /* 0x000fe20000000a00 */
[----:B------:R-:W-:-:S10]  /*948e0*/  ISETP.LT.AND P0, PT, R6, UR4, !P0 ;  /* 0x0000000406007c0c */ /* 0x000fd4000c701270 */
[----:B------:R-:W-:-:S04]  /*948f0*/  @P1 LOP3.LUT R10, R10, 0x200000, RZ, 0xfc, !PT ;  /* 0x002000000a0a1812 */ /* 0x000fc800078efcff */
[----:B------:R-:W-:-:S04]  /*94900*/  LOP3.LUT R10, R10, 0xffefffff, RZ, 0xc0, !PT ;  /* 0xffefffff0a0a7812 */ /* 0x000fc800078ec0ff */
[----:B------:R-:W-:Y:S02]  /*94910*/  @P0 LOP3.LUT R10, R10, 0x100000, RZ, 0xfc, !PT ;  /* 0x001000000a0a0812 */ /* 0x000fe400078efcff */
[----:B------:R-:W-:Y:S01]  /*94920*/  ISETP.GE.AND P0, PT, R16, UR9, PT ;  /* 0x0000000910007c0c */ /* 0x000fe2000bf06270 */
[----:B0-----:R-:W-:Y:S01]  /*94930*/  IMAD.U32 R11, RZ, RZ, UR11 ;  /* 0x0000000bff0b7e24 */ /* 0x001fe2000f8e00ff */
        /* <DEDUP_REMOVED lines=11> */
[----:B------:R0:W-:Y:S01]  /*949f0*/  STL [R1+0x284c], R11 ;  /* 0x00284c0b01007387 */ /* 0x0001e20000100800 */
[----:B------:R-:W-:Y:S01]  /*94a00*/  LOP3.LUT R10, R10, 0xfffdffff, RZ, 0xc0, !PT ;  /* 0xfffdffff0a0a7812 */ /* 0x000fe200078ec0ff */
[----:B------:R-:W-:Y:S01]  /*94a10*/  VIADD R16, R0, 0xf0 ;  /* 0x000000f000107836 */ /* 0x000fe20000000000 */
[----:B------:R-:W-:Y:S01]  /*94a20*/  ISETP.LT.AND P1, PT, R7, UR8, !P0 ;  /* 0x0000000807007c0c */ /* 0x000fe2000c721270 */
[----:B------:R-:W-:Y:S01]  /*94a30*/  ULDC.64 UR12, c[0x0][0x228] ;  /* 0x00008a00000c7ab9 */ /* 0x000fe20000000a00 */
[----:B0-----:R-:W-:Y:S01]  /*94a40*/  IMAD.U32 R11, RZ, RZ, UR11 ;  /* 0x0000000bff0b7e24 */ /* 0x001fe2000f8e00ff */
[----:B------:R-:W-:Y:S02]  /*94a50*/  ULDC.64 UR10, c[0x0][0x228] ;  /* 0x00008a00000a7ab9 */ /* 0x000fe40000000a00 */
[----:B------:R-:W-:-:S02]  /*94a60*/  UMOV UR4, UR10 ;  /* 0x0000000a00047c82 */ /* 0x000fc40008000000 */
[----:B------:R-:W-:-:S06]  /*94a70*/  ISETP.LT.AND P0, PT, R6, UR4, !P0 ;  /* 0x0000000406007c0c */ /* 0x000fcc000c701270 */
        /* <DEDUP_REMOVED lines=48> */
[----:B------:R-:W-:Y:S01]  /*94d80*/  IMAD.U32 R21, RZ, RZ, UR21 ;  /* 0x00000015ff157e24 */ /* 0x000fe2000f8e00ff */
[----:B------:R-:W-:Y:S01]  /*94d90*/  ULDC.64 UR20, c[0x0][0x228] ;  /* 0x00008a0000147ab9 */ /* 0x000fe20000000a00 */
[----:B------:R-:W-:Y:S01]  /*94da0*/  R2UR UR57, R152 ;  /* 0x00000000983972ca */ /* 0x000fe200000e0000 */
[----:B------:R-:W-:Y:S01]  /*94db0*/  IMAD.U32 R163, RZ, RZ, UR31 ;  /* 0x0000001fffa37e24 */ /* 0x000fe2000f8e00ff */
[----:B------:R-:W-:Y:S01]  /*94dc0*/  ULDC.64 UR30, c[0x0][0x228] ;  /* 0x00008a00001e7ab9 */ /* 0x000fe20000000a00 */
[----:B0-----:R-:W-:Y:S01]  /*94dd0*/  IMAD.U32 R11, RZ, RZ, UR11 ;  /* 0x0000000bff0b7e24 */ /* 0x001fe2000f8e00ff */
[----:B------:R-:W-:Y:S01]  /*94de0*/  ULDC.64 UR10, c[0x0][0x228] ;  /* 0x00008a00000a7ab9 */ /* 0x000fe20000000a00 */
[----:B------:R-:W-:Y:S01]  /*94df0*/  LOP3.LUT R2, R2, 0xffffff7f, RZ, 0xc0, !PT ;  /* 0xffffff7f02027812 */ /* 0x000fe200078ec0ff */
[----:B------:R-:W-:Y:S01]  /*94e00*/  UMOV UR4, UR10 ;  /* 0x0000000a00047c82 */ /* 0x000fe20008000000 */
[----:B------:R-:W-:Y:S01]  /*94e10*/  IMAD.U32 R160, RZ, RZ, UR49 ;  /* 0x00000031ffa07e24 */ /* 0x000fe2000f8e00ff */
[----:B------:R-:W-:Y:S01]  /*94e20*/  ISETP.LT.AND P0, PT, R6, UR4, !P0 ;  /* 0x0000000406007c0c */ /* 0x000fe2000c701270 */
[----:B------:R-:W4:Y:S01]  /*94e30*/  LDL.LU R120, [R1+0x79c] ;  /* 0x00079c0001787983 */ /* 0x000f220000300800 */
[----:B------:R-:W-:Y:S01]  /*94e40*/  @P1 LOP3.LUT R10, R10, 0x200, RZ, 0xfc, !PT ;  /* 0x000002000a0a1812 */ /* 0x000fe200078efcff */
[----:B------:R-:W-:Y:S01]  /*94e50*/  IMAD.U32 R12, RZ, RZ, UR11 ;  /* 0x0000000bff0c7e24 */ /* 0x000fe2000f8e00ff */
[----:B------:R-:W-:Y:S01]  /*94e60*/  ULDC.64 UR10, c[0x0][0x228] ;  /* 0x00008a00000a7ab9 */ /* 0x000fe20000000a00 */
[----:B------:R-:W-:Y:S01]  /*94e70*/  IMAD.U32 R152, RZ, RZ, UR25 ;  /* 0x00000019ff987e24 */ /* 0x000fe2000f8e00ff */
[----:B------:R-:W-:Y:S01]  /*94e80*/  LOP3.LUT R10, R10, 0xfffffeff, RZ, 0xc0, !PT ;  /* 0xfffffeff0a0a7812 */ /* 0x000fe200078ec0ff */
[----:B------:R-:W-:Y:S01]  /*94e90*/  UMOV UR4, UR10 ;  /* 0x0000000a00047c82 */ /* 0x000fe20008000000 */
[----:B------:R-:W-:Y:S01]  /*94ea0*/  IMAD.U32 R13, RZ, RZ, UR11 ;  /* 0x0000000bff0d7e24 */ /* 0x000fe2000f8e00ff */
[----:B------:R-:W-:Y:S01]  /*94eb0*/  ULDC.64 UR10, c[0x0][0x228] ;  /* 0x00008a00000a7ab9 */ /* 0x000fe20000000a00 */
[----:B------:R-:W-:Y:S01]  /*94ec0*/  ULDC.64 UR24, c[0x0][0x228] ;  /* 0x00008a0000187ab9 */ /* 0x000fe20000000a00 */
[----:B------:R-:W-:Y:S01]  /*94ed0*/  ULDC.64 UR48, c[0x0][0x228] ;  /* 0x00008a0000307ab9 */ /* 0x000fe20000000a00 */
[----:B------:R-:W-:Y:S01]  /*94ee0*/  LOP3.LUT R5, R5, 0x7fffffff, RZ, 0xc0, !PT ;  /* 0x7fffffff05057812 */ /* 0x000fe200078ec0ff */
[----:B------:R-:W4:Y:S01]  /*94ef0*/  LDL.LU R121, [R1+0x798] ;  /* 0x0007980001797983 */ /* 0x000f220000300800 */
[----:B------:R-:W-:-:S02]  /*94f00*/  @P0 LOP3.LUT R10, R10, 0x100, RZ, 0xfc, !PT ;  /* 0x000001000a0a0812 */ /* 0x000fc400078efcff */
        /* <DEDUP_REMOVED lines=10> */
[----:B------:R-:W-:Y:S01]  /*94fb0*/  UMOV UR4, UR10 ;  /* 0x0000000a00047c82 */ /* 0x000fe20008000000 */
        /* <DEDUP_REMOVED lines=187> */
[----:B------:R-:W-:-:S04]  /*95b70*/  ISETP.GE.AND P0, PT, R16, UR7, PT ;  /* 0x0000000710007c0c */ /* 0x000fc8000bf06270 */
[----:B------:R-:W-:Y:S01]  /*95b80*/  ISETP.LT.AND P1, PT, R7, UR16, !P0 ;  /* 0x0000001007007c0c */ /* 0x000fe2000c721270 */
[----:B------:R-:W-:Y:S01]  /*95b90*/  UMOV UR6, UR14 ;  /* 0x0000000e00067c82 */ /* 0x000fe20008000000 */
[----:B------:R-:W-:Y:S02]  /*95ba0*/  LOP3.LUT R9, R9, 0xffffffdf, RZ, 0xc0, !PT ;  /* 0xffffffdf09097812 */ /* 0x000fe400078ec0ff */
[----:B------:R-:W-:Y:S01]  /*95bb0*/  ISETP.LT.AND P0, PT, R6, UR6, !P0 ;  /* 0x0000000606007c0c */ /* 0x000fe2000c701270 */
[----:B------:R-:W-:Y:S01]  /*95bc0*/  VIADD R16, R0, 0xc4 ;  /* 0x000000c400107836 */ /* 0x000fe20000000000 */
[----:B------:R-:W-:Y:S01]  /*95bd0*/  UMOV UR4, UR15 ;  /* 0x0000000f00047c82 */ /* 0x000fe20008000000 */
        /* <DEDUP_REMOVED lines=58> */
[----:B------:R-:W-:-:S04]  /*95f80*/  ISETP.GE.AND P0, PT, R6, UR26, PT ;  /* 0x0000001a06007c0c */ /* 0x000fc8000bf06270 */
[----:B------:R-:W-:Y:S02]  /*95f90*/  ISETP.LT.AND P0, PT, R0, UR61, !P0 ;  /* 0x0000003d00007c0c */ /* 0x000fe4000c701270 */
[----:B------:R-:W-:Y:S01]  /*95fa0*/  LOP3.LUT R8, R8, 0xdfffffff, RZ, 0xc0, !PT ;  /* 0xdfffffff08087812 */ /* 0x000fe200078ec0ff */
[----:B------:R-:W-:Y:S01]  /*95fb0*/  UMOV UR22, UR27 ;  /* 0x0000001b00167c82 */ /* 0x000fe20008000000 */
[----:B------:R-:W-:-:S09]  /*95fc0*/  ULDC.64 UR26, c[0x0][0x228] ;  /* 0x00008a00001a7ab9 */ /* 0x000fd20000000a00 */
[----:B------:R-:W-:Y:S02]  /*95fd0*/  @P0 LOP3.LUT R8, R8, 0x20000000, RZ, 0xfc, !PT ;  /* 0x2000000008080812 */ /* 0x000fe400078efcff */
[----:B------:R-:W-:-:S04]  /*95fe0*/  ISETP.GE.AND P0, PT, R16, UR27, PT ;  /* 0x0000001b10007c0c */ /* 0x000fc8000bf06270 */
[----:B------:R-:W-:Y:S02]  /*95ff0*/  ISETP.LT.AND P1, PT, R7, UR28, !P0 ;  /* 0x0000001c07007c0c */ /* 0x000fe4000c721270 */
[----:B------:R-:W-:Y:S02]  /*96000*/  ISETP.LT.AND P0, PT, R6, UR30, !P0 ;  /* 0x0000001e06007c0c */ /* 0x000fe4000c701270 */
[----:B------:R-:W-:Y:S01]  /*96010*/  LOP3.LUT R8, R8, 0xffbfffff, RZ, 0xc0, !PT ;  /* 0xffbfffff08087812 */ /* 0x000fe200078ec0ff */
[----:B------:R-:W-:Y:S01]  /*96020*/  VIADD R16, R0, 0x4 ;  /* 0x0000000400107836 */ /* 0x000fe20000000000 */
[----:B------:R-:W-:Y:S01]  /*96030*/  UMOV UR18, UR32 ;  /* 0x0000002000127c82 */ /* 0x000fe20008000000 */
[----:B------:R-:W-:-:S06]  /*96040*/  ULDC.64 UR32, c[0x0][0x228] ;  /* 0x00008a0000207ab9 */ /* 0x000fcc0000000a00 */
[----:B------:R-:W-:-:S04]  /*96050*/  @P1 LOP3.LUT R8, R8, 0x400000, RZ, 0xfc, !PT ;  /* 0x0040000008081812 */ /* 0x000fc800078efcff */
[----:B------:R-:W-:Y:S01]  /*96060*/  LOP3.LUT R8, R8, 0xffdfffff, RZ, 0xc0, !PT ;  /* 0xffdfffff08087812 */ /* 0x000fe200078ec0ff */
[----:B------:R-:W-:Y:S01]  /*96070*/  UMOV UR16, UR34 ;  /* 0x0000002200107c82 */ /* 0x000fe20008000000 */
[----:B------:R-:W-:Y:S02]  /*96080*/  ULDC.64 UR34, c[0x0][0x228] ;  /* 0x00008a0000227ab9 */ /* 0x000fe40000000a00 */
[----:B------:R-:W-:Y:S02]  /*96090*/  @P0 LOP3.LUT R8, R8, 0x200000, RZ, 0xfc, !PT ;  /* 0x0020000008080812 */ /* 0x000fe400078efcff */
[----:B------:R-:W-:-:S04]  /*960a0*/  ISETP.GE.AND P0, PT, R16, UR33, PT ;  /* 0x0000002110007c0c */ /* 0x000fc8000bf06270 */
[----:B------:R-:W-:Y:S01]  /*960b0*/  ISETP.LT.AND P1, PT, R7, UR34, !P0 ;  /* 0x0000002207007c0c */ /* 0x000fe2000c721270 */
[----:B------:R-:W-:Y:S01]  /*960c0*/  UMOV UR8, UR37 ;  /* 0x0000002500087c82 */ /* 0x000fe20008000000 */
[----:B------:R-:W-:Y:S01]  /*960d0*/  UMOV UR24, UR36 ;  /* 0x0000002400187c82 */ /* 0x000fe20008000000 */
[----:B------:R-:W-:Y:S01]  /*960e0*/  ULDC.64 UR36, c[0x0][0x228] ;  /* 0x00008a0000247ab9 */ /* 0x000fe20000000a00 */
[----:B------:R-:W-:Y:S02]  /*960f0*/  LOP3.LUT R8, R8, 0xffefffff, RZ, 0xc0, !PT ;  /* 0xffefffff08087812 */ /* 0x000fe400078ec0ff */
[----:B------:R-:W-:Y:S01]  /*96100*/  ISETP.LT.AND P0, PT, R6, UR36, !P0 ;  /* 0x0000002406007c0c */ /* 0x000fe2000c701270 */
[----:B------:R-:W-:-:S06]  /*96110*/  VIADD R16, R0, 0x3 ;  /* 0x0000000300107836 */ /* 0x000fcc0000000000 */
[----:B------:R-:W-:Y:S01]  /*96120*/  @P1 LOP3.LUT R8, R8, 0x100000, RZ, 0xfc, !PT ;  /* 0x0010000008081812 */ /* 0x000fe200078efcff */
[----:B------:R-:W-:Y:S01]  /*96130*/  UMOV UR14, UR39 ;  /* 0x00000027000e7c82 */ /* 0x000fe20008000000 */
[----:B------:R-:W-:Y:S01]  /*96140*/  UMOV UR28, UR38 ;  /* 0x00000026001c7c82 */ /* 0x000fe20008000000 */
[----:B------:R-:W-:Y:S01]  /*96150*/  ULDC.64 UR38, c[0x0][0x228] ;  /* 0x00008a0000267ab9 */ /* 0x000fe20000000a00 */
[----:B------:R-:W-:Y:S01]  /*96160*/  LOP3.LUT R8, R8, 0xfffbffff, RZ, 0xc0, !PT ;  /* 0xfffbffff08087812 */ /* 0x000fe200078ec0ff */
[----:B------:R-:W-:Y:S01]  /*96170*/  UMOV UR6, UR41 ;  /* 0x0000002900067c82 */ /* 0x000fe20008000000 */
[----:B------:R-:W-:Y:S01]  /*96180*/  UMOV UR27, UR40 ;  /* 0x00000028001b7c82 */ /* 0x000fe20008000000 */
[----:B------:R-:W-:Y:S01]  /*96190*/  UMOV UR33, UR43 ;  /* 0x0000002b00217c82 */ /* 0x000fe20008000000 */
[----:B------:R-:W-:Y:S01]  /*961a0*/  @P0 LOP3.LUT R8, R8, 0x40000, RZ, 0xfc, !PT ;  /* 0x0004000008080812 */ /* 0x000fe200078efcff */
[----:B------:R-:W-:Y:S01]  /*961b0*/  UMOV UR34, UR42 ;  /* 0x0000002a00227c82 */ /* 0x000fe20008000000 */
[----:B------:R-:W-:Y:S01]  /*961c0*/  ISETP.GE.AND P0, PT, R16, UR39, PT ;  /* 0x0000002710007c0c */ /* 0x000fe2000bf06270 */
[----:B------:R-:W-:Y:S01]  /*961d0*/  ULDC.64 UR40, c[0x0][0x228] ;  /* 0x00008a0000287ab9 */ /* 0x000fe20000000a00 */
[----:B------:R-:W-:-:S02]  /*961e0*/  ULDC.64 UR42, c[0x0][0x228] ;  /* 0x00008a00002a7ab9 */ /* 0x000fc40000000a00 */
[----:B------:R-:W-:Y:S02]  /*961f0*/  ISETP.LT.AND P1, PT, R7, UR40, !P0 ;  /* 0x0000002807007c0c */ /* 0x000fe4000c721270 */
[----:B------:R-:W-:Y:S01]  /*96200*/  ISETP.LT.AND P0, PT, R6, UR42, !P0 ;  /* 0x0000002a06007c0c */ /* 0x000fe2000c701270 */
[----:B------:R-:W-:Y:S01]  /*96210*/  VIADD R16, R0, 0x2 ;  /* 0x0000000200107836 */ /* 0x000fe20000000000 */
[----:B------:R-:W-:Y:S01]  /*96220*/  UMOV UR61, UR45 ;  /* 0x0000002d003d7c82 */ /* 0x000fe20008000000 */
[----:B------:R-:W-:Y:S01]  /*96230*/  UMOV UR30, UR44 ;  /* 0x0000002c001e7c82 */ /* 0x000fe20008000000 */
[----:B------:R-:W-:Y:S01]  /*96240*/  ULDC.64 UR44, c[0x0][0x228] ;  /* 0x00008a00002c7ab9 */ /* 0x000fe20000000a00 */
[----:B------:R-:W-:Y:S01]  /*96250*/  LOP3.LUT R8, R8, 0xffff7fff, RZ, 0xc0, !PT ;  /* 0xffff7fff08087812 */ /* 0x000fe200078ec0ff */
[----:B------:R-:W-:Y:S01]  /*96260*/  UMOV UR12, UR47 ;  /* 0x0000002f000c7c82 */ /* 0x000fe20008000000 */
[----:B------:R-:W-:Y:S01]  /*96270*/  UMOV UR20, UR46 ;  /* 0x0000002e00147c82 */ /* 0x000fe20008000000 */
[----:B------:R-:W-:-:S05]  /*96280*/  ULDC.64 UR46, c[0x0][0x228] ;  /* 0x00008a00002e7ab9 */ /* 0x000fca0000000a00 */
[----:B------:R-:W-:Y:S02]  /*96290*/  @P0 LOP3.LUT R2, R2, 0x80, RZ, 0xfc, !PT ;  /* 0x0000008002020812 */ /* 0x000fe400078efcff */
[----:B------:R-:W-:Y:S02]  /*962a0*/  ISETP.GE.AND P0, PT, R16, UR45, PT ;  /* 0x0000002d10007c0c */ /* 0x000fe4000bf06270 */
[----:B------:R-:W-:Y:S02]  /*962b0*/  @P1 LOP3.LUT R8, R8, 0x8000, RZ, 0xfc, !PT ;  /* 0x0000800008081812 */ /* 0x000fe400078efcff */
[----:B------:R-:W-:Y:S02]  /*962c0*/  ISETP.LT.AND P1, PT, R7, UR46, !P0 ;  /* 0x0000002e07007c0c */ /* 0x000fe4000c721270 */
[----:B------:R-:W-:Y:S02]  /*962d0*/  ISETP.LT.AND P0, PT, R6, UR48, !P0 ;  /* 0x0000003006007c0c */ /* 0x000fe4000c701270 */
[----:B------:R-:W-:Y:S01]  /*962e0*/  LOP3.LUT R2, R2, 0xffffffbf, RZ, 0xc0, !PT ;  /* 0xffffffbf02027812 */ /* 0x000fe200078ec0ff */
[----:B------:R-:W-:Y:S01]  /*962f0*/  VIADD R16, R0, 0x1 ;  /* 0x0000000100107836 */ /* 0x000fe20000000000 */
[----:B------:R-:W-:Y:S01]  /*96300*/  UMOV UR39, UR22 ;  /* 0x0000001600277c82 */ /* 0x000fe20008000000 */
[----:B------:R-:W-:-:S06]  /*96310*/  UMOV UR46, UR51 ;  /* 0x00000033002e7c82 */ /* 0x000fcc0008000000 */
[----:B------:R-:W-:Y:S01]  /*96320*/  @P1 LOP3.LUT R2, R2, 0x40, RZ, 0xfc, !PT ;  /* 0x0000004002021812 */ /* 0x000fe200078efcff */
[----:B------:R-:W-:Y:S01]  /*96330*/  UMOV UR22, UR50 ;  /* 0x0000003200167c82 */ /* 0x000fe20008000000 */
[----:B------:R-:W-:Y:S02]  /*96340*/  ULDC.64 UR50, c[0x0][0x228] ;  /* 0x00008a0000327ab9 */ /* 0x000fe40000000a00 */
[----:B------:R-:W-:Y:S01]  /*96350*/  LOP3.LUT R2, R2, 0xffffffdf, RZ, 0xc0, !PT ;  /* 0xffffffdf02027812 */ /* 0x000fe200078ec0ff */
[----:B------:R-:W-:Y:S01]  /*96360*/  UMOV UR40, UR30 ;  /* 0x0000001e00287c82 */ /* 0x000fe20008000000 */
[----:B------:R-:W-:Y:S01]  /*96370*/  UMOV UR48, UR33 ;  /* 0x0000002100307c82 */ /* 0x000fe20008000000 */
[----:B------:R-:W-:Y:S01]  /*96380*/  UMOV UR30, UR27 ;  /* 0x0000001b001e7c82 */ /* 0x000fe20008000000 */
[----:B------:R-:W-:Y:S01]  /*96390*/  @P0 LOP3.LUT R2, R2, 0x20, RZ, 0xfc, !PT ;  /* 0x0000002002020812 */ /* 0x000fe200078efcff */
[----:B------:R-:W-:Y:S01]  /*963a0*/  UMOV UR27, UR53 ;  /* 0x00000035001b7c82 */ /* 0x000fe20008000000 */
[----:B------:R-:W-:Y:S01]  /*963b0*/  ISETP.GE.AND P0, PT, R16, UR51, PT ;  /* 0x0000003310007c0c */ /* 0x000fe2000bf06270 */
[----:B------:R-:W-:Y:S01]  /*963c0*/  UMOV UR33, UR52 ;  /* 0x0000003400217c82 */ /* 0x000fe20008000000 */
[----:B------:R-:W-:-:S02]  /*963d0*/  ULDC.64 UR52, c[0x0][0x228] ;  /* 0x00008a0000347ab9 */ /* 0x000fc40000000a00 */
        /* <DEDUP_REMOVED lines=13> */
[----:B------:R-:W-:Y:S02]  /*964b0*/  UMOV UR20, UR59 ;  /* 0x0000003b00147c82 */ /* 0x000fe40008000000 */
[----:B------:R-:W-:Y:S01]  /*964c0*/  @P0 LOP3.LUT R2, R2, 0x4, RZ, 0xfc, !PT ;  /* 0x0000000402020812 */ /* 0x000fe200078efcff */
[----:B------:R-:W-:Y:S01]  /*964d0*/  UMOV UR51, UR58 ;  /* 0x0000003a00337c82 */ /* 0x000fe20008000000 */
[----:B------:R-:W-:Y:S01]  /*964e0*/  ISETP.GE.AND P0, PT, R16, UR57, PT ;  /* 0x0000003910007c0c */ /* 0x000fe2000bf06270 */
[----:B------:R-:W-:Y:S01]  /*964f0*/  ULDC.64 UR58, c[0x0][0x228] ;  /* 0x00008a00003a7ab9 */ /* 0x000fe20000000a00 */
[----:B------:R-:W-:-:S02]  /*96500*/  UMOV UR57, UR61 ;  /* 0x0000003d00397c82 */ /* 0x000fc40008000000 */
[----:B------:R-:W-:Y:S01]  /*96510*/  ISETP.LT.AND P2, PT, R6, UR60, !P0 ;  /* 0x0000003c06007c0c */ /* 0x000fe2000c741270 */
[----:B------:R-:W-:Y:S01]  /*96520*/  ULDC.64 UR60, c[0x0][0x228] ;  /* 0x00008a00003c7ab9 */ /* 0x000fe20000000a00 */
[C---:B------:R-:W-:Y:S02]  /*96530*/  ISETP.LT.AND P1, PT, R7.reuse, UR58, !P0 ;  /* 0x0000003a07007c0c */ /* 0x040fe4000c721270 */
[----:B------:R-:W-:Y:S02]  /*96540*/  ISETP.GE.AND P0, PT, R0, UR59, PT ;  /* 0x0000003b00007c0c */ /* 0x000fe4000bf06270 */
[----:B------:R-:W-:Y:S01]  /*96550*/  LOP3.LUT R8, R8, 0xfff7ffff, RZ, 0xc0, !PT ;  /* 0xfff7ffff08087812 */ /* 0x000fe200078ec0ff */
[----:B------:R-:W-:Y:S01]  /*96560*/  VIADD R16, R0, 0x153 ;  /* 0x0000015300107836 */ /* 0x000fe20000000000 */
[----:B------:R-:W-:Y:S01]  /*96570*/  ISETP.LT.AND P0, PT, R7, UR60, !P0 ;  /* 0x0000003c07007c0c */ /* 0x000fe2000c701270 */
[----:B------:R-:W-:Y:S01]  /*96580*/  ULDC.64 UR58, c[0x0][0x228] ;  /* 0x00008a00003a7ab9 */ /* 0x000fe20000000a00 */
[----:B------:R-:W-:-:S03]  /*96590*/  LOP3.LUT R2, R2, 0xfffffffd, RZ, 0xc0, !PT ;  /* 0xfffffffd02027812 */ /* 0x000fc600078ec0ff */
[----:B------:R-:W-:-:S04]  /*965a0*/  @P2 LOP3.LUT R8, R8, 0x80000, RZ, 0xfc, !PT ;  /* 0x0008000008082812 */ /* 0x000fc800078efcff */
[----:B------:R-:W-:-:S04]  /*965b0*/  LOP3.LUT R8, R8, 0xfffdffff, RZ, 0xc0, !PT ;  /* 0xfffdffff08087812 */ /* 0x000fc800078ec0ff */
[----:B------:R-:W-:Y:S02]  /*965c0*/  @P0 LOP3.LUT R2, R2, 0x2, RZ, 0xfc, !PT ;  /* 0x0000000202020812 */ /* 0x000fe400078efcff */
[----:B------:R-:W-:Y:S02]  /*965d0*/  ISETP.GE.AND P0, PT, R16, UR57, PT ;  /* 0x0000003910007c0c */ /* 0x000fe4000bf06270 */
[----:B------:R-:W-:Y:S02]  /*965e0*/  @P1 LOP3.LUT R8, R8, 0x20000, RZ, 0xfc, !PT ;  /* 0x0002000008081812 */ /* 0x000fe400078efcff */
[----:B------:R-:W-:Y:S01]  /*965f0*/  ISETP.LT.AND P1, PT, R7, UR58, !P0 ;  /* 0x0000003a07007c0c */ /* 0x000fe2000c721270 */
[----:B------:R-:W-:Y:S01]  /*96600*/  UMOV UR60, UR5 ;  /* 0x00000005003c7c82 */ /* 0x000fe20008000000 */
[----:B------:R-:W-:Y:S01]  /*96610*/  ULDC UR5, c[0x0][0x228] ;  /* 0x00008a0000057ab9 */ /* 0x000fe20000000800 */
[----:B------:R-:W-:Y:S02]  /*96620*/  LOP3.LUT R8, R8, 0xfffeffff, RZ, 0xc0, !PT ;  /* 0xfffeffff08087812 */ /* 0x000fe400078ec0ff */
[----:B------:R-:W-:Y:S01]  /*96630*/  ISETP.LT.AND P0, PT, R6, UR5, !P0 ;  /* 0x0000000506007c0c */ /* 0x000fe2000c701270 */
[----:B------:R-:W-:Y:S01]  /*96640*/  VIADD R16, R0, 0x151 ;  /* 0x0000015100107836 */ /* 0x000fe20000000000 */
[----:B------:R-:W-:-:S06]  /*96650*/  UMOV UR57, UR54 ;  /* 0x0000003600397c82 */ /* 0x000fcc0008000000 */
[----:B------:R-:W-:Y:S01]  /*96660*/  @P1 LOP3.LUT R8, R8, 0x10000, RZ, 0xfc, !PT ;  /* 0x0001000008081812 */ /* 0x000fe200078efcff */
[----:B------:R-:W-:Y:S01]  /*96670*/  UMOV UR54, UR52 ;  /* 0x0000003400367c82 */ /* 0x000fe20008000000 */
[----:B------:R-:W-:Y:S02]  /*96680*/  ULDC UR5, c[0x0][0x228] ;  /* 0x00008a0000057ab9 */ /* 0x000fe40000000800 */
[----:B------:R-:W-:Y:S01]  /*96690*/  LOP3.LUT R8, R8, 0xffffbfff, RZ, 0xc0, !PT ;  /* 0xffffbfff08087812 */ /* 0x000fe200078ec0ff */
[----:B------:R-:W-:Y:S01]  /*966a0*/  UMOV UR52, UR48 ;  /* 0x0000003000347c82 */ /* 0x000fe20008000000 */
[----:B------:R-:W-:Y:S01]  /*966b0*/  UMOV UR48, UR34 ;  /* 0x0000002200307c82 */ /* 0x000fe20008000000 */
[----:B------:R-:W-:Y:S01]  /*966c0*/  UMOV UR34, UR12 ;  /* 0x0000000c00227c82 */ /* 0x000fe20008000000 */
[----:B------:R-:W-:Y:S01]  /*966d0*/  @P0 LOP3.LUT R8, R8, 0x4000, RZ, 0xfc, !PT ;  /* 0x0000400008080812 */ /* 0x000fe200078efcff */
[----:B------:R-:W-:Y:S01]  /*966e0*/  UMOV UR12, UR6 ;  /* 0x00000006000c7c82 */ /* 0x000fe20008000000 */
[----:B------:R-:W-:Y:S01]  /*966f0*/  ISETP.GE.AND P0, PT, R16, UR60, PT ;  /* 0x0000003c10007c0c */ /* 0x000fe2000bf06270 */
[----:B------:R-:W-:-:S03]  /*96700*/  ULDC UR6, c[0x0][0x228] ;  /* 0x00008a0000067ab9 */ /* 0x000fc60000000800 */
[----:B------:R-:W-:Y:S02]  /*96710*/  ISETP.LT.AND P1, PT, R7, UR6, !P0 ;  /* 0x0000000607007c0c */ /* 0x000fe4000c721270 */
[----:B------:R-:W-:Y:S01]  /*96720*/  LOP3.LUT R8, R8, 0xffffdfff, RZ, 0xc0, !PT ;  /* 0xffffdfff08087812 */ /* 0x000fe200078ec0ff */
[----:B------:R-:W-:Y:S01]  /*96730*/  VIADD R16, R0, 0x14f ;  /* 0x0000014f00107836 */ /* 0x000fe20000000000 */
[----:B------:R-:W-:Y:S01]  /*96740*/  ISETP.LT.AND P0, PT, R6, UR5, !P0 ;  /* 0x0000000506007c0c */ /* 0x000fe2000c701270 */
[----:B------:R-:W-:Y:S01]  /*96750*/  ULDC UR6, c[0x0][0x228] ;  /* 0x00008a0000067ab9 */ /* 0x000fe20000000800 */
[----:B------:R-:W-:-:S07]  /*96760*/  ULDC UR5, c[0x0][0x228] ;  /* 0x00008a0000057ab9 */ /* 0x000fce0000000800 */
[----:B------:R-:W-:-:S04]  /*96770*/  @P1 LOP3.LUT R8, R8, 0x2000, RZ, 0xfc, !PT ;  /* 0x0000200008081812 */ /* 0x000fc800078efcff */
[----:B------:R-:W-:-:S04]  /*96780*/  LOP3.LUT R8, R8, 0xffffefff, RZ, 0xc0, !PT ;  /* 0xffffefff08087812 */ /* 0x000fc800078ec0ff */
[----:B------:R-:W-:Y:S02]  /*96790*/  @P0 LOP3.LUT R8, R8, 0x1000, RZ, 0xfc, !PT ;  /* 0x0000100008080812 */ /* 0x000fe400078efcff */
[----:B------:R-:W-:Y:S02]  /*967a0*/  ISETP.GE.AND P0, PT, R16, UR57, PT ;  /* 0x0000003910007c0c */ /* 0x000fe4000bf06270 */
[----:B------:R-:W-:Y:S01]  /*967b0*/  LOP3.LUT R8, R8, 0xfffff7ff, RZ, 0xc0, !PT ;  /* 0xfffff7ff08087812 */ /* 0x000fe200078ec0ff */
[----:B------:R-:W-:Y:S01]  /*967c0*/  VIADD R16, R0, 0x14d ;  /* 0x0000014d00107836 */ /* 0x000fe20000000000 */
[----:B------:R-:W-:Y:S01]  /*967d0*/  ISETP.LT.AND P1, PT, R7, UR6, !P0 ;  /* 0x0000000607007c0c */ /* 0x000fe2000c721270 */
[----:B------:R-:W-:Y:S01]  /*967e0*/  ULDC UR6, c[0x0][0x228] ;  /* 0x00008a0000067ab9 */ /* 0x000fe20000000800 */
[----:B------:R-:W-:Y:S01]  /*967f0*/  ISETP.LT.AND P0, PT, R6, UR5, !P0 ;  /* 0x0000000506007c0c */ /* 0x000fe2000c701270 */
[----:B------:R-:W-:Y:S01]  /*96800*/  ULDC UR5, c[0x0][0x228] ;  /* 0x00008a0000057ab9 */ /* 0x000fe20000000800 */
[----:B------:R-:W-:-:S02]  /*96810*/  LOP3.LUT R4, R4, 0x7fffffff, RZ, 0xc0, !PT ;  /* 0x7fffffff04047812 */ /* 0x000fc400078ec0ff */
[----:B------:R-:W-:Y:S01]  /*96820*/  LOP3.LUT R3, R3, 0x7fffffff, RZ, 0xc0, !PT ;  /* 0x7fffffff03037812 */ /* 0x000fe200078ec0ff */
[----:B------:R-:W-:Y:S01]  /*96830*/  STL [R1+0x2b78], R11 ;  /* 0x002b780b01007387 */ /* 0x000fe20000100800 */
[----:B------:R-:W-:Y:S01]  /*96840*/  F2FP.SATFINITE.E5M2.F32.PACK_AB_MERGE_C R24, R25, R24, RZ ;  /* 0x000000181918723e */ /* 0x000fe200048060ff */
[----:B------:R-:W-:-:S04]  /*96850*/  ULDC UR57, c[0x0][0x228] ;  /* 0x00008a0000397ab9 */ /* 0x000fc80000000800 */
[----:B------:R-:W-:-:S04]  /*96860*/  @P1 LOP3.LUT R8, R8, 0x800, RZ, 0xfc, !PT ;  /* 0x0000080008081812 */ /* 0x000fc800078efcff */
[----:B------:R-:W-:-:S04]  /*96870*/  LOP3.LUT R8, R8, 0xfffffbff, RZ, 0xc0, !PT ;  /* 0xfffffbff08087812 */ /* 0x000fc800078ec0ff */
[----:B------:R-:W-:Y:S02]  /*96880*/  @P0 LOP3.LUT R8, R8, 0x400, RZ, 0xfc, !PT ;  /* 0x0000040008080812 */ /* 0x000fe400078efcff */
[----:B------:R-:W-:-:S04]  /*96890*/  ISETP.GE.AND P0, PT, R16, UR59, PT ;  /* 0x0000003b10007c0c */ /* 0x000fc8000bf06270 */
        /* <DEDUP_REMOVED lines=16> */
[----:B------:R-:W-:Y:S01]  /*969a0*/  STL [R1+0x2b7c], R12 ;  /* 0x002b7c0c01007387 */ /* 0x000fe20000100800 */
[----:B------:R-:W-:Y:S01]  /*969b0*/  F2FP.SATFINITE.E5M2.F32.PACK_AB_MERGE_C R32, R33, R32, RZ ;  /* 0x000000202120723e */ /* 0x000fe200048060ff */
        /* <DEDUP_REMOVED lines=43> */
[----:B------:R-:W-:-:S04]  /*96c70*/  ISETP.GE.AND P0, PT, R16, UR46, PT ;  /* 0x0000002e10007c0c */ /* 0x000fc8000bf06270 */
[----:B------:R-:W-:Y:S01]  /*96c80*/  ISETP.LT.AND P1, PT, R7, UR6, !P0 ;  /* 0x0000000607007c0c */ /* 0x000fe2000c721270 */
[----:B------:R-:W-:Y:S01]  /*96c90*/  VIADD R16, R0, 0x141 ;  /* 0x0000014100107836 */ /* 0x000fe20000000000 */
[----:B------:R-:W-:Y:S01]  /*96ca0*/  ISETP.LT.AND P0, PT, R6, UR5, !P0 ;  /* 0x0000000506007c0c */ /* 0x000fe2000c701270 */
[----:B------:R-:W-:Y:S01]  /*96cb0*/  ULDC UR6, c[0x0][0x228] ;  /* 0x00008a0000067ab9 */ /* 0x000fe20000000800 */
[----:B------:R-:W-:-:S09]  /*96cc0*/  ULDC UR5, c[0x0][0x228] ;  /* 0x00008a0000057ab9 */ /* 0x000fd20000000800 */
        /* <DEDUP_REMOVED lines=183> */
[----:B------:R-:W-:Y:S02]  /*97840*/  R2UR UR20, R168 ;  /* 0x00000000a81472ca */ /* 0x000fe400000e0000 */
[----:B------:R-:W-:Y:S01]  /*97850*/  LOP3.LUT R4, R4, 0xf7ffffff, RZ, 0xc0, !PT ;  /* 0xf7ffffff04047812 */ /* 0x000fe200078ec0ff */
[----:B------:R-:W-:Y:S01]  /*97860*/  VIADD R16, R0, 0x11d ;  /* 0x0000011d00107836 */ /* 0x000fe20000000000 */
[----:B------:R-:W-:Y:S01]  /*97870*/  ISETP.LT.AND P0, PT, R6, UR5, !P0 ;  /* 0x0000000506007c0c */ /* 0x000fe2000c701270 */
[----:B------:R-:W-:Y:S01]  /*97880*/  ULDC UR6, c[0x0][0x228] ;  /* 0x00008a0000067ab9 */ /* 0x000fe20000000800 */
[----:B------:R-:W-:-:S05]  /*97890*/  ULDC UR5, c[0x0][0x228] ;  /* 0x00008a0000057ab9 */ /* 0x000fca0000000800 */
        /* <DEDUP_REMOVED lines=146> */
[----:B------:R-:W-:Y:S02]  /*981c0*/  ISETP.GE.AND P0, PT, R16, UR14, PT ;  /* 0x0000000e10007c0c */ /* 0x000fe4000bf06270 */
[----:B------:R-:W-:Y:S01]  /*981d0*/  R2UR UR16, R152 ;  /* 0x00000000981072ca */ /* 0x000fe200000e0000 */
[----:B------:R-:W-:Y:S01]  /*981e0*/  VIADD R16, R0, 0x101 ;  /* 0x0000010100107836 */ /* 0x000fe20000000000 */
[----:B------:R-:W-:Y:S01]  /*981f0*/  ISETP.LT.AND P1, PT, R7, UR6, !P0 ;  /* 0x0000000607007c0c */ /* 0x000fe2000c721270 */
[----:B------:R-:W-:Y:S01]  /*98200*/  ULDC UR6, c[0x0][0x228] ;  /* 0x00008a0000067ab9 */ /* 0x000fe20000000800 */
[----:B------:R-:W-:Y:S01]  /*98210*/  ISETP.LT.AND P0, PT, R6, UR5, !P0 ;  /* 0x0000000506007c0c */ /* 0x000fe2000c701270 */
[----:B------:R-:W-:Y:S01]  /*98220*/  ULDC UR5, c[0x0][0x228] ;  /* 0x00008a0000057ab9 */ /* 0x000fe20000000800 */
[----:B------:R-:W-:Y:S01]  /*98230*/  R2UR UR18, R23 ;  /* 0x00000000171272ca */ /* 0x000fe200000e0000 */
[----:B------:R-:W-:Y:S01]  /*98240*/  STL [R1+0x2b98], R245 ;  /* 0x002b98f501007387 */ /* 0x000fe20000100800 */
[----:B------:R-:W-:Y:S01]  /*98250*/  R2UR UR20, R22 ;  /* 0x00000000161472ca */ /* 0x000fe200000e0000 */
[----:B------:R-:W-:-:S06]  /*98260*/  ULDC UR14, c[0x0][0x228] ;  /* 0x00008a00000e7ab9 */ /* 0x000fcc0000000800 */
        /* <DEDUP_REMOVED lines=25> */
[----:B------:R-:W-:Y:S01]  /*98400*/  STL [R1+0x2b9c], R244 ;  /* 0x002b9cf401007387 */ /* 0x000fe20000100800 */
[----:B------:R-:W-:Y:S02]  /*98410*/  ISETP.LT.AND P0, PT, R6, UR5, !P0 ;  /* 0x0000000506007c0c */ /* 0x000fe4000c701270 */
[----:B------:R-:W-:Y:S01]  /*98420*/  R2UR UR12, R21 ;  /* 0x00000000150c72ca */ /* 0x000fe200000e0000 */
[----:B------:R-:W-:Y:S01]  /*98430*/  STL [R1+0x2ba0], R243 ;  /* 0x002ba0f301007387 */ /* 0x000fe20000100800 */
[----:B------:R-:W-:Y:S01]  /*98440*/  LOP3.LUT R3, R3, 0xfdffffff, RZ, 0xc0, !PT ;  /* 0xfdffffff03037812 */ /* 0x000fe200078ec0ff */
[----:B------:R-:W-:Y:S01]  /*98450*/  VIADD R16, R0, 0xfb ;  /* 0x000000fb00107836 */ /* 0x000fe20000000000 */
[----:B------:R-:W-:Y:S01]  /*98460*/  ULDC UR6, c[0x0][0x228] ;  /* 0x00008a0000067ab9 */ /* 0x000fe20000000800 */
[----:B------:R-:W-:Y:S01]  /*98470*/  STL [R1+0x2ba4], R242 ;  /* 0x002ba4f201007387 */ /* 0x000fe20000100800 */
[----:B------:R-:W-:-:S03]  /*98480*/  ULDC UR5, c[0x0][0x228] ;  /* 0x00008a0000057ab9 */ /* 0x000fc60000000800 */
[----:B------:R-:W-:Y:S01]  /*98490*/  STL [R1+0x2ba8], R241 ;  /* 0x002ba8f101007387 */ /* 0x000fe20000100800 */
[----:B------:R-:W-:-:S03]  /*984a0*/  @P1 LOP3.LUT R3, R3, 0x2000000, RZ, 0xfc, !PT ;  /* 0x0200000003031812 */ /* 0x000fc600078efcff */
[----:B------:R-:W-:Y:S01]  /*984b0*/  STL [R1+0x2bac], R15 ;  /* 0x002bac0f01007387 */ /* 0x000fe20000100800 */
[----:B------:R-:W-:-:S03]  /*984c0*/  LOP3.LUT R3, R3, 0xfeffffff, RZ, 0xc0, !PT ;  /* 0xfeffffff03037812 */ /* 0x000fc600078ec0ff */
[----:B------:R-:W-:Y:S04]  /*984d0*/  STL [R1+0x2bb0], R237 ;  /* 0x002bb0ed01007387 */ /* 0x000fe80000100800 */
[----:B------:R-:W-:Y:S04]  /*984e0*/  STL [R1+0x2bb4], R238 ;  /* 0x002bb4ee01007387 */ /* 0x000fe80000100800 */
[----:B------:R-:W-:Y:S04]  /*984f0*/  STL [R1+0x2bb8], R236 ;  /* 0x002bb8ec01007387 */ /* 0x000fe80000100800 */
[----:B------:R-:W-:Y:S01]  /*98500*/  STL [R1+0x2bbc], R14 ;  /* 0x002bbc0e01007387 */ /* 0x000fe20000100800 */
[----:B------:R-:W-:-:S03]  /*98510*/  @P0 LOP3.LUT R3, R3, 0x1000000, RZ, 0xfc, !PT ;  /* 0x0100000003030812 */ /* 0x000fc600078efcff */
[----:B------:R-:W-:Y:S01]  /*98520*/  STL [R1+0x2bc0], R9 ;  /* 0x002bc00901007387 */ /* 0x000fe20000100800 */
[----:B------:R-:W-:-:S03]  /*98530*/  ISETP.GE.AND P0, PT, R16, UR12, PT ;  /* 0x0000000c10007c0c */ /* 0x000fc6000bf06270 */
[----:B------:R-:W-:Y:S01]  /*98540*/  STL [R1+0x2bc4], R2 ;  /* 0x002bc40201007387 */ /* 0x000fe20000100800 */
[----:B------:R-:W-:-:S03]  /*98550*/  VIADD R16, R0, 0xf9 ;  /* 0x000000f900107836 */ /* 0x000fc60000000000 */
[----:B------:R-:W-:Y:S04]  /*98560*/  STL [R1+0x2bc8], R8 ;  /* 0x002bc80801007387 */ /* 0x000fe80000100800 */
[----:B------:R-:W-:Y:S04]  /*98570*/  STL [R1+0x2bcc], R5 ;  /* 0x002bcc0501007387 */ /* 0x000fe80000100800 */
[----:B------:R-:W-:Y:S04]  /*98580*/  STL [R1+0x2bd0], R4 ;  /* 0x002bd00401007387 */ /* 0x000fe80000100800 */
[----:B------:R4:W-:Y:S02]  /*98590*/  STL [R1+0x2bd4], R0 ;  /* 0x002bd40001007387 */ /* 0x0009e40000100800 */
[----:B----4-:R-:W-:Y:S01]  /*985a0*/  F2FP.SATFINITE.E5M2.F32.PACK_AB_MERGE_C R0, R120, R121, RZ ;  /* 0x000000797800723e */ /* 0x010fe200048060ff */
        /* <DEDUP_REMOVED lines=15> */
[----:B------:R-:W-:Y:S01]  /*986a0*/  STL [R1+0x2bd8], R7 ;  /* 0x002bd80701007387 */ /* 0x000fe20000100800 */
[----:B------:R-:W-:Y:S02]  /*986b0*/  IMAD.MOV.U32 R106, RZ, RZ, R104 ;  /* 0x000000ffff6a7224 */ /* 0x000fe400078e0068 */
[----:B------:R-:W-:Y:S01]  /*986c0*/  IMAD.MOV.U32 R105, RZ, RZ, R103 ;  /* 0x000000ffff697224 */ /* 0x000fe200078e0067 */
[----:B------:R-:W-:Y:S01]  /*986d0*/  STL [R1+0x2bdc], R6 ;  /* 0x002bdc0601007387 */ /* 0x000fe20000100800 */
[----:B------:R-:W-:Y:S02]  /*986e0*/  IMAD.MOV.U32 R104, RZ, RZ, R102 ;  /* 0x000000ffff687224 */ /* 0x000fe400078e0066 */
[----:B------:R-:W-:Y:S01]  /*986f0*/  IMAD.MOV.U32 R103, RZ, RZ, R101 ;  /* 0x000000ffff677224 */ /* 0x000fe200078e0065 */
[----:B------:R0:W-:Y:S01]  /*98700*/  STL [R1+0x273c], R0 ;  /* 0x00273c0001007387 */ /* 0x0001e20000100800 */
[----:B------:R-:W-:-:S02]  /*98710*/  IMAD.MOV.U32 R102, RZ, RZ, R100 ;  /* 0x000000ffff667224 */ /* 0x000fc400078e0064 */
[----:B------:R-:W-:Y:S02]  /*98720*/  IMAD.MOV.U32 R101, RZ, RZ, R99 ;  /* 0x000000ffff657224 */ /* 0x000fe400078e0063 */
[----:B------:R-:W-:Y:S02]  /*98730*/  IMAD.MOV.U32 R100, RZ, RZ, R98 ;  /* 0x000000ffff647224 */ /* 0x000fe400078e0062 */
[----:B------:R-:W-:Y:S02]  /*98740*/  IMAD.MOV.U32 R99, RZ, RZ, R97 ;  /* 0x000000ffff637224 */ /* 0x000fe400078e0061 */
[----:B------:R-:W-:Y:S01]  /*98750*/  IMAD.MOV.U32 R98, RZ, RZ, R96 ;  /* 0x000000ffff627224 */ /* 0x000fe200078e0060 */
[----:B------:R-:W4:Y:S04]  /*98760*/  LDL.LU R97, [R1+0x458] ;  /* 0x0004580001617983 */ /* 0x000f280000300800 */
[----:B------:R-:W2:Y:S01]  /*98770*/  LDL.LU R96, [R1+0x45c] ;  /* 0x00045c0001607983 */ /* 0x000ea20000300800 */
[----:B------:R-:W-:Y:S01]  /*98780*/  ISETP.LT.AND P1, PT, R7, UR6, !P0 ;  /* 0x0000000607007c0c */ /* 0x000fe2000c721270 */
[----:B------:R-:W-:Y:S01]  /*98790*/  ULDC UR6, c[0x0][0x228] ;  /* 0x00008a0000067ab9 */ /* 0x000fe20000000800 */
[----:B------:R-:W-:Y:S01]  /*987a0*/  ISETP.LT.AND P0, PT, R6, UR5, !P0 ;  /* 0x0000000506007c0c */ /* 0x000fe2000c701270 */
[----:B------:R-:W-:Y:S01]  /*987b0*/  ULDC UR5, c[0x0][0x228] ;  /* 0x00008a0000057ab9 */ /* 0x000fe20000000800 */
[----:B------:R-:W-:-:S02]  /*987c0*/  R2UR UR8, R18 ;  /* 0x00000000120872ca */ /* 0x000fc400000e0000 */
[----:B------:R-:W-:-:S07]  /*987d0*/  LOP3.LUT R3, R3, 0xff7fffff, RZ, 0xc0, !PT ;  /* 0xff7fffff03037812 */ /* 0x000fce00078ec0ff */
[----:B------:R-:W-:-:S04]  /*987e0*/  @P1 LOP3.LUT R3, R3, 0x800000, RZ, 0xfc, !PT ;  /* 0x0080000003031812 */ /* 0x000fc800078efcff */
[----:B------:R-:W-:-:S04]  /*987f0*/  LOP3.LUT R3, R3, 0xffbfffff, RZ, 0xc0, !PT ;  /* 0xffbfffff03037812 */ /* 0x000fc800078ec0ff */
[----:B------:R-:W-:Y:S02]  /*98800*/  @P0 LOP3.LUT R3, R3, 0x400000, RZ, 0xfc, !PT ;  /* 0x0040000003030812 */ /* 0x000fe400078efcff */
[----:B------:R-:W-:-:S04]  /*98810*/  ISETP.GE.AND P0, PT, R16, UR8, PT ;  /* 0x0000000810007c0c */ /* 0x000fc8000bf06270 */
[----:B------:R-:W-:Y:S01]  /*98820*/  ISETP.LT.AND P1, PT, R7, UR6, !P0 ;  /* 0x0000000607007c0c */ /* 0x000fe2000c721270 */
[----:B------:R-:W-:Y:S01]  /*98830*/  ULDC UR6, c[0x0][0x228] ;  /* 0x00008a0000067ab9 */ /* 0x000fe20000000800 */
[----:B------:R-:W-:Y:S01]  /*98840*/  ISETP.LT.AND P0, PT, R6, UR5, !P0 ;  /* 0x0000000506007c0c */ /* 0x000fe2000c701270 */
[----:B------:R-:W-:Y:S01]  /*98850*/  ULDC UR5, c[0x0][0x228] ;  /* 0x00008a0000057ab9 */ /* 0x000fe20000000800 */
[----:B------:R-:W-:Y:S02]  /*98860*/  LOP3.LUT R3, R3, 0xffdfffff, RZ, 0xc0, !PT ;  /* 0xffdfffff03037812 */ /* 0x000fe400078ec0ff */
[----:B0-----:R-:W-:Y:S01]  /*98870*/  F2FP.SATFINITE.E5M2.F32.PACK_AB_MERGE_C R0, R120, R121, RZ ;  /* 0x000000797800723e */ /* 0x001fe200048060ff */
[----:B------:R-:W-:Y:S02]  /*98880*/  IMAD.MOV.U32 R120, RZ, RZ, R117 ;  /* 0x000000ffff787224 */ /* 0x000fe400078e0075 */
[----:B------:R-:W-:Y:S02]  /*98890*/  IMAD.MOV.U32 R121, RZ, RZ, R116 ;  /* 0x000000ffff797224 */ /* 0x000fe400078e0074 */
[----:B------:R-:W-:-:S02]  /*988a0*/  IMAD.MOV.U32 R117, RZ, RZ, R115 ;  /* 0x000000ffff757224 */ /* 0x000fc400078e0073 */
[----:B------:R-:W-:Y:S01]  /*988b0*/  @P1 LOP3.LUT R3, R3, 0x200000, RZ, 0xfc, !PT ;  /* 0x0020000003031812 */ /* 0x000fe200078efcff */
[----:B------:R-:W-:Y:S02]  /*988c0*/  IMAD.MOV.U32 R116, RZ, RZ, R114 ;  /* 0x000000ffff747224 */ /* 0x000fe400078e0072 */
[----:B------:R-:W-:Y:S01]  /*988d0*/  IMAD.MOV.U32 R115, RZ, RZ, R113 ;  /* 0x000000ffff737224 */ /* 0x000fe200078e0071 */
[----:B------:R-:W-:Y:S01]  /*988e0*/  LOP3.LUT R3, R3, 0xffefffff, RZ, 0xc0, !PT ;  /* 0xffefffff03037812 */ /* 0x000fe200078ec0ff */
        /* <DEDUP_REMOVED lines=8> */
[----:B------:R0:W-:Y:S01]  /*98970*/  STL [R1+0x8f4], R0 ;  /* 0x0008f40001007387 */ /* 0x0001e20000100800 */
[----:B------:R-:W-:Y:S01]  /*98980*/  IMAD.MOV.U32 R106, RZ, RZ, R104 ;  /* 0x000000ffff6a7224 */ /* 0x000fe200078e0068 */
[----:B------:R-:W-:Y:S01]  /*98990*/  @P0 LOP3.LUT R3, R3, 0x100000, RZ, 0xfc, !PT ;  /* 0x0010000003030812 */ /* 0x000fe200078efcff */
[----:B------:R-:W-:-:S02]  /*989a0*/  IMAD.MOV.U32 R105, RZ, RZ, R103 ;  /* 0x000000ffff697224 */ /* 0x000fc400078e0067 */
[----:B------:R-:W-:Y:S02]  /*989b0*/  IMAD.MOV.U32 R104, RZ, RZ, R102 ;  /* 0x000000ffff687224 */ /* 0x000fe400078e0066 */
[----:B------:R-:W-:Y:S02]  /*989c0*/  IMAD.MOV.U32 R103, RZ, RZ, R101 ;  /* 0x000000ffff677224 */ /* 0x000fe400078e0065 */
[----:B------:R-:W-:Y:S01]  /*989d0*/  IMAD.MOV.U32 R102, RZ, RZ, R100 ;  /* 0x000000ffff667224 */ /* 0x000fe200078e0064 */
[----:B0-----:R-:W-:Y:S01]  /*989e0*/  F2FP.SATFINITE.E5M2.F32.PACK_AB_MERGE_C R0, R120, R121, RZ ;  /* 0x000000797800723e */ /* 0x001fe200048060ff */
[----:B------:R-:W-:Y:S02]  /*989f0*/  IMAD.MOV.U32 R101, RZ, RZ, R99 ;  /* 0x000000ffff657224 */ /* 0x000fe400078e0063 */
[----:B------:R-:W-:Y:S02]  /*98a00*/  IMAD.MOV.U32 R100, RZ, RZ, R98 ;  /* 0x000000ffff647224 */ /* 0x000fe400078e0062 */
[----:B----4-:R-:W-:-:S02]  /*98a10*/  IMAD.MOV.U32 R99, RZ, RZ, R97 ;  /* 0x000000ffff637224 */ /* 0x010fc400078e0061 */
[----:B------:R-:W4:Y:S01]  /*98a20*/  LDL.LU R97, [R1+0x460] ;  /* 0x0004600001617983 */ /* 0x000f220000300800 */
[----:B--2---:R-:W-:-:S03]  /*98a30*/  IMAD.MOV.U32 R98, RZ, RZ, R96 ;  /* 0x000000ffff627224 */ /* 0x004fc600078e0060 */
[----:B------:R-:W2:Y:S04]  /*98a40*/  LDL.LU R96, [R1+0x464] ;  /* 0x0004640001607983 */ /* 0x000ea80000300800 */
[----:B------:R-:W-:Y:S04]  /*98a50*/  STL [R1+0x2be0], R3 ;  /* 0x002be00301007387 */ /* 0x000fe80000100800 */
[----:B------:R0:W-:Y:S04]  /*98a60*/  STL [R1+0x8f0], R0 ;  /* 0x0008f00001007387 */ /* 0x0001e80000100800 */
[----:B------:R-:W0:Y:S04]  /*98a70*/  LDL.LU R121, [R1+0x7b0] ;  /* 0x0007b00001797983 */ /* 0x000e280000300800 */
[----:B------:R-:W0:Y:S02]  /*98a80*/  LDL.LU R120, [R1+0x7b4] ;  /* 0x0007b40001787983 */ /* 0x000e240000300800 */
[----:B0-----:R-:W-:Y:S01]  /*98a90*/  F2FP.SATFINITE.E5M2.F32.PACK_AB_MERGE_C R0, R120, R121, RZ ;  /* 0x000000797800723e */ /* 0x001fe200048060ff */
        /* <DEDUP_REMOVED lines=19> */
[----:B------:R0:W-:Y:S01]  /*98bd0*/  STL [R1+0x7ac], R0 ;  /* 0x0007ac0001007387 */ /* 0x0001e20000100800 */
[----:B------:R-:W-:-:S02]  /*98be0*/  IMAD.MOV.U32 R102, RZ, RZ, R100 ;  /* 0x000000ffff667224 */ /* 0x000fc400078e0064 */
[----:B------:R-:W-:Y:S02]  /*98bf0*/  IMAD.MOV.U32 R101, RZ, RZ, R99 ;  /* 0x000000ffff657224 */ /* 0x000fe400078e0063 */
[----:B------:R-:W-:Y:S02]  /*98c00*/  IMAD.MOV.U32 R100, RZ, RZ, R98 ;  /* 0x000000ffff647224 */ /* 0x000fe400078e0062 */
[----:B----4-:R-:W-:Y:S02]  /*98c10*/  IMAD.MOV.U32 R99, RZ, RZ, R97 ;  /* 0x000000ffff637224 */ /* 0x010fe400078e0061 */
[----:B--2---:R-:W-:Y:S01]  /*98c20*/  IMAD.MOV.U32 R98, RZ, RZ, R96 ;  /* 0x000000ffff627224 */ /* 0x004fe200078e0060 */
[----:B------:R-:W2:Y:S04]  /*98c30*/  LDL.LU R97, [R1+0x468] ;  /* 0x0004680001617983 */ /* 0x000ea80000300800 */
[----:B------:R-:W4:Y:S04]  /*98c40*/  LDL.LU R96, [R1+0x46c] ;  /* 0x00046c0001607983 */ /* 0x000f280000300800 */
[----:B------:R-:W3:Y:S04]  /*98c50*/  LDL.LU R123, [R1+0x7b8] ;  /* 0x0007b800017b7983 */ /* 0x000ee80000300800 */
[----:B------:R-:W3:Y:S01]  /*98c60*/  LDL.LU R122, [R1+0x7bc] ;  /* 0x0007bc00017a7983 */ /* 0x000ee20000300800 */
[----:B0-----:R-:W-:-:S02]  /*98c70*/  F2FP.SATFINITE.E5M2.F32.PACK_AB_MERGE_C R0, R120, R121, RZ ;  /* 0x000000797800723e */ /* 0x001fc400048060ff */
[----:B---3--:R-:W-:-:S05]  /*98c80*/  F2FP.SATFINITE.E5M2.F32.PACK_AB_MERGE_C R11, R122, R123, RZ ;  /* 0x0000007b7a0b723e */ /* 0x008fca00048060ff */
[----:B------:R-:W-:Y:S04]  /*98c90*/  STL [R1+0x2be4], R11 ;  /* 0x002be40b01007387 */ /* 0x000fe80000100800 */
[----:B------:R0:W-:Y:S04]  /*98ca0*/  STL [R1+0x7a8], R0 ;  /* 0x0007a80001007387 */ /* 0x0001e80000100800 */
[----:B------:R-:W0:Y:S04]  /*98cb0*/  LDL.LU R121, [R1+0x7c8] ;  /* 0x0007c80001797983 */ /* 0x000e280000300800 */
[----:B------:R-:W0:Y:S02]  /*98cc0*/  LDL.LU R120, [R1+0x7cc] ;  /* 0x0007cc0001787983 */ /* 0x000e240000300800 */
[----:B0-----:R-:W-:-:S05]  /*98cd0*/  F2FP.SATFINITE.E5M2.F32.PACK_AB_MERGE_C R0, R120, R121, RZ ;  /* 0x000000797800723e */ /* 0x001fca00048060ff */
        /* <DEDUP_REMOVED lines=22> */
[----:B------:R-:W0:Y:S01]  /*98e40*/  LDL.LU R120, [R1+0x7fc] ;  /* 0x0007fc0001787983 */ /* 0x000e220000300800 */
        /* <DEDUP_REMOVED lines=18> */
[----:B0-----:R-:W-:Y:S01]  /*98f70*/  F2FP.SATFINITE.E5M2.F32.PACK_AB_MERGE_C R0, R120, R121, RZ ;  /* 0x000000797800723e */ /* 0x001fe200048060ff */
[----:B------:R-:W-:-:S04]  /*98f80*/  IMAD.MOV.U32 R121, RZ, RZ, R113 ;  /* 0x000000ffff797224 */ /* 0x000fc800078e0071 */
[----:B------:R0:W-:Y:S04]  /*98f90*/  STL [R1+0x286c], R0 ;  /* 0x00286c0001007387 */ /* 0x0001e80000100800 */
[----:B------:R-:W3:Y:S01]  /*98fa0*/  LDL.LU R103, [R1+0x470] ;  /* 0x0004700001677983 */ /* 0x000ee20000300800 */
[----:B------:R-:W-:-:S03]  /*98fb0*/  IMAD.MOV.U32 R120, RZ, RZ, R112 ;  /* 0x000000ffff787224 */ /* 0x000fc600078e0070 */
[----:B------:R-:W3:Y:S01]  /*98fc0*/  LDL.LU R102, [R1+0x474] ;  /* 0x0004740001667983 */ /* 0x000ee20000300800 */
[----:B------:R-:W-:-:S03]  /*98fd0*/  IMAD.MOV.U32 R113, RZ, RZ, R105 ;  /* 0x000000ffff717224 */ /* 0x000fc600078e0069 */
[----:B------:R-:W3:Y:S01]  /*98fe0*/  LDL.LU R101, [R1+0x478] ;  /* 0x0004780001657983 */ /* 0x000ee20000300800 */
[----:B------:R-:W-:-:S03]  /*98ff0*/  IMAD.MOV.U32 R112, RZ, RZ, R104 ;  /* 0x000000ffff707224 */ /* 0x000fc600078e0068 */
[----:B------:R-:W3:Y:S01]  /*99000*/  LDL.LU R100, [R1+0x47c] ;  /* 0x00047c0001647983 */ /* 0x000ee20000300800 */
[----:B--2---:R-:W-:-:S03]  /*99010*/  IMAD.MOV.U32 R105, RZ, RZ, R97 ;  /* 0x000000ffff697224 */ /* 0x004fc600078e0061 */
[----:B------:R-:W2:Y:S01]  /*99020*/  LDL.LU R99, [R1+0x480] ;  /* 0x0004800001637983 */ /* 0x000ea20000300800 */
[----:B----4-:R-:W-:-:S03]  /*99030*/  IMAD.MOV.U32 R104, RZ, RZ, R96 ;  /* 0x000000ffff687224 */ /* 0x010fc600078e0060 */
[----:B------:R-:W4:Y:S04]  /*99040*/  LDL.LU R98, [R1+0x484] ;  /* 0x0004840001627983 */ /* 0x000f280000300800 */
[----:B------:R-:W4:Y:S04]  /*99050*/  LDL.LU R97, [R1+0x490] ;  /* 0x0004900001617983 */ /* 0x000f280000300800 */
[----:B------:R-:W4:Y:S04]  /*99060*/  LDL.LU R96, [R1+0x494] ;  /* 0x0004940001607983 */ /* 0x000f280000300800 */
[----:B------:R-:W3:Y:S04]  /*99070*/  LDL.LU R129, [R1+0x400] ;  /* 0x0004000001817983 */ /* 0x000ee80000300800 */
[----:B------:R-:W3:Y:S01]  /*99080*/  LDL.LU R128, [R1+0x404] ;  /* 0x0004040001807983 */ /* 0x000ee20000300800 */
[----:B------:R-:W-:-:S02]  /*99090*/  F2FP.SATFINITE.E5M2.F32.PACK_AB_MERGE_C R8, R127, R126, RZ ;  /* 0x0000007e7f08723e */ /* 0x000fc400048060ff */
[----:B0-----:R-:W-:Y:S01]  /*990a0*/  F2FP.SATFINITE.E5M2.F32.PACK_AB_MERGE_C R0, R122, R123, RZ ;  /* 0x0000007b7a00723e */ /* 0x001fe200048060ff */
        /* <DEDUP_REMOVED lines=14> */
[----:B---3--:R-:W-:-:S05]  /*99190*/  F2FP.SATFINITE.E5M2.F32.PACK_AB_MERGE_C R7, R128, R129, RZ ;  /* 0x000000818007723e */ /* 0x008fca00048060ff */
[----:B------:R0:W-:Y:S04]  /*991a0*/  STL [R1+0x2be8], R7 ;  /* 0x002be80701007387 */ /* 0x0001e80000100800 */
[----:B------:R-:W-:Y:S01]  /*991b0*/  STL [R1+0x2bec], R8 ;  /* 0x002bec0801007387 */ /* 0x000fe20000100800 */
[----:B0-----:R-:W-:-:S05]  /*991c0*/  F2FP.SATFINITE.E5M2.F32.PACK_AB_MERGE_C R7, R124, R125, RZ ;  /* 0x0000007d7c07723e */ /* 0x001fca00048060ff */
[----:B------:R-:W-:Y:S04]  /*991d0*/  STL [R1+0x2bf0], R7 ;  /* 0x002bf00701007387 */ /* 0x000fe80000100800 */
[----:B------:R0:W-:Y:S02]  /*991e0*/  STL [R1+0x2bf4], R0 ;  /* 0x002bf40001007387 */ /* 0x0001e40000100800 */
[----:B0-----:R-:W-:-:S05]  /*991f0*/  F2FP.SATFINITE.E5M2.F32.PACK_AB_MERGE_C R0, R120, R121, RZ ;  /* 0x000000797800723e */ /* 0x001fca00048060ff */
[----:B------:R0:W-:Y:S04]  /*99200*/  STL [R1+0x7f0], R0 ;  /* 0x0007f00001007387 */ /* 0x0001e80000100800 */
[----:B------:R-:W3:Y:S04]  /*99210*/  LDL.LU R117, [R1+0x4a0] ;  /* 0x0004a00001757983 */ /* 0x000ee80000300800 */
[----:B------:R-:W3:Y:S04]  /*99220*/  LDL.LU R116, [R1+0x4a4] ;  /* 0x0004a40001747983 */ /* 0x000ee80000300800 */
[----:B------:R-:W3:Y:S04]  /*99230*/  LDL.LU R115, [R1+0x4b0] ;  /* 0x0004b00001737983 */ /* 0x000ee80000300800 */
[----:B------:R-:W3:Y:S04]  /*99240*/  LDL.LU R114, [R1+0x4b4] ;  /* 0x0004b40001727983 */ /* 0x000ee80000300800 */
[----:B------:R-:W3:Y:S04]  /*99250*/  LDL.LU R113, [R1+0x4b8] ;  /* 0x0004b80001717983 */ /* 0x000ee80000300800 */
[----:B------:R-:W3:Y:S01]  /*99260*/  LDL.LU R112, [R1+0x4bc] ;  /* 0x0004bc0001707983 */ /* 0x000ee20000300800 */
[----:B------:R-:W-:-:S03]  /*99270*/  IMAD.MOV.U32 R129, RZ, RZ, R107 ;  /* 0x000000ffff817224 */ /* 0x000fc600078e006b */
[----:B------:R-:W3:Y:S01]  /*99280*/  LDL.LU R111, [R1+0x4c0] ;  /* 0x0004c000016f7983 */ /* 0x000ee20000300800 */
[----:B------:R-:W-:-:S03]  /*99290*/  IMAD.MOV.U32 R128, RZ, RZ, R106 ;  /* 0x000000ffff807224 */ /* 0x000fc600078e006a */
[----:B------:R-:W3:Y:S04]  /*992a0*/  LDL.LU R110, [R1+0x4c4] ;  /* 0x0004c400016e7983 */ /* 0x000ee80000300800 */
[----:B------:R-:W3:Y:S04]  /*992b0*/  LDL.LU R109, [R1+0x4c8] ;  /* 0x0004c800016d7983 */ /* 0x000ee80000300800 */
[----:B------:R-:W3:Y:S01]  /*992c0*/  LDL.LU R108, [R1+0x4cc] ;  /* 0x0004cc00016c7983 */ /* 0x000ee20000300800 */
[----:B------:R-:W-:-:S03]  /*992d0*/  IMAD.MOV.U32 R125, RZ, RZ, R103 ;  /* 0x000000ffff7d7224 */ /* 0x000fc600078e0067 */
        /* <DEDUP_REMOVED lines=10> */
[----:B------:R-:W4:Y:S01]  /*99380*/  LDL.LU R102, [R1+0x4e4] ;  /* 0x0004e40001667983 */ /* 0x000f220000300800 */
[----:B------:R-:W-:-:S03]  /*99390*/  IMAD.MOV.U32 R118, RZ, RZ, R97 ;  /* 0x000000ffff767224 */ /* 0x000fc600078e0061 */
[----:B------:R-:W4:Y:S01]  /*993a0*/  LDL.LU R101, [R1+0x4e8] ;  /* 0x0004e80001657983 */ /* 0x000f220000300800 */
[----:B------:R-:W-:-:S03]  /*993b0*/  IMAD.MOV.U32 R119, RZ, RZ, R96 ;  /* 0x000000ffff777224 */ /* 0x000fc600078e0060 */
[----:B------:R-:W4:Y:S04]  /*993c0*/  LDL.LU R100, [R1+0x4ec] ;  /* 0x0004ec0001647983 */ /* 0x000f280000300800 */
[----:B------:R-:W4:Y:S04]  /*993d0*/  LDL.LU R99, [R1+0x4f0] ;  /* 0x0004f00001637983 */ /* 0x000f280000300800 */
[----:B------:R-:W4:Y:S04]  /*993e0*/  LDL.LU R98, [R1+0x4f4] ;  /* 0x0004f40001627983 */ /* 0x000f280000300800 */
[----:B------:R-:W4:Y:S04]  /*993f0*/  LDL.LU R97, [R1+0x4f8] ;  /* 0x0004f80001617983 */ /* 0x000f280000300800 */
[----:B------:R-:W4:Y:S04]  /*99400*/  LDL.LU R96, [R1+0x4fc] ;  /* 0x0004fc0001607983 */ /* 0x000f280000300800 */
[----:B------:R-:W3:Y:S04]  /*99410*/  LDL.LU R142, [R1+0x428] ;  /* 0x00042800018e7983 */ /* 0x000ee80000300800 */
[----:B------:R-:W3:Y:S01]  /*99420*/  LDL.LU R143, [R1+0x42c] ;  /* 0x00042c00018f7983 */ /* 0x000ee20000300800 */
[----:B0-----:R-:W-:-:S02]  /*99430*/  F2FP.SATFINITE.E5M2.F32.PACK_AB_MERGE_C R0, R140, R141, RZ ;  /* 0x0000008d8c00723e */ /* 0x001fc400048060ff */
[----:B------:R-:W-:Y:S02]  /*99440*/  F2FP.SATFINITE.E5M2.F32.PACK_AB_MERGE_C R7, R138, R139, RZ ;  /* 0x0000008b8a07723e */ /* 0x000fe400048060ff */
[----:B---3--:R-:W-:-:S05]  /*99450*/  F2FP.SATFINITE.E5M2.F32.PACK_AB_MERGE_C R11, R143, R142, RZ ;  /* 0x0000008e8f0b723e */ /* 0x008fca00048060ff */
[----:B------:R-:W-:Y:S04]  /*99460*/  STL [R1+0x2bf8], R11 ;  /* 0x002bf80b01007387 */ /* 0x000fe80000100800 */
[----:B------:R0:W-:Y:S04]  /*99470*/  STL [R1+0x2bfc], R0 ;  /* 0x002bfc0001007387 */ /* 0x0001e80000100800 */
[----:B------:R1:W-:Y:S01]  /*99480*/  STL [R1+0x2c00], R7 ;  /* 0x002c000701007387 */ /* 0x0003e20000100800 */
[----:B0-----:R-:W-:Y:S02]  /*99490*/  F2FP.SATFINITE.E5M2.F32.PACK_AB_MERGE_C R0, R136, R137, RZ ;  /* 0x000000898800723e */ /* 0x001fe400048060ff */
[----:B------:R-:W-:-:S03]  /*994a0*/  F2FP.SATFINITE.E5M2.F32.PACK_AB_MERGE_C R11, R134, R135, RZ ;  /* 0x00000087860b723e */ /* 0x000fc600048060ff */
[----:B------:R0:W-:Y:S01]  /*994b0*/  STL [R1+0x2c04], R0 ;  /* 0x002c040001007387 */ /* 0x0001e20000100800 */
[----:B-1----:R-:W-:-:S03]  /*994c0*/  F2FP.SATFINITE.E5M2.F32.PACK_AB_MERGE_C R7, R130, R131, RZ ;  /* 0x000000838207723e */ /* 0x002fc600048060ff */
[----:B------:R1:W-:Y:S01]  /*994d0*/  STL [R1+0x2c08], R11 ;  /* 0x002c080b01007387 */ /* 0x0003e20000100800 */
[----:B0-----:R-:W-:-:S05]  /*994e0*/  F2FP.SATFINITE.E5M2.F32.PACK_AB_MERGE_C R0, R132, R133, RZ ;  /* 0x000000858400723e */ /* 0x001fca00048060ff */
[----:B------:R0:W-:Y:S01]  /*994f0*/  STL [R1+0x2c0c], R0 ;  /* 0x002c0c0001007387 */ /* 0x0001e20000100800 */
[----:B-1----:R-:W-:-:S03]  /*99500*/  F2FP.SATFINITE.E5M2.F32.PACK_AB_MERGE_C R11, R127, R126, RZ ;  /* 0x0000007e7f0b723e */ /* 0x002fc600048060ff */
[----:B------:R-:W-:Y:S01]  /*99510*/  STL [R1+0x2c10], R7 ;  /* 0x002c100701007387 */ /* 0x000fe20000100800 */
[----:B0-----:R-:W-:-:S05]  /*99520*/  F2FP.SATFINITE.E5M2.F32.PACK_AB_MERGE_C R0, R128, R129, RZ ;  /* 0x000000818000723e */ /* 0x001fca00048060ff */
[----:B------:R0:W-:Y:S04]  /*99530*/  STL [R1+0x2c14], R0 ;  /* 0x002c140001007387 */ /* 0x0001e80000100800 */
[----:B------:R-:W-:Y:S01]  /*99540*/  STL [R1+0x2c18], R11 ;  /* 0x002c180b01007387 */ /* 0x000fe20000100800 */
[----:B0-----:R-:W-:-:S05]  /*99550*/  F2FP.SATFINITE.E5M2.F32.PACK_AB_MERGE_C R0, R124, R125, RZ ;  /* 0x0000007d7c00723e */ /* 0x001fca00048060ff */
[----:B------:R0:W-:Y:S01]  /*99560*/  STL [R1+0x2c1c], R0 ;  /* 0x002c1c0001007387 */ /* 0x0001e20000100800 */
[----:B------:R-:W-:Y:S02]  /*99570*/  F2FP.SATFINITE.E5M2.F32.PACK_AB_MERGE_C R7, R122, R123, RZ ;  /* 0x0000007b7a07723e */ /* 0x000fe400048060ff */
[----:B0-----:R-:W-:Y:S01]  /*99580*/  F2FP.SATFINITE.E5M2.F32.PACK_AB_MERGE_C R0, R120, R121, RZ ;  /* 0x000000797800723e */ /* 0x001fe200048060ff */
        /* <DEDUP_REMOVED lines=16> */
[----:B--2---:R-:W-:Y:S01]  /*99690*/  IMAD.MOV.U32 R105, RZ, RZ, R103 ;  /* 0x000000ffff697224 */ /* 0x004fe200078e0067 */
[----:B------:R-:W-:Y:S01]  /*996a0*/  STL [R1+0x2c20], R7 ;  /* 0x002c200701007387 */ /* 0x000fe20000100800 */
[----:B----4-:R-:W-:Y:S02]  /*996b0*/  IMAD.MOV.U32 R104, RZ, RZ, R102 ;  /* 0x000000ffff687224 */ /* 0x010fe400078e0066 */
[----:B------:R-:W-:Y:S01]  /*996c0*/  IMAD.MOV.U32 R103, RZ, RZ, R101 ;  /* 0x000000ffff677224 */ /* 0x000fe200078e0065 */
[----:B------:R0:W-:Y:S01]  /*996d0*/  STL [R1+0x7c4], R0 ;  /* 0x0007c40001007387 */ /* 0x0001e20000100800 */
[----:B------:R-:W-:Y:S02]  /*996e0*/  IMAD.MOV.U32 R102, RZ, RZ, R100 ;  /* 0x000000ffff667224 */ /* 0x000fe400078e0064 */
[----:B------:R-:W-:Y:S02]  /*996f0*/  IMAD.MOV.U32 R101, RZ, RZ, R99 ;  /* 0x000000ffff657224 */ /* 0x000fe400078e0063 */
[----:B------:R-:W-:-:S02]  /*99700*/  IMAD.MOV.U32 R100, RZ, RZ, R98 ;  /* 0x000000ffff647224 */ /* 0x000fc400078e0062 */
[----:B------:R-:W-:Y:S02]  /*99710*/  IMAD.MOV.U32 R99, RZ, RZ, R97 ;  /* 0x000000ffff637224 */ /* 0x000fe400078e0061 */
[----:B------:R-:W-:Y:S01]  /*99720*/  IMAD.MOV.U32 R98, RZ, RZ, R96 ;  /* 0x000000ffff627224 */ /* 0x000fe200078e0060 */
[----:B------:R-:W2:Y:S04]  /*99730*/  LDL.LU R97, [R1+0x500] ;  /* 0x0005000001617983 */ /* 0x000ea80000300800 */
[----:B------:R-:W3:Y:S04]  /*99740*/  LDL.LU R96, [R1+0x504] ;  /* 0x0005040001607983 */ /* 0x000ee80000300800 */
[----:B------:R-:W0:Y:S04]  /*99750*/  LDL.LU R123, [R1+0x488] ;  /* 0x00048800017b7983 */ /* 0x000e280000300800 */
[----:B------:R-:W0:Y:S02]  /*99760*/  LDL.LU R122, [R1+0x48c] ;  /* 0x00048c00017a7983 */ /* 0x000e240000300800 */
[----:B0-----:R-:W-:-:S05]  /*99770*/  F2FP.SATFINITE.E5M2.F32.PACK_AB_MERGE_C R0, R122, R123, RZ ;  /* 0x0000007b7a00723e */ /* 0x001fca00048060ff */
[----:B------:R0:W-:Y:S02]  /*99780*/  STL [R1+0x2c24], R0 ;  /* 0x002c240001007387 */ /* 0x0001e40000100800 */
[----:B0-----:R-:W-:Y:S01]  /*99790*/  F2FP.SATFINITE.E5M2.F32.PACK_AB_MERGE_C R0, R120, R121, RZ ;  /* 0x000000797800723e */ /* 0x001fe200048060ff */
        /* <DEDUP_REMOVED lines=19> */
[----:B------:R0:W-:Y:S01]  /*998d0*/  STL [R1+0x7b8], R0 ;  /* 0x0007b80001007387 */ /* 0x0001e20000100800 */
[----:B------:R-:W-:Y:S02]  /*998e0*/  IMAD.MOV.U32 R102, RZ, RZ, R100 ;  /* 0x000000ffff667224 */ /* 0x000fe400078e0064 */
[----:B------:R-:W-:Y:S02]  /*998f0*/  IMAD.MOV.U32 R101, RZ, RZ, R99 ;  /* 0x000000ffff657224 */ /* 0x000fe400078e0063 */
[----:B------:R-:W-:Y:S02]  /*99900*/  IMAD.MOV.U32 R100, RZ, RZ, R98 ;  /* 0x000000ffff647224 */ /* 0x000fe400078e0062 */
[----:B--2---:R-:W-:-:S02]  /*99910*/  IMAD.MOV.U32 R99, RZ, RZ, R97 ;  /* 0x000000ffff637224 */ /* 0x004fc400078e0061 */
[----:B---3--:R-:W-:Y:S01]  /*99920*/  IMAD.MOV.U32 R98, RZ, RZ, R96 ;  /* 0x000000ffff627224 */ /* 0x008fe200078e0060 */
[----:B------:R-:W2:Y:S04]  /*99930*/  LDL.LU R97, [R1+0x510] ;  /* 0x0005100001617983 */ /* 0x000ea80000300800 */
[----:B------:R-:W3:Y:S04]  /*99940*/  LDL.LU R96, [R1+0x514] ;  /* 0x0005140001607983 */ /* 0x000ee80000300800 */
[----:B------:R-:W4:Y:S04]  /*99950*/  LDL.LU R123, [R1+0x498] ;  /* 0x00049800017b7983 */ /* 0x000f280000300800 */
[----:B------:R-:W4:Y:S01]  /*99960*/  LDL.LU R122, [R1+0x49c] ;  /* 0x00049c00017a7983 */ /* 0x000f220000300800 */
        /* <DEDUP_REMOVED lines=21> */
[----:B----4-:R-:W-:-:S05]  /*99ac0*/  F2FP.SATFINITE.E5M2.F32.PACK_AB_MERGE_C R11, R122, R123, RZ ;  /* 0x0000007b7a0b723e */ /* 0x010fca00048060ff */
        /* <DEDUP_REMOVED lines=14> */
[----:B------:R-:W-:-:S03]  /*99bb0*/  IMAD.MOV.U32 R123, RZ, RZ, R101 ;  /* 0x000000ffff7b7224 */ /* 0x000fc600078e0065 */
[----:B------:R-:W4:Y:S01]  /*99bc0*/  LDL.LU R105, [R1+0x558] ;  /* 0x0005580001697983 */ /* 0x000f220000300800 */
[----:B------:R-:W-:-:S03]  /*99bd0*/  IMAD.MOV.U32 R122, RZ, RZ, R100 ;  /* 0x000000ffff7a7224 */ /* 0x000fc600078e0064 */
[----:B------:R-:W4:Y:S04]  /*99be0*/  LDL.LU R104, [R1+0x55c] ;  /* 0x00055c0001687983 */ /* 0x000f280000300800 */
[----:B------:R-:W4:Y:S04]  /*99bf0*/  LDL.LU R103, [R1+0x560] ;  /* 0x0005600001677983 */ /* 0x000f280000300800 */
[----:B------:R-:W4:Y:S01]  /*99c00*/  LDL.LU R102, [R1+0x564] ;  /* 0x0005640001667983 */ /* 0x000f220000300800 */
[----:B--2---:R-:W-:-:S03]  /*99c10*/  IMAD.MOV.U32 R118, RZ, RZ, R97 ;  /* 0x000000ffff767224 */ /* 0x004fc600078e0061 */
[----:B------:R-:W2:Y:S01]  /*99c20*/  LDL.LU R101, [R1+0x568] ;  /* 0x0005680001657983 */ /* 0x000ea20000300800 */
[----:B---3--:R-:W-:-:S03]  /*99c30*/  IMAD.MOV.U32 R119, RZ, RZ, R96 ;  /* 0x000000ffff777224 */ /* 0x008fc600078e0060 */
[----:B------:R-:W3:Y:S04]  /*99c40*/  LDL.LU R100, [R1+0x56c] ;  /* 0x00056c0001647983 */ /* 0x000ee80000300800 */
[----:B------:R-:W3:Y:S04]  /*99c50*/  LDL.LU R99, [R1+0x570] ;  /* 0x0005700001637983 */ /* 0x000ee80000300800 */
[----:B------:R-:W3:Y:S04]  /*99c60*/  LDL.LU R98, [R1+0x574] ;  /* 0x0005740001627983 */ /* 0x000ee80000300800 */
[----:B------:R-:W3:Y:S04]  /*99c70*/  LDL.LU R97, [R1+0x578] ;  /* 0x0005780001617983 */ /* 0x000ee80000300800 */
[----:B------:R-:W3:Y:S04]  /*99c80*/  LDL.LU R96, [R1+0x57c] ;  /* 0x00057c0001607983 */ /* 0x000ee80000300800 */
[----:B------:R-:W4:Y:S04]  /*99c90*/  LDL.LU R142, [R1+0x4a8] ;  /* 0x0004a800018e7983 */ /* 0x000f280000300800 */
[----:B------:R-:W4:Y:S01]  /*99ca0*/  LDL.LU R143, [R1+0x4ac] ;  /* 0x0004ac00018f7983 */ /* 0x000f220000300800 */
[----:B0-----:R-:W-:-:S02]  /*99cb0*/  F2FP.SATFINITE.E5M2.F32.PACK_AB_MERGE_C R11, R140, R141, RZ ;  /* 0x0000008d8c0b723e */ /* 0x001fc400048060ff */
[----:B-1----:R-:W-:Y:S02]  /*99cc0*/  F2FP.SATFINITE.E5M2.F32.PACK_AB_MERGE_C R0, R138, R139, RZ ;  /* 0x0000008b8a00723e */ /* 0x002fe400048060ff */
[----:B----4-:R-:W-:-:S05]  /*99cd0*/  F2FP.SATFINITE.E5M2.F32.PACK_AB_MERGE_C R7, R143, R142, RZ ;  /* 0x0000008e8f07723e */ /* 0x010fca00048060ff */
        /* <DEDUP_REMOVED lines=17> */
[----:B------:R-:W-:Y:S04]  /*99df0*/  STL [R1+0x2c50], R11 ;  /* 0x002c500b01007387 */ /* 0x000fe80000100800 */
[----:B------:R0:W-:Y:S02]  /*99e00*/  STL [R1+0x2c54], R0 ;  /* 0x002c540001007387 */ /* 0x0001e40000100800 */
[----:B0-----:R-:W-:Y:S01]  /*99e10*/  F2FP.SATFINITE.E5M2.F32.PACK_AB_MERGE_C R0, R120, R121, RZ ;  /* 0x000000797800723e */ /* 0x001fe200048060ff */
        /* <DEDUP_REMOVED lines=18> */
[----:B--2---:R-:W-:Y:S01]  /*99f40*/  IMAD.MOV.U32 R103, RZ, RZ, R101 ;  /* 0x000000ffff677224 */ /* 0x004fe200078e0065 */
[----:B------:R0:W-:Y:S01]  /*99f50*/  STL [R1+0x488], R0 ;  /* 0x0004880001007387 */ /* 0x0001e20000100800 */
[----:B---3--:R-:W-:Y:S02]  /*99f60*/  IMAD.MOV.U32 R102, RZ, RZ, R100 ;  /* 0x000000ffff667224 */ /* 0x008fe400078e0064 */
[----:B------:R-:W-:-:S02]  /*99f70*/  IMAD.MOV.U32 R101, RZ, RZ, R99 ;  /* 0x000000ffff657224 */ /* 0x000fc400078e0063 */
[----:B------:R-:W-:Y:S02]  /*99f80*/  IMAD.MOV.U32 R100, RZ, RZ, R98 ;  /* 0x000000ffff647224 */ /* 0x000fe400078e0062 */
[----:B------:R-:W-:Y:S02]  /*99f90*/  IMAD.MOV.U32 R99, RZ, RZ, R97 ;  /* 0x000000ffff637224 */ /* 0x000fe400078e0061 */
[----:B------:R-:W-:Y:S01]  /*99fa0*/  IMAD.MOV.U32 R98, RZ, RZ, R96 ;  /* 0x000000ffff627224 */ /* 0x000fe200078e0060 */
        /* <DEDUP_REMOVED lines=28> */
[----:B---3--:R-:W-:Y:S01]  /*9a170*/  IMAD.MOV.U32 R98, RZ, RZ, R96 ;  /* 0x000000ffff627224 */ /* 0x008fe200078e0060 */
[----:B----4-:R-:W-:-:S05]  /*9a180*/  F2FP.SATFINITE.E5M2.F32.PACK_AB_MERGE_C R11, R122, R123, RZ ;  /* 0x0000007b7a0b723e */ /* 0x010fca00048060ff */
[----:B------:R-:W-:Y:S04]  /*9a190*/  STL [R1+0x2c58], R11 ;  /* 0x002c580b01007387 */ /* 0x000fe80000100800 */
[----:B------:R0:W-:Y:S04]  /*9a1a0*/  STL [R1+0x480], R0 ;  /* 0x0004800001007387 */ /* 0x0001e80000100800 */
        /* <DEDUP_REMOVED lines=54> */
[----:B------:R-:W1:Y:S04]  /*9a510*/  LDL.LU R142, [R1+0x528] ;  /* 0x00052800018e7983 */ /* 0x000e680000300800 */
[----:B------:R-:W1:Y:S01]  /*9a520*/  LDL.LU R143, [R1+0x52c] ;  /* 0x00052c00018f7983 */ /* 0x000e620000300800 */
[----:B0-----:R-:W-:-:S02]  /*9a530*/  F2FP.SATFINITE.E5M2.F32.PACK_AB_MERGE_C R7, R140, R141, RZ ;  /* 0x0000008d8c07723e */ /* 0x001fc400048060ff */
[----:B------:R-:W-:Y:S02]  /*9a540*/  F2FP.SATFINITE.E5M2.F32.PACK_AB_MERGE_C R11, R138, R139, RZ ;  /* 0x0000008b8a0b723e */ /* 0x000fe400048060ff */
[----:B-1----:R-:W-:-:S05]  /*9a550*/  F2FP.SATFINITE.E5M2.F32.PACK_AB_MERGE_C R0, R143, R142, RZ ;  /* 0x0000008e8f00723e */ /* 0x002fca00048060ff */
        /* <DEDUP_REMOVED lines=13> */
[----:B------:R-:W-:Y:S04]  /*9a630*/  STL [R1+0x2c7c], R7 ;  /* 0x002c7c0701007387 */ /* 0x000fe80000100800 */
[----:B------:R0:W-:Y:S01]  /*9a640*/  STL [R1+0x2c80], R0 ;  /* 0x002c800001007387 */ /* 0x0001e20000100800 */
[----:B-1----:R-:W-:Y:S02]  /*9a650*/  F2FP.SATFINITE.E5M2.F32.PACK_AB_MERGE_C R11, R122, R123, RZ ;  /* 0x0000007b7a0b723e */ /* 0x002fe400048060ff */
[----:B0-----:R-:W-:Y:S01]  /*9a660*/  F2FP.SATFINITE.E5M2.F32.PACK_AB_MERGE_C R0, R120, R121, RZ ;  /* 0x000000797800723e */ /* 0x001fe200048060ff */
[----:B------:R-:W-:Y:S02]  /*9a670*/  IMAD.MOV.U32 R121, RZ, RZ, R118 ;  /* 0x000000ffff797224 */ /* 0x000fe400078e0076 */
[----:B------:R-:W-:-:S02]  /*9a680*/  IMAD.MOV.U32 R120, RZ, RZ, R119 ;  /* 0x000000ffff787224 */ /* 0x000fc400078e0077 */
[----:B----4-:R-:W-:Y:S02]  /*9a690*/  IMAD.MOV.U32 R118, RZ, RZ, R117 ;  /* 0x000000ffff767224 */ /* 0x010fe400078e0075 */
        /* <DEDUP_REMOVED lines=8> */
[----:B------:R-:W-:Y:S01]  /*9a720*/  F2FP.SATFINITE.E5M2.F32.PACK_AB_MERGE_C R7, R124, R125, RZ ;  /* 0x0000007d7c07723e */ /* 0x000fe200048060ff */
        /* <DEDUP_REMOVED lines=8> */
[----:B---3--:R-:W-:-:S02]  /*9a7b0*/  IMAD.MOV.U32 R102, RZ, RZ, R100 ;  /* 0x000000ffff667224 */ /* 0x008fc400078e0064 */
        /* <DEDUP_REMOVED lines=53> */
[----:B------:R-:W0:Y:S04]  /*9ab10*/  LDL.LU R123, [R1+0x598] ;  /* 0x00059800017b7983 */ /* 0x000e280000300800 */
[----:B------:R-:W0:Y:S01]  /*9ab20*/  LDL.LU R122, [R1+0x59c] ;  /* 0x00059c00017a7983 */ /* 0x000e220000300800 */
        /* <DEDUP_REMOVED lines=24> */
[----:B0-----:R-:W-:-:S05]  /*9acb0*/  F2FP.SATFINITE.E5M2.F32.PACK_AB_MERGE_C R0, R122, R123, RZ ;  /* 0x0000007b7a00723e */ /* 0x001fca00048060ff */
[----:B------:R0:W-:Y:S02]  /*9acc0*/  STL [R1+0x2c90], R0 ;  /* 0x002c900001007387 */ /* 0x0001e40000100800 */
[----:B0-----:R-:W-:-:S05]  /*9acd0*/  F2FP.SATFINITE.E5M2.F32.PACK_AB_MERGE_C R0, R120, R121, RZ ;  /* 0x000000797800723e */ /* 0x001fca00048060ff */
[----:B------:R0:W-:Y:S04]  /*9ace0*/  STL [R1+0x438], R0 ;  /* 0x0004380001007387 */ /* 0x0001e80000100800 */
[----:B------:R-:W4:Y:S04]  /*9acf0*/  LDL.LU R109, [R1+0x258] ;  /* 0x00025800016d7983 */ /* 0x000f280000300800 */
[----:B------:R-:W4:Y:S01]  /*9ad00*/  LDL.LU R108, [R1+0x25c] ;  /* 0x00025c00016c7983 */ /* 0x000f220000300800 */
[----:B------:R-:W-:-:S03]  /*9ad10*/  IMAD.MOV.U32 R123, RZ, RZ, R103 ;  /* 0x000000ffff7b7224 */ /* 0x000fc600078e0067 */
[----:B------:R-:W4:Y:S01]  /*9ad20*/  LDL.LU R107, [R1+0x260] ;  /* 0x00026000016b7983 */ /* 0x000f220000300800 */
[----:B------:R-:W-:-:S03]  /*9ad30*/  IMAD.MOV.U32 R122, RZ, RZ, R102 ;  /* 0x000000ffff7a7224 */ /* 0x000fc600078e0066 */
        /* <DEDUP_REMOVED lines=24> */
[----:B------:R-:W-:Y:S02]  /*9aec0*/  F2FP.SATFINITE.E5M2.F32.PACK_AB_MERGE_C R7, R136, R137, RZ ;  /* 0x000000898807723e */ /* 0x000fe400048060ff */
        /* <DEDUP_REMOVED lines=19> */
[----:B------:R-:W0:Y:S04]  /*9b000*/  LDL.LU R121, [R1+0x200] ;  /* 0x0002000001797983 */ /* 0x000e280000300800 */
[----:B------:R-:W0:Y:S04]  /*9b010*/  LDL.LU R120, [R1+0x204] ;  /* 0x0002040001787983 */ /* 0x000e280000300800 */
[----:B------:R-:W-:Y:S01]  /*9b020*/  STL [R1+0x2cbc], R7 ;  /* 0x002cbc0701007387 */ /* 0x000fe20000100800 */
        /* <DEDUP_REMOVED lines=25> */
[----:B--2---:R-:W-:Y:S01]  /*9b1c0*/  IMAD.MOV.U32 R97, RZ, RZ, R95 ;  /* 0x000000ffff617224 */ /* 0x004fe200078e005f */
[----:B------:R0:W-:Y:S01]  /*9b1d0*/  STL [R1+0x408], R0 ;  /* 0x0004080001007387 */ /* 0x0001e20000100800 */
[----:B---3--:R-:W-:-:S02]  /*9b1e0*/  IMAD.MOV.U32 R96, RZ, RZ, R94 ;  /* 0x000000ffff607224 */ /* 0x008fc400078e005e */
[----:B------:R-:W-:Y:S02]  /*9b1f0*/  IMAD.MOV.U32 R95, RZ, RZ, R93 ;  /* 0x000000ffff5f7224 */ /* 0x000fe400078e005d */
[----:B------:R-:W-:Y:S02]  /*9b200*/  IMAD.MOV.U32 R94, RZ, RZ, R92 ;  /* 0x000000ffff5e7224 */ /* 0x000fe400078e005c */
        /* <DEDUP_REMOVED lines=73> */
[----:B----4-:R-:W-:-:S05]  /*9b6a0*/  F2FP.SATFINITE.E5M2.F32.PACK_AB_MERGE_C R11, R122, R123, RZ ;  /* 0x0000007b7a0b723e */ /* 0x010fca00048060ff */
[----:B------:R0:W-:Y:S04]  /*9b6b0*/  STL [R1+0x2cc4], R11 ;  /* 0x002cc40b01007387 */ /* 0x0001e80000100800 */
[----:B------:R1:W-:Y:S04]  /*9b6c0*/  STL [R1+0x210], R0 ;  /* 0x0002100001007387 */ /* 0x0003e80000100800 */
[----:B------:R-:W0:Y:S04]  /*9b6d0*/  LDL.LU R222, [R1+0x230] ;  /* 0x0002300001de7983 */ /* 0x000e280000300800 */
[----:B------:R-:W0:Y:S04]  /*9b6e0*/  LDL.LU R221, [R1+0x234] ;  /* 0x0002340001dd7983 */ /* 0x000e280000300800 */
[----:B------:R-:W1:Y:S04]  /*9b6f0*/  LDL.LU R220, [R1+0x238] ;  /* 0x0002380001dc7983 */ /* 0x000e680000300800 */
[----:B------:R-:W1:Y:S04]  /*9b700*/  LDL.LU R219, [R1+0x23c] ;  /* 0x00023c0001db7983 */ /* 0x000e680000300800 */
        /* <DEDUP_REMOVED lines=81> */
[----:B------:R-:W2:Y:S04]  /*9bc20*/  LDL.LU R94, [R1+0x3ec] ;  /* 0x0003ec00015e7983 */ /* 0x000ea80000300800 */
[----:B------:R-:W3:Y:S04]  /*9bc30*/  LDL.LU R93, [R1+0x3f0] ;  /* 0x0003f000015d7983 */ /* 0x000ee80000300800 */
[----:B------:R-:W3:Y:S04]  /*9bc40*/  LDL.LU R92, [R1+0x3f4] ;  /* 0x0003f400015c7983 */ /* 0x000ee80000300800 */
[----:B------:R-:W3:Y:S04]  /*9bc50*/  LDL.LU R91, [R1+0x3f8] ;  /* 0x0003f800015b7983 */ /* 0x000ee80000300800 */
[----:B------:R-:W3:Y:S01]  /*9bc60*/  LDL.LU R90, [R1+0x3fc] ;  /* 0x0003fc00015a7983 */ /* 0x000ee20000300800 */
[----:B----4-:R-:W-:-:S02]  /*9bc70*/  F2FP.SATFINITE.E5M2.F32.PACK_AB_MERGE_C R7, R223, R224, RZ ;  /* 0x000000e0df07723e */ /* 0x010fc400048060ff */
[----:B------:R-:W-:-:S03]  /*9bc80*/  F2FP.SATFINITE.E5M2.F32.PACK_AB_MERGE_C R226, R187, R188, RZ ;  /* 0x000000bcbbe2723e */ /* 0x000fc600048060ff */
[----:B------:R4:W-:Y:S01]  /*9bc90*/  STL [R1+0x2cc8], R7 ;  /* 0x002cc80701007387 */ /* 0x0009e20000100800 */
[----:B------:R-:W-:Y:S02]  /*9bca0*/  F2FP.SATFINITE.E5M2.F32.PACK_AB_MERGE_C R225, R185, R186, RZ ;  /* 0x000000bab9e1723e */ /* 0x000fe400048060ff */
[----:B------:R-:W-:Y:S02]  /*9bcb0*/  F2FP.SATFINITE.E5M2.F32.PACK_AB_MERGE_C R227, R189, R190, RZ ;  /* 0x000000bebde3723e */ /* 0x000fe400048060ff */
[----:B------:R-:W-:Y:S02]  /*9bcc0*/  F2FP.SATFINITE.E5M2.F32.PACK_AB_MERGE_C R228, R191, R192, RZ ;  /* 0x000000c0bfe4723e */ /* 0x000fe400048060ff */
[----:B------:R-:W-:Y:S02]  /*9bcd0*/  F2FP.SATFINITE.E5M2.F32.PACK_AB_MERGE_C R224, R183, R184, RZ ;  /* 0x000000b8b7e0723e */ /* 0x000fe400048060ff */
[----:B------:R-:W-:Y:S02]  /*9bce0*/  F2FP.SATFINITE.E5M2.F32.PACK_AB_MERGE_C R223, R181, R182, RZ ;  /* 0x000000b6b5df723e */ /* 0x000fe400048060ff */
[----:B------:R-:W-:-:S02]  /*9bcf0*/  F2FP.SATFINITE.E5M2.F32.PACK_AB_MERGE_C R229, R193, R194, RZ ;  /* 0x000000c2c1e5723e */ /* 0x000fc400048060ff */
[----:B0-----:R-:W-:Y:S02]  /*9bd00*/  F2FP.SATFINITE.E5M2.F32.PACK_AB_MERGE_C R11, R221, R222, RZ ;  /* 0x000000dedd0b723e */ /* 0x001fe400048060ff */
[----:B------:R-:W-:Y:S02]  /*9bd10*/  F2FP.SATFINITE.E5M2.F32.PACK_AB_MERGE_C R222, R179, R180, RZ ;  /* 0x000000b4b3de723e */ /* 0x000fe400048060ff */
[----:B------:R-:W-:Y:S02]  /*9bd20*/  F2FP.SATFINITE.E5M2.F32.PACK_AB_MERGE_C R230, R195, R196, RZ ;  /* 0x000000c4c3e6723e */ /* 0x000fe400048060ff */
[----:B------:R-:W-:Y:S02]  /*9bd30*/  F2FP.SATFINITE.E5M2.F32.PACK_AB_MERGE_C R221, R177, R178, RZ ;  /* 0x000000b2b1dd723e */ /* 0x000fe400048060ff */
[----:B-1----:R-:W-:Y:S02]  /*9bd40*/  F2FP.SATFINITE.E5M2.F32.PACK_AB_MERGE_C R0, R219, R220, RZ ;  /* 0x000000dcdb00723e */ /* 0x002fe400048060ff */
[----:B------:R-:W-:-:S02]  /*9bd50*/  F2FP.SATFINITE.E5M2.F32.PACK_AB_MERGE_C R220, R175, R176, RZ ;  /* 0x000000b0afdc723e */ /* 0x000fc400048060ff */
[----:B------:R-:W-:Y:S02]  /*9bd60*/  F2FP.SATFINITE.E5M2.F32.PACK_AB_MERGE_C R231, R197, R198, RZ ;  /* 0x000000c6c5e7723e */ /* 0x000fe400048060ff */
[----:B------:R-:W-:Y:S02]  /*9bd70*/  F2FP.SATFINITE.E5M2.F32.PACK_AB_MERGE_C R219, R173, R174, RZ ;  /* 0x000000aeaddb723e */ /* 0x000fe400048060ff */
[----:B----4-:R-:W-:Y:S02]  /*9bd80*/  F2FP.SATFINITE.E5M2.F32.PACK_AB_MERGE_C R7, R217, R218, RZ ;  /* 0x000000dad907723e */ /* 0x010fe400048060ff */
[----:B------:R-:W-:Y:S02]  /*9bd90*/  F2FP.SATFINITE.E5M2.F32.PACK_AB_MERGE_C R232, R199, R200, RZ ;  /* 0x000000c8c7e8723e */ /* 0x000fe400048060ff */
[----:B------:R-:W-:Y:S02]  /*9bda0*/  F2FP.SATFINITE.E5M2.F32.PACK_AB_MERGE_C R218, R171, R172, RZ ;  /* 0x000000acabda723e */ /* 0x000fe400048060ff */
[----:B------:R-:W-:-:S02]  /*9bdb0*/  F2FP.SATFINITE.E5M2.F32.PACK_AB_MERGE_C R233, R201, R202, RZ ;  /* 0x000000cac9e9723e */ /* 0x000fc400048060ff */
[----:B------:R-:W-:Y:S02]  /*9bdc0*/  F2FP.SATFINITE.E5M2.F32.PACK_AB_MERGE_C R217, R169, R170, RZ ;  /* 0x000000aaa9d9723e */ /* 0x000fe400048060ff */
[----:B------:R-:W-:Y:S02]  /*9bdd0*/  F2FP.SATFINITE.E5M2.F32.PACK_AB_MERGE_C R234, R203, R204, RZ ;  /* 0x000000cccbea723e */ /* 0x000fe400048060ff */
[----:B------:R-:W-:Y:S02]  /*9bde0*/  F2FP.SATFINITE.E5M2.F32.PACK_AB_MERGE_C R235, R205, R206, RZ ;  /* 0x000000cecdeb723e */ /* 0x000fe400048060ff */
[----:B------:R-:W-:Y:S02]  /*9bdf0*/  F2FP.SATFINITE.E5M2.F32.PACK_AB_MERGE_C R239, R207, R208, RZ ;  /* 0x000000d0cfef723e */ /* 0x000fe400048060ff */
[----:B------:R-:W-:Y:S02]  /*9be00*/  R2UR UR8, R159 ;  /* 0x000000009f0872ca */ /* 0x000fe400000e0000 */
[----:B------:R-:W-:-:S02]  /*9be10*/  F2FP.SATFINITE.E5M2.F32.PACK_AB_MERGE_C R246, R209, R210, RZ ;  /* 0x000000d2d1f6723e */ /* 0x000fc400048060ff */
[----:B------:R-:W-:Y:S02]  /*9be20*/  R2UR UR12, R155 ;  /* 0x000000009b0c72ca */ /* 0x000fe400000e0000 */
[----:B------:R-:W-:Y:S02]  /*9be30*/  F2FP.SATFINITE.E5M2.F32.PACK_AB_MERGE_C R247, R211, R212, RZ ;  /* 0x000000d4d3f7723e */ /* 0x000fe400048060ff */
[----:B------:R-:W-:Y:S02]  /*9be40*/  F2FP.SATFINITE.E5M2.F32.PACK_AB_MERGE_C R248, R213, R214, RZ ;  /* 0x000000d6d5f8723e */ /* 0x000fe400048060ff */
[----:B------:R-:W-:Y:S02]  /*9be50*/  R2UR UR16, R20 ;  /* 0x00000000141072ca */ /* 0x000fe400000e0000 */
[----:B------:R-:W-:Y:S02]  /*9be60*/  F2FP.SATFINITE.E5M2.F32.PACK_AB_MERGE_C R252, R215, R216, RZ ;  /* 0x000000d8d7fc723e */ /* 0x000fe400048060ff */
[----:B------:R-:W-:-:S02]  /*9be70*/  F2FP.SATFINITE.E5M2.F32.PACK_AB_MERGE_C R214, R147, R146, RZ ;  /* 0x0000009293d6723e */ /* 0x000fc400048060ff */
[----:B------:R-:W-:Y:S02]  /*9be80*/  F2FP.SATFINITE.E5M2.F32.PACK_AB_MERGE_C R213, R144, R145, RZ ;  /* 0x0000009190d5723e */ /* 0x000fe400048060ff */
[----:B------:R-:W-:Y:S02]  /*9be90*/  F2FP.SATFINITE.E5M2.F32.PACK_AB_MERGE_C R212, R143, R142, RZ ;  /* 0x0000008e8fd4723e */ /* 0x000fe400048060ff */
[----:B------:R-:W-:Y:S02]  /*9bea0*/  F2FP.SATFINITE.E5M2.F32.PACK_AB_MERGE_C R211, R140, R141, RZ ;  /* 0x0000008d8cd3723e */ /* 0x000fe400048060ff */
[----:B------:R-:W-:Y:S02]  /*9beb0*/  F2FP.SATFINITE.E5M2.F32.PACK_AB_MERGE_C R210, R138, R139, RZ ;  /* 0x0000008b8ad2723e */ /* 0x000fe400048060ff */
        /* <DEDUP_REMOVED lines=21> */
[----:B--2---:R-:W-:Y:S02]  /*9c010*/  F2FP.SATFINITE.E5M2.F32.PACK_AB_MERGE_C R188, R94, R95, RZ ;  /* 0x0000005f5ebc723e */ /* 0x004fe400048060ff */
[----:B---3--:R-:W-:Y:S02]  /*9c020*/  F2FP.SATFINITE.E5M2.F32.PACK_AB_MERGE_C R186, R92, R93, RZ ;  /* 0x0000005d5cba723e */ /* 0x008fe400048060ff */
[----:B------:R-:W-:Y:S02]  /*9c030*/  F2FP.SATFINITE.E5M2.F32.PACK_AB_MERGE_C R187, R90, R91, RZ ;  /* 0x0000005b5abb723e */ /* 0x000fe400048060ff */
[----:B------:R-:W2:Y:S04]  /*9c040*/  LDL.LU R90, [R1] ;  /* 0x00000000015a7983 */ /* 0x000ea80000300800 */
[----:B------:R-:W2:Y:S04]  /*9c050*/  LDL.LU R2, [R1+0x4] ;  /* 0x0000040001027983 */ /* 0x000ea80000300800 */
[----:B------:R-:W3:Y:S04]  /*9c060*/  LDL.LU R91, [R1+0x8] ;  /* 0x00000800015b7983 */ /* 0x000ee80000300800 */
        /* <DEDUP_REMOVED lines=109> */
[----:B------:R-:W-:-:S03]  /*9c740*/  F2FP.SATFINITE.E5M2.F32.PACK_AB_MERGE_C R215, R148, R149, RZ ;  /* 0x0000009594d7723e */ /* 0x000fc600048060ff */
[----:B------:R-:W4:Y:S01]  /*9c750*/  LDL.LU R147, [R1+0x1c0] ;  /* 0x0001c00001937983 */ /* 0x000f220000300800 */
[----:B------:R-:W-:-:S03]  /*9c760*/  R2UR UR18, R19 ;  /* 0x00000000131272ca */ /* 0x000fc600000e0000 */
[----:B------:R-:W4:Y:S04]  /*9c770*/  LDL.LU R21, [R1+0x1c4] ;  /* 0x0001c40001157983 */ /* 0x000f280000300800 */
[----:B------:R-:W4:Y:S04]  /*9c780*/  LDL.LU R146, [R1+0x1c8] ;  /* 0x0001c80001927983 */ /* 0x000f280000300800 */
[----:B------:R-:W4:Y:S01]  /*9c790*/  LDL.LU R20, [R1+0x1cc] ;  /* 0x0001cc0001147983 */ /* 0x000f220000300800 */
[----:B------:R-:W-:-:S03]  /*9c7a0*/  F2FP.SATFINITE.E5M2.F32.PACK_AB_MERGE_C R216, R151, R150, RZ ;  /* 0x0000009697d8723e */ /* 0x000fc600048060ff */
        /* <DEDUP_REMOVED lines=8> */
[----:B--2---:R-:W-:-:S03]  /*9c830*/  F2FP.SATFINITE.E5M2.F32.PACK_AB_MERGE_C R2, R2, R90, RZ ;  /* 0x0000005a0202723e */ /* 0x004fc600048060ff */
[----:B------:R-:W2:Y:S01]  /*9c840*/  LDL.LU R16, [R1+0x1f0] ;  /* 0x0001f00001107983 */ /* 0x000ea20000300800 */
[----:B---3--:R-:W-:-:S03]  /*9c850*/  F2FP.SATFINITE.E5M2.F32.PACK_AB_MERGE_C R9, R9, R91, RZ ;  /* 0x0000005b0909723e */ /* 0x008fc600048060ff */
[----:B------:R-:W2:Y:S01]  /*9c860*/  LDL.LU R251, [R1+0x1f4] ;  /* 0x0001f40001fb7983 */ /* 0x000ea20000300800 */
[----:B----4-:R-:W-:-:S03]  /*9c870*/  F2FP.SATFINITE.E5M2.F32.PACK_AB_MERGE_C R4, R4, R92, RZ ;  /* 0x0000005c0404723e */ /* 0x010fc600048060ff */
[----:B------:R-:W3:Y:S01]  /*9c880*/  LDL.LU R13, [R1+0x1f8] ;  /* 0x0001f800010d7983 */ /* 0x000ee20000300800 */
[----:B------:R-:W-:-:S03]  /*9c890*/  F2FP.SATFINITE.E5M2.F32.PACK_AB_MERGE_C R5, R5, R93, RZ ;  /* 0x0000005d0505723e */ /* 0x000fc600048060ff */
[----:B------:R-:W3:Y:S01]  /*9c8a0*/  LDL.LU R12, [R1+0x1fc] ;  /* 0x0001fc00010c7983 */ /* 0x000ee20000300800 */
[----:B------:R-:W-:-:S03]  /*9c8b0*/  F2FP.SATFINITE.E5M2.F32.PACK_AB_MERGE_C R3, R3, R94, RZ ;  /* 0x0000005e0303723e */ /* 0x000fc600048060ff */
[----:B------:R-:W4:Y:S01]  /*9c8c0*/  LDL.LU R90, [R1+0x2dc0] ;  /* 0x002dc000015a7983 */ /* 0x000f220000300800 */
        /* <DEDUP_REMOVED lines=85> */
[----:B------:R-:W4:Y:S04]  /*9ce20*/  LDL.LU R133, [R1+0x2d14] ;  /* 0x002d140001857983 */ /* 0x000f280000300800 */
        /* <DEDUP_REMOVED lines=33> */
[----:B--2---:R-:W-:Y:S02]  /*9d040*/  F2FP.SATFINITE.E5M2.F32.PACK_AB_MERGE_C R16, R251, R16, RZ ;  /* 0x00000010fb10723e */ /* 0x004fe400048060ff */
[----:B---3--:R-:W-:Y:S02]  /*9d050*/  F2FP.SATFINITE.E5M2.F32.PACK_AB_MERGE_C R251, R12, R13, RZ ;  /* 0x0000000d0cfb723e */ /* 0x008fe400048060ff */
[----:B------:R-:W-:Y:S02]  /*9d060*/  F2FP.SATFINITE.E5M2.F32.PACK_AB_MERGE_C R13, R31, R30, RZ ;  /* 0x0000001e1f0d723e */ /* 0x000fe400048060ff */
[----:B------:R-:W2:Y:S04]  /*9d070*/  LDL.LU R30, [R1+0x26a4] ;  /* 0x0026a400011e7983 */ /* 0x000ea80000300800 */
[----:B------:R-:W3:Y:S04]  /*9d080*/  LDL.LU R31, [R1+0x798] ;  /* 0x00079800011f7983 */ /* 0x000ee80000300800 */
[----:B------:R-:W3:Y:S04]  /*9d090*/  LDL.LU R33, [R1+0x269c] ;  /* 0x00269c0001217983 */ /* 0x000ee80000300800 */
[----:B------:R-:W3:Y:S01]  /*9d0a0*/  LDL.LU R35, [R1+0x26a0] ;  /* 0x0026a00001237983 */ /* 0x000ee20000300800 */
[----:B------:R-:W-:-:S02]  /*9d0b0*/  LOP3.LUT R186, R186, 0xffff, RZ, 0xc0, !PT ;  /* 0x0000ffffbaba7812 */ /* 0x000fc400078ec0ff */
[----:B------:R-:W-:Y:S02]  /*9d0c0*/  F2FP.SATFINITE.E5M2.F32.PACK_AB_MERGE_C R42, R43, R42, RZ ;  /* 0x0000002a2b2a723e */ /* 0x000fe400048060ff */
[----:B----4-:R-:W-:-:S05]  /*9d0d0*/  F2FP.SATFINITE.E5M2.F32.PACK_AB_MERGE_C R37, R143, R142, RZ ;  /* 0x0000008e8f25723e */ /* 0x010fca00048060ff */
[----:B------:R0:W-:Y:S02]  /*9d0e0*/  STL [R1+0x10c], R37 ;  /* 0x00010c2501007387 */ /* 0x0001e40000100800 */
[----:B0-----:R-:W-:-:S05]  /*9d0f0*/  F2FP.SATFINITE.E5M2.F32.PACK_AB_MERGE_C R37, R147, R146, RZ ;  /* 0x000000929325723e */ /* 0x001fca00048060ff */
[----:B------:R0:W-:Y:S01]  /*9d100*/  STL [R1+0x108], R37 ;  /* 0x0001082501007387 */ /* 0x0001e20000100800 */
[----:B------:R-:W-:Y:S02]  /*9d110*/  LOP3.LUT R29, R25, 0xffff, RZ, 0xc0, !PT ;  /* 0x0000ffff191d7812 */ /* 0x000fe400078ec0ff */
[----:B------:R-:W-:Y:S02]  /*9d120*/  SHF.R.U32.HI R25, RZ, 0x8, R186 ;  /* 0x00000008ff197819 */ /* 0x000fe400000116ba */
[----:B------:R-:W-:Y:S02]  /*9d130*/  SHF.R.U32.HI R27, RZ, 0x8, R29 ;  /* 0x00000008ff1b7819 */ /* 0x000fe4000001161d */
[----:B------:R-:W-:Y:S02]  /*9d140*/  LOP3.LUT R25, R25, 0xffff, RZ, 0xc0, !PT ;  /* 0x0000ffff19197812 */ /* 0x000fe400078ec0ff */
[----:B------:R-:W-:Y:S02]  /*9d150*/  LOP3.LUT R27, R27, 0xffff, RZ, 0xc0, !PT ;  /* 0x0000ffff1b1b7812 */ /* 0x000fe400078ec0ff */
[----:B0-----:R-:W-:-:S02]  /*9d160*/  F2FP.SATFINITE.E5M2.F32.PACK_AB_MERGE_C R37, R151, R150, RZ ;  /* 0x000000969725723e */ /* 0x001fc400048060ff */
[----:B------:R-:W-:Y:S02]  /*9d170*/  PRMT R29, R29, 0x3340, R186 ;  /* 0x000033401d1d7816 */ /* 0x000fe400000000ba */
[----:B------:R-:W-:Y:S01]  /*9d180*/  PRMT R25, R27, 0x3340, R25 ;  /* 0x000033401b197816 */ /* 0x000fe20000000019 */
[----:B------:R-:W-:Y:S04]  /*9d190*/  STL [R1+0x94], R37 ;  /* 0x0000942501007387 */ /* 0x000fe80000100800 */
[----:B------:R3:W-:Y:S04]  /*9d1a0*/  STL [R1+0x2b30], R29 ;  /* 0x002b301d01007387 */ /* 0x0007e80000100800 */
[----:B------:R0:W-:Y:S04]  /*9d1b0*/  STL [R1+0x5a8], R25 ;  /* 0x0005a81901007387 */ /* 0x0001e80000100800 */
[----:B------:R-:W4:Y:S04]  /*9d1c0*/  LDL.LU R47, [R1+0x26b4] ;  /* 0x0026b400012f7983 */ /* 0x000f280000300800 */
[----:B------:R-:W4:Y:S04]  /*9d1d0*/  LDL.LU R45, [R1+0x26b0] ;  /* 0x0026b000012d7983 */ /* 0x000f280000300800 */
[----:B------:R-:W4:Y:S01]  /*9d1e0*/  LDL.LU R43, [R1+0x7a0] ;  /* 0x0007a000012b7983 */ /* 0x000f220000300800 */
[----:B------:R-:W-:-:S02]  /*9d1f0*/  F2FP.SATFINITE.E5M2.F32.PACK_AB_MERGE_C R40, R41, R40, RZ ;  /* 0x000000282928723e */ /* 0x000fc400048060ff */
[----:B------:R-:W-:Y:S01]  /*9d200*/  F2FP.SATFINITE.E5M2.F32.PACK_AB_MERGE_C R148, R149, R148, RZ ;  /* 0x000000949594723e */ /* 0x000fe200048060ff */
[----:B------:R-:W4:Y:S01]  /*9d210*/  LDL.LU R41, [R1+0x79c] ;  /* 0x00079c0001297983 */ /* 0x000f220000300800 */
[----:B--2---:R-:W-:Y:S02]  /*9d220*/  LOP3.LUT R30, R30, 0xffff, RZ, 0xc0, !PT ;  /* 0x0000ffff1e1e7812 */ /* 0x004fe400078ec0ff */
[----:B---3--:R-:W-:Y:S02]  /*9d230*/  LOP3.LUT R29, R35, 0xffff, RZ, 0xc0, !PT ;  /* 0x0000ffff231d7812 */ /* 0x008fe400078ec0ff */
[----:B------:R-:W-:Y:S02]  /*9d240*/  LOP3.LUT R189, R189, 0xffff, RZ, 0xc0, !PT ;  /* 0x0000ffffbdbd7812 */ /* 0x000fe400078ec0ff */
[----:B------:R-:W-:Y:S02]  /*9d250*/  LOP3.LUT R27, R33, 0xffff, RZ, 0xc0, !PT ;  /* 0x0000ffff211b7812 */ /* 0x000fe400078ec0ff */
[----:B------:R-:W-:-:S02]  /*9d260*/  LOP3.LUT R188, R188, 0xffff, RZ, 0xc0, !PT ;  /* 0x0000ffffbcbc7812 */ /* 0x000fc400078ec0ff */
[----:B------:R-:W-:Y:S02]  /*9d270*/  F2FP.SATFINITE.E5M2.F32.PACK_AB_MERGE_C R12, R39, R38, RZ ;  /* 0x00000026270c723e */ /* 0x000fe400048060ff */
[----:B0-----:R-:W-:Y:S02]  /*9d280*/  LOP3.LUT R25, R31, 0xffff, RZ, 0xc0, !PT ;  /* 0x0000ffff1f197812 */ /* 0x001fe400078ec0ff */
[----:B------:R-:W-:Y:S02]  /*9d290*/  LOP3.LUT R187, R187, 0xffff, RZ, 0xc0, !PT ;  /* 0x0000ffffbbbb7812 */ /* 0x000fe400078ec0ff */
[----:B------:R-:W-:Y:S02]  /*9d2a0*/  LOP3.LUT R148, R148, 0xffff, RZ, 0xc0, !PT ;  /* 0x0000ffff94947812 */ /* 0x000fe400078ec0ff */
[----:B------:R-:W-:Y:S02]  /*9d2b0*/  SHF.R.U32.HI R39, RZ, 0x8, R30 ;  /* 0x00000008ff277819 */ /* 0x000fe4000001161e */
[----:B------:R-:W-:-:S02]  /*9d2c0*/  PRMT R30, R30, 0x3340, R189 ;  /* 0x000033401e1e7816 */ /* 0x000fc400000000bd */
[----:B------:R-:W-:Y:S02]  /*9d2d0*/  SHF.R.U32.HI R38, RZ, 0x8, R29 ;  /* 0x00000008ff267819 */ /* 0x000fe4000001161d */
[----:B------:R-:W-:Y:S02]  /*9d2e0*/  PRMT R29, R29, 0x3340, R188 ;  /* 0x000033401d1d7816 */ /* 0x000fe400000000bc */
[----:B------:R-:W-:Y:S02]  /*9d2f0*/  SHF.R.U32.HI R37, RZ, 0x8, R27 ;  /* 0x00000008ff257819 */ /* 0x000fe4000001161b */
[--C-:B------:R-:W-:Y:S02]  /*9d300*/  PRMT R27, R27, 0x3340, R187.reuse ;  /* 0x000033401b1b7816 */ /* 0x100fe400000000bb */
[----:B------:R-:W-:Y:S02]  /*9d310*/  SHF.R.U32.HI R35, RZ, 0x8, R187 ;  /* 0x00000008ff237819 */ /* 0x000fe400000116bb */
[----:B------:R-:W-:-:S02]  /*9d320*/  SHF.R.U32.HI R33, RZ, 0x8, R25 ;  /* 0x00000008ff217819 */ /* 0x000fc40000011619 */
[--C-:B------:R-:W-:Y:S02]  /*9d330*/  PRMT R25, R25, 0x3340, R148.reuse ;  /* 0x0000334019197816 */ /* 0x100fe40000000094 */
[----:B------:R-:W-:Y:S01]  /*9d340*/  SHF.R.U32.HI R31, RZ, 0x8, R148 ;  /* 0x00000008ff1f7819 */ /* 0x000fe20000011694 */
[----:B------:R0:W-:Y:S01]  /*9d350*/  STL [R1+0x2b24], R30 ;  /* 0x002b241e01007387 */ /* 0x0001e20000100800 */
[----:B------:R-:W-:Y:S02]  /*9d360*/  SHF.R.U32.HI R189, RZ, 0x8, R189 ;  /* 0x00000008ffbd7819 */ /* 0x000fe400000116bd */
[----:B------:R-:W-:Y:S01]  /*9d370*/  SHF.R.U32.HI R188, RZ, 0x8, R188 ;  /* 0x00000008ffbc7819 */ /* 0x000fe200000116bc */
[----:B------:R1:W-:Y:S01]  /*9d380*/  STL [R1+0x2b20], R29 ;  /* 0x002b201d01007387 */ /* 0x0003e20000100800 */
[----:B------:R-:W-:Y:S02]  /*9d390*/  LOP3.LUT R37, R37, 0xffff, RZ, 0xc0, !PT ;  /* 0x0000ffff25257812 */ /* 0x000fe400078ec0ff */
[----:B------:R-:W-:Y:S01]  /*9d3a0*/  LOP3.LUT R35, R35, 0xffff, RZ, 0xc0, !PT ;  /* 0x0000ffff23237812 */ /* 0x000fe200078ec0ff */
[----:B------:R2:W-:Y:S01]  /*9d3b0*/  STL [R1+0x2b2c], R27 ;  /* 0x002b2c1b01007387 */ /* 0x0005e20000100800 */
[----:B------:R-:W-:-:S02]  /*9d3c0*/  LOP3.LUT R33, R33, 0xffff, RZ, 0xc0, !PT ;  /* 0x0000ffff21217812 */ /* 0x000fc400078ec0ff */
[----:B------:R-:W-:Y:S01]  /*9d3d0*/  LOP3.LUT R31, R31, 0xffff, RZ, 0xc0, !PT ;  /* 0x0000ffff1f1f7812 */ /* 0x000fe200078ec0ff */
[----:B------:R3:W-:Y:S01]  /*9d3e0*/  STL [R1+0x2b28], R25 ;  /* 0x002b281901007387 */ /* 0x0007e20000100800 */
[----:B0-----:R-:W-:Y:S02]  /*9d3f0*/  LOP3.LUT R30, R39, 0xffff, RZ, 0xc0, !PT ;  /* 0x0000ffff271e7812 */ /* 0x001fe400078ec0ff */
[----:B-1----:R-:W-:Y:S02]  /*9d400*/  LOP3.LUT R29, R189, 0xffff, RZ, 0xc0, !PT ;  /* 0x0000ffffbd1d7812 */ /* 0x002fe400078ec0ff */
[----:B------:R-:W-:Y:S02]  /*9d410*/  PRMT R35, R37, 0x3340, R35 ;  /* 0x0000334025237816 */ /* 0x000fe40000000023 */
[----:B--2---:R-:W-:Y:S02]  /*9d420*/  LOP3.LUT R27, R38, 0xffff, RZ, 0xc0, !PT ;  /* 0x0000ffff261b7812 */ /* 0x004fe400078ec0ff */
[----:B---3--:R-:W-:-:S02]  /*9d430*/  LOP3.LUT R25, R188, 0xffff, RZ, 0xc0, !PT ;  /* 0x0000ffffbc197812 */ /* 0x008fc400078ec0ff */
[----:B------:R-:W-:Y:S02]  /*9d440*/  PRMT R31, R33, 0x3340, R31 ;  /* 0x00003340211f7816 */ /* 0x000fe4000000001f */
[----:B------:R-:W-:Y:S02]  /*9d450*/  PRMT R29, R30, 0x3340, R29 ;  /* 0x000033401e1d7816 */ /* 0x000fe4000000001d */
[----:B------:R-:W-:Y:S01]  /*9d460*/  PRMT R25, R27, 0x3340, R25 ;  /* 0x000033401b197816 */ /* 0x000fe20000000019 */
[----:B------:R-:W-:Y:S04]  /*9d470*/  STL [R1+0x5a4], R35 ;  /* 0x0005a42301007387 */ /* 0x000fe80000100800 */
[----:B------:R-:W-:Y:S04]  /*9d480*/  STL [R1+0x5a0], R31 ;  /* 0x0005a01f01007387 */ /* 0x000fe80000100800 */
[----:B------:R0:W-:Y:S04]  /*9d490*/  STL [R1+0x58c], R29 ;  /* 0x00058c1d01007387 */ /* 0x0001e80000100800 */
[----:B------:R1:W-:Y:S01]  /*9d4a0*/  STL [R1+0x588], R25 ;  /* 0x0005881901007387 */ /* 0x0003e20000100800 */
[----:B----4-:R-:W-:-:S03]  /*9d4b0*/  LOP3.LUT R30, R47, 0xffff, RZ, 0xc0, !PT ;  /* 0x0000ffff2f1e7812 */ /* 0x010fc600078ec0ff */
[----:B------:R-:W2:Y:S01]  /*9d4c0*/  LDL.LU R47, [R1+0x26c0] ;  /* 0x0026c000012f7983 */ /* 0x000ea20000300800 */
[----:B0-----:R-:W-:-:S03]  /*9d4d0*/  LOP3.LUT R29, R45, 0xffff, RZ, 0xc0, !PT ;  /* 0x0000ffff2d1d7812 */ /* 0x001fc600078ec0ff */
[----:B------:R-:W3:Y:S01]  /*9d4e0*/  LDL.LU R45, [R1+0x26bc] ;  /* 0x0026bc00012d7983 */ /* 0x000ee20000300800 */
[----:B------:R-:W-:-:S03]  /*9d4f0*/  LOP3.LUT R27, R43, 0xffff, RZ, 0xc0, !PT ;  /* 0x0000ffff2b1b7812 */ /* 0x000fc600078ec0ff */
[----:B------:R-:W4:Y:S01]  /*9d500*/  LDL.LU R43, [R1+0x7a8] ;  /* 0x0007a800012b7983 */ /* 0x000f220000300800 */
[----:B------:R-:W-:Y:S02]  /*9d510*/  LOP3.LUT R191, R191, 0xffff, RZ, 0xc0, !PT ;  /* 0x0000ffffbfbf7812 */ /* 0x000fe400078ec0ff */
[----:B------:R-:W-:Y:S02]  /*9d520*/  F2FP.SATFINITE.E5M2.F32.PACK_AB_MERGE_C R144, R145, R144, RZ ;  /* 0x000000909190723e */ /* 0x000fe400048060ff */
[----:B------:R-:W-:Y:S02]  /*9d530*/  PRMT R35, R30, 0x3340, R191 ;  /* 0x000033401e237816 */ /* 0x000fe400000000bf */
[----:B------:R-:W-:Y:S02]  /*9d540*/  LOP3.LUT R190, R190, 0xffff, RZ, 0xc0, !PT ;  /* 0x0000ffffbebe7812 */ /* 0x000fe400078ec0ff */
[----:B-1----:R-:W-:Y:S02]  /*9d550*/  LOP3.LUT R25, R41, 0xffff, RZ, 0xc0, !PT ;  /* 0x0000ffff29197812 */ /* 0x002fe400078ec0ff */
[----:B------:R-:W4:Y:S01]  /*9d560*/  LDL.LU R41, [R1+0x7a4] ;  /* 0x0007a40001297983 */ /* 0x000f220000300800 */
[----:B------:R-:W-:-:S02]  /*9d570*/  F2FP.SATFINITE.E5M2.F32.PACK_AB_MERGE_C R140, R141, R140, RZ ;  /* 0x0000008c8d8c723e */ /* 0x000fc400048060ff */
[----:B------:R-:W-:Y:S01]  /*9d580*/  LOP3.LUT R144, R144, 0xffff, RZ, 0xc0, !PT ;  /* 0x0000ffff90907812 */ /* 0x000fe200078ec0ff */
[----:B------:R0:W-:Y:S01]  /*9d590*/  STL [R1+0x2b1c], R35 ;  /* 0x002b1c2301007387 */ /* 0x0001e20000100800 */
[----:B------:R-:W-:Y:S02]  /*9d5a0*/  SHF.R.U32.HI R37, RZ, 0x8, R25 ;  /* 0x00000008ff257819 */ /* 0x000fe40000011619 */
[----:B------:R-:W-:Y:S02]  /*9d5b0*/  LOP3.LUT R140, R140, 0xffff, RZ, 0xc0, !PT ;  /* 0x0000ffff8c8c7812 */ /* 0x000fe400078ec0ff */
[----:B------:R-:W-:Y:S02]  /*9d5c0*/  PRMT R25, R25, 0x3340, R144 ;  /* 0x0000334019197816 */ /* 0x000fe40000000090 */
[----:B0-----:R-:W-:Y:S02]  /*9d5d0*/  PRMT R35, R29, 0x3340, R190 ;  /* 0x000033401d237816 */ /* 0x001fe400000000be */
[----:B------:R-:W-:-:S02]  /*9d5e0*/  SHF.R.U32.HI R31, RZ, 0x8, R30 ;  /* 0x00000008ff1f7819 */ /* 0x000fc4000001161e */
[----:B------:R-:W-:Y:S01]  /*9d5f0*/  SHF.R.U32.HI R38, RZ, 0x8, R27 ;  /* 0x00000008ff267819 */ /* 0x000fe2000001161b */
[----:B------:R0:W-:Y:S01]  /*9d600*/  STL [R1+0x2b18], R35 ;  /* 0x002b182301007387 */ /* 0x0001e20000100800 */
[----:B------:R-:W-:Y:S02]  /*9d610*/  SHF.R.U32.HI R30, RZ, 0x8, R191 ;  /* 0x00000008ff1e7819 */ /* 0x000fe400000116bf */
[----:B------:R-:W-:Y:S01]  /*9d620*/  SHF.R.U32.HI R33, RZ, 0x8, R29 ;  /* 0x00000008ff217819 */ /* 0x000fe2000001161d */
[----:B------:R1:W-:Y:S01]  /*9d630*/  STL [R1+0x2b10], R25 ;  /* 0x002b101901007387 */ /* 0x0003e20000100800 */
[----:B------:R-:W-:Y:S02]  /*9d640*/  PRMT R27, R27, 0x3340, R140 ;  /* 0x000033401b1b7816 */ /* 0x000fe4000000008c */
[----:B------:R-:W-:Y:S02]  /*9d650*/  SHF.R.U32.HI R29, RZ, 0x8, R190 ;  /* 0x00000008ff1d7819 */ /* 0x000fe400000116be */
[----:B0-----:R-:W-:-:S02]  /*9d660*/  SHF.R.U32.HI R35, RZ, 0x8, R144 ;  /* 0x00000008ff237819 */ /* 0x001fc40000011690 */
[----:B------:R-:W-:Y:S02]  /*9d670*/  LOP3.LUT R37, R37, 0xffff, RZ, 0xc0, !PT ;  /* 0x0000ffff25257812 */ /* 0x000fe400078ec0ff */
[----:B-1----:R-:W-:Y:S02]  /*9d680*/  SHF.R.U32.HI R25, RZ, 0x8, R140 ;  /* 0x00000008ff197819 */ /* 0x002fe4000001168c */
[----:B------:R-:W-:Y:S01]  /*9d690*/  LOP3.LUT R35, R35, 0xffff, RZ, 0xc0, !PT ;  /* 0x0000ffff23237812 */ /* 0x000fe200078ec0ff */
[----:B------:R0:W-:Y:S01]  /*9d6a0*/  STL [R1+0x2b14], R27 ;  /* 0x002b141b01007387 */ /* 0x0001e20000100800 */
[----:B------:R-:W-:Y:S02]  /*9d6b0*/  LOP3.LUT R31, R31, 0xffff, RZ, 0xc0, !PT ;  /* 0x0000ffff1f1f7812 */ /* 0x000fe400078ec0ff */
[----:B------:R-:W-:Y:S02]  /*9d6c0*/  LOP3.LUT R30, R30, 0xffff, RZ, 0xc0, !PT ;  /* 0x0000ffff1e1e7812 */ /* 0x000fe400078ec0ff */
[----:B------:R-:W-:-:S02]  /*9d6d0*/  LOP3.LUT R33, R33, 0xffff, RZ, 0xc0, !PT ;  /* 0x0000ffff21217812 */ /* 0x000fc400078ec0ff */
[----:B------:R-:W-:Y:S02]  /*9d6e0*/  LOP3.LUT R29, R29, 0xffff, RZ, 0xc0, !PT ;  /* 0x0000ffff1d1d7812 */ /* 0x000fe400078ec0ff */
[----:B------:R-:W-:Y:S02]  /*9d6f0*/  LOP3.LUT R25, R25, 0xffff, RZ, 0xc0, !PT ;  /* 0x0000ffff19197812 */ /* 0x000fe400078ec0ff */
[----:B0-----:R-:W-:Y:S02]  /*9d700*/  LOP3.LUT R27, R38, 0xffff, RZ, 0xc0, !PT ;  /* 0x0000ffff261b7812 */ /* 0x001fe400078ec0ff */
[----:B------:R-:W-:Y:S02]  /*9d710*/  PRMT R35, R37, 0x3340, R35 ;  /* 0x0000334025237816 */ /* 0x000fe40000000023 */
[----:B------:R-:W-:Y:S02]  /*9d720*/  PRMT R30, R31, 0x3340, R30 ;  /* 0x000033401f1e7816 */ /* 0x000fe4000000001e */
[----:B------:R-:W-:-:S02]  /*9d730*/  PRMT R29, R33, 0x3340, R29 ;  /* 0x00003340211d7816 */ /* 0x000fc4000000001d */
[----:B------:R-:W-:Y:S01]  /*9d740*/  PRMT R25, R27, 0x3340, R25 ;  /* 0x000033401b197816 */ /* 0x000fe20000000019 */
[----:B------:R-:W-:Y:S04]  /*9d750*/  STL [R1+0x584], R35 ;  /* 0x0005842301007387 */ /* 0x000fe80000100800 */
[----:B------:R2:W-:Y:S04]  /*9d760*/  STL [R1+0x580], R30 ;  /* 0x0005801e01007387 */ /* 0x0005e80000100800 */
[----:B------:R3:W-:Y:S04]  /*9d770*/  STL [R1+0x57c], R29 ;  /* 0x00057c1d01007387 */ /* 0x0007e80000100800 */
[----:B------:R0:W-:Y:S01]  /*9d780*/  STL [R1+0x578], R25 ;  /* 0x0005781901007387 */ /* 0x0001e20000100800 */
[----:B--2---:R-:W-:-:S03]  /*9d790*/  LOP3.LUT R30, R47, 0xffff, RZ, 0xc0, !PT ;  /* 0x0000ffff2f1e7812 */ /* 0x004fc600078ec0ff */
[----:B------:R-:W2:Y:S01]  /*9d7a0*/  LDL.LU R47, [R1+0x26d8] ;  /* 0x0026d800012f7983 */ /* 0x000ea20000300800 */
[----:B---3--:R-:W-:-:S03]  /*9d7b0*/  LOP3.LUT R29, R45, 0xffff, RZ, 0xc0, !PT ;  /* 0x0000ffff2d1d7812 */ /* 0x008fc600078ec0ff */
[----:B------:R-:W3:Y:S01]  /*9d7c0*/  LDL.LU R45, [R1+0x26d0] ;  /* 0x0026d000012d7983 */ /* 0x000ee20000300800 */
[----:B----4-:R-:W-:-:S03]  /*9d7d0*/  LOP3.LUT R27, R43, 0xffff, RZ, 0xc0, !PT ;  /* 0x0000ffff2b1b7812 */ /* 0x010fc600078ec0ff */
[----:B------:R-:W4:Y:S01]  /*9d7e0*/  LDL.LU R43, [R1+0x26cc] ;  /* 0x0026cc00012b7983 */ /* 0x000f220000300800 */
[----:B------:R-:W-:Y:S02]  /*9d7f0*/  LOP3.LUT R193, R193, 0xffff, RZ, 0xc0, !PT ;  /* 0x0000ffffc1c17812 */ /* 0x000fe400078ec0ff */
[----:B------:R-:W-:Y:S02]  /*9d800*/  F2FP.SATFINITE.E5M2.F32.PACK_AB_MERGE_C R136, R137, R136, RZ ;  /* 0x000000888988723e */ /* 0x000fe400048060ff */
[----:B------:R-:W-:Y:S02]  /*9d810*/  SHF.R.U32.HI R35, RZ, 0x8, R30 ;  /* 0x00000008ff237819 */ /* 0x000fe4000001161e */
[----:B------:R-:W-:Y:S02]  /*9d820*/  PRMT R30, R30, 0x3340, R193 ;  /* 0x000033401e1e7816 */ /* 0x000fe400000000c1 */
[----:B0-----:R-:W-:Y:S02]  /*9d830*/  LOP3.LUT R25, R41, 0xffff, RZ, 0xc0, !PT ;  /* 0x0000ffff29197812 */ /* 0x001fe400078ec0ff */
[----:B------:R-:W-:Y:S01]  /*9d840*/  LOP3.LUT R192, R192, 0xffff, RZ, 0xc0, !PT ;  /* 0x0000ffffc0c07812 */ /* 0x000fe200078ec0ff */
[----:B------:R-:W4:Y:S01]  /*9d850*/  LDL.LU R41, [R1+0x7ac] ;  /* 0x0007ac0001297983 */ /* 0x000f220000300800 */
[----:B------:R-:W-:-:S02]  /*9d860*/  LOP3.LUT R136, R136, 0xffff, RZ, 0xc0, !PT ;  /* 0x0000ffff88887812 */ /* 0x000fc400078ec0ff */
[----:B------:R-:W-:Y:S01]  /*9d870*/  F2FP.SATFINITE.E5M2.F32.PACK_AB_MERGE_C R138, R139, R138, RZ ;  /* 0x0000008a8b8a723e */ /* 0x000fe200048060ff */
[----:B------:R0:W-:Y:S01]  /*9d880*/  STL [R1+0x2b08], R30 ;  /* 0x002b081e01007387 */ /* 0x0001e20000100800 */
[----:B------:R-:W-:Y:S02]  /*9d890*/  PRMT R38, R27, 0x3340, R136 ;  /* 0x000033401b267816 */ /* 0x000fe40000000088 */
[----:B------:R-:W-:Y:S02]  /*9d8a0*/  LOP3.LUT R138, R138, 0xffff, RZ, 0xc0, !PT ;  /* 0x0000ffff8a8a7812 */ /* 0x000fe400078ec0ff */
[----:B------:R-:W-:Y:S02]  /*9d8b0*/  SHF.R.U32.HI R33, RZ, 0x8, R193 ;  /* 0x00000008ff217819 */ /* 0x000fe400000116c1 */
[----:B0-----:R-:W-:Y:S02]  /*9d8c0*/  PRMT R30, R29, 0x3340, R192 ;  /* 0x000033401d1e7816 */ /* 0x001fe400000000c0 */
[----:B------:R-:W-:-:S02]  /*9d8d0*/  SHF.R.U32.HI R37, RZ, 0x8, R29 ;  /* 0x00000008ff257819 */ /* 0x000fc4000001161d */
[----:B------:R-:W-:Y:S01]  /*9d8e0*/  SHF.R.U32.HI R31, RZ, 0x8, R192 ;  /* 0x00000008ff1f7819 */ /* 0x000fe200000116c0 */
[----:B------:R0:W-:Y:S01]  /*9d8f0*/  STL [R1+0x2b04], R30 ;  /* 0x002b041e01007387 */ /* 0x0001e20000100800 */
[----:B------:R-:W-:Y:S02]  /*9d900*/  SHF.R.U32.HI R29, RZ, 0x8, R27 ;  /* 0x00000008ff1d7819 */ /* 0x000fe4000001161b */
[----:B------:R-:W-:Y:S01]  /*9d910*/  SHF.R.U32.HI R27, RZ, 0x8, R136 ;  /* 0x00000008ff1b7819 */ /* 0x000fe20000011688 */
[----:B------:R1:W-:Y:S01]  /*9d920*/  STL [R1+0x2b00], R38 ;  /* 0x002b002601007387 */ /* 0x0003e20000100800 */
[----:B------:R-:W-:Y:S02]  /*9d930*/  LOP3.LUT R35, R35, 0xffff, RZ, 0xc0, !PT ;  /* 0x0000ffff23237812 */ /* 0x000fe400078ec0ff */
[----:B------:R-:W-:Y:S02]  /*9d940*/  LOP3.LUT R33, R33, 0xffff, RZ, 0xc0, !PT ;  /* 0x0000ffff21217812 */ /* 0x000fe400078ec0ff */
[----:B0-----:R-:W-:-:S02]  /*9d950*/  SHF.R.U32.HI R30, RZ, 0x8, R25 ;  /* 0x00000008ff1e7819 */ /* 0x001fc40000011619 */
[--C-:B-1----:R-:W-:Y:S02]  /*9d960*/  PRMT R38, R25, 0x3340, R138.reuse ;  /* 0x0000334019267816 */ /* 0x102fe4000000008a */
[----:B------:R-:W-:Y:S02]  /*9d970*/  SHF.R.U32.HI R25, RZ, 0x8, R138 ;  /* 0x00000008ff197819 */ /* 0x000fe4000001168a */
[----:B------:R-:W-:Y:S02]  /*9d980*/  LOP3.LUT R37, R37, 0xffff, RZ, 0xc0, !PT ;  /* 0x0000ffff25257812 */ /* 0x000fe400078ec0ff */
[----:B------:R-:W-:Y:S02]  /*9d990*/  LOP3.LUT R31, R31, 0xffff, RZ, 0xc0, !PT ;  /* 0x0000ffff1f1f7812 */ /* 0x000fe400078ec0ff */
[----:B------:R-:W-:Y:S02]  /*9d9a0*/  LOP3.LUT R29, R29, 0xffff, RZ, 0xc0, !PT ;  /* 0x0000ffff1d1d7812 */ /* 0x000fe400078ec0ff */
[----:B------:R-:W-:-:S02]  /*9d9b0*/  LOP3.LUT R27, R27, 0xffff, RZ, 0xc0, !PT ;  /* 0x0000ffff1b1b7812 */ /* 0x000fc400078ec0ff */
[----:B------:R-:W-:Y:S02]  /*9d9c0*/  LOP3.LUT R30, R30, 0xffff, RZ, 0xc0, !PT ;  /* 0x0000ffff1e1e7812 */ /* 0x000fe400078ec0ff */
[----:B------:R-:W-:Y:S02]  /*9d9d0*/  LOP3.LUT R25, R25, 0xffff, RZ, 0xc0, !PT ;  /* 0x0000ffff19197812 */ /* 0x000fe400078ec0ff */
[----:B------:R-:W-:Y:S02]  /*9d9e0*/  PRMT R33, R35, 0x3340, R33 ;  /* 0x0000334023217816 */ /* 0x000fe40000000021 */
[----:B------:R-:W-:Y:S02]  /*9d9f0*/  PRMT R31, R37, 0x3340, R31 ;  /* 0x00003340251f7816 */ /* 0x000fe4000000001f */
[----:B------:R-:W-:Y:S01]  /*9da00*/  PRMT R27, R29, 0x3340, R27 ;  /* 0x000033401d1b7816 */ /* 0x000fe2000000001b */
[----:B------:R-:W-:Y:S01]  /*9da10*/  STL [R1+0x2b0c], R38 ;  /* 0x002b0c2601007387 */ /* 0x000fe20000100800 */
[----:B------:R-:W-:-:S03]  /*9da20*/  PRMT R25, R30, 0x3340, R25 ;  /* 0x000033401e197816 */ /* 0x000fc60000000019 */
[----:B------:R-:W-:Y:S04]  /*9da30*/  STL [R1+0x570], R33 ;  /* 0x0005702101007387 */ /* 0x000fe80000100800 */
[----:B------:R-:W-:Y:S04]  /*9da40*/  STL [R1+0x56c], R31 ;  /* 0x00056c1f01007387 */ /* 0x000fe80000100800 */
        /* <DEDUP_REMOVED lines=9> */
[----:B------:R-:W-:Y:S02]  /*9dae0*/  LOP3.LUT R195, R195, 0xffff, RZ, 0xc0, !PT ;  /* 0x0000ffffc3c37812 */ /* 0x000fe400078ec0ff */
[----:B------:R-:W-:Y:S02]  /*9daf0*/  F2FP.SATFINITE.E5M2.F32.PACK_AB_MERGE_C R132, R133, R132, RZ ;  /* 0x000000848584723e */ /* 0x000fe400048060ff */
[----:B------:R-:W-:Y:S02]  /*9db00*/  SHF.R.U32.HI R38, RZ, 0x8, R30 ;  /* 0x00000008ff267819 */ /* 0x000fe4000001161e */
[----:B0-----:R-:W-:Y:S02]  /*9db10*/  LOP3.LUT R25, R41, 0xffff, RZ, 0xc0, !PT ;  /* 0x0000ffff29197812 */ /* 0x001fe400078ec0ff */
[----:B------:R-:W4:Y:S01]  /*9db20*/  LDL.LU R41, [R1+0x8f0] ;  /* 0x0008f00001297983 */ /* 0x000f220000300800 */
[----:B------:R-:W-:-:S02]  /*9db30*/  PRMT R30, R30, 0x3340, R197 ;  /* 0x000033401e1e7816 */ /* 0x000fc400000000c5 */
[----:B------:R-:W-:Y:S02]  /*9db40*/  SHF.R.U32.HI R35, RZ, 0x8, R29 ;  /* 0x00000008ff237819 */ /* 0x000fe4000001161d */
[----:B------:R-:W-:Y:S02]  /*9db50*/  LOP3.LUT R194, R194, 0xffff, RZ, 0xc0, !PT ;  /* 0x0000ffffc2c27812 */ /* 0x000fe400078ec0ff */
[----:B------:R-:W-:Y:S02]  /*9db60*/  PRMT R29, R29, 0x3340, R195 ;  /* 0x000033401d1d7816 */ /* 0x000fe400000000c3 */
[----:B------:R-:W-:Y:S01]  /*9db70*/  LOP3.LUT R132, R132, 0xffff, RZ, 0xc0, !PT ;  /* 0x0000ffff84847812 */ /* 0x000fe200078ec0ff */
[----:B------:R0:W-:Y:S01]  /*9db80*/  STL [R1+0x2af0], R30 ;  /* 0x002af01e01007387 */ /* 0x0001e20000100800 */
[----:B------:R-:W-:Y:S02]  /*9db90*/  SHF.R.U32.HI R37, RZ, 0x8, R27 ;  /* 0x00000008ff257819 */ /* 0x000fe4000001161b */
[----:B------:R-:W-:Y:S01]  /*9dba0*/  SHF.R.U32.HI R33, RZ, 0x8, R195 ;  /* 0x00000008ff217819 */ /* 0x000fe200000116c3 */
[----:B------:R1:W-:Y:S01]  /*9dbb0*/  STL [R1+0x2afc], R29 ;  /* 0x002afc1d01007387 */ /* 0x0003e20000100800 */
[----:B------:R-:W-:-:S02]  /*9dbc0*/  PRMT R27, R27, 0x3340, R194 ;  /* 0x000033401b1b7816 */ /* 0x000fc400000000c2 */
[----:B------:R-:W-:Y:S02]  /*9dbd0*/  SHF.R.U32.HI R31, RZ, 0x8, R194 ;  /* 0x00000008ff1f7819 */ /* 0x000fe400000116c2 */
[----:B0-----:R-:W-:Y:S02]  /*9dbe0*/  SHF.R.U32.HI R30, RZ, 0x8, R25 ;  /* 0x00000008ff1e7819 */ /* 0x001fe40000011619 */
[--C-:B------:R-:W-:Y:S02]  /*9dbf0*/  PRMT R25, R25, 0x3340, R132.reuse ;  /* 0x0000334019197816 */ /* 0x100fe40000000084 */
[----:B-1----:R-:W-:Y:S02]  /*9dc00*/  SHF.R.U32.HI R29, RZ, 0x8, R132 ;  /* 0x00000008ff1d7819 */ /* 0x002fe40000011684 */
[----:B------:R-:W-:Y:S01]  /*9dc10*/  SHF.R.U32.HI R197, RZ, 0x8, R197 ;  /* 0x00000008ffc57819 */ /* 0x000fe200000116c5 */
[----:B------:R0:W-:Y:S01]  /*9dc20*/  STL [R1+0x2af8], R27 ;  /* 0x002af81b01007387 */ /* 0x0001e20000100800 */
[----:B------:R-:W-:-:S02]  /*9dc30*/  LOP3.LUT R35, R35, 0xffff, RZ, 0xc0, !PT ;  /* 0x0000ffff23237812 */ /* 0x000fc400078ec0ff */
[----:B------:R-:W-:Y:S01]  /*9dc40*/  LOP3.LUT R33, R33, 0xffff, RZ, 0xc0, !PT ;  /* 0x0000ffff21217812 */ /* 0x000fe200078ec0ff */
[----:B------:R1:W-:Y:S01]  /*9dc50*/  STL [R1+0x2af4], R25 ;  /* 0x002af41901007387 */ /* 0x0003e20000100800 */
[----:B------:R-:W-:Y:S02]  /*9dc60*/  LOP3.LUT R37, R37, 0xffff, RZ, 0xc0, !PT ;  /* 0x0000ffff25257812 */ /* 0x000fe400078ec0ff */
[----:B------:R-:W-:Y:S02]  /*9dc70*/  LOP3.LUT R31, R31, 0xffff, RZ, 0xc0, !PT ;  /* 0x0000ffff1f1f7812 */ /* 0x000fe400078ec0ff */
[----:B------:R-:W-:Y:S02]  /*9dc80*/  LOP3.LUT R30, R30, 0xffff, RZ, 0xc0, !PT ;  /* 0x0000ffff1e1e7812 */ /* 0x000fe400078ec0ff */
[----:B------:R-:W-:Y:S02]  /*9dc90*/  LOP3.LUT R29, R29, 0xffff, RZ, 0xc0, !PT ;  /* 0x0000ffff1d1d7812 */ /* 0x000fe400078ec0ff */
[----:B0-----:R-:W-:-:S02]  /*9dca0*/  LOP3.LUT R27, R38, 0xffff, RZ, 0xc0, !PT ;  /* 0x0000ffff261b7812 */ /* 0x001fc400078ec0ff */
[----:B-1----:R-:W-:Y:S02]  /*9dcb0*/  LOP3.LUT R25, R197, 0xffff, RZ, 0xc0, !PT ;  /* 0x0000ffffc5197812 */ /* 0x002fe400078ec0ff */
[----:B------:R-:W-:Y:S02]  /*9dcc0*/  PRMT R33, R35, 0x3340, R33 ;  /* 0x0000334023217816 */ /* 0x000fe40000000021 */
[----:B------:R-:W-:Y:S02]  /*9dcd0*/  PRMT R31, R37, 0x3340, R31 ;  /* 0x00003340251f7816 */ /* 0x000fe4000000001f */
[----:B------:R-:W-:Y:S02]  /*9dce0*/  PRMT R29, R30, 0x3340, R29 ;  /* 0x000033401e1d7816 */ /* 0x000fe4000000001d */
[----:B------:R-:W-:Y:S01]  /*9dcf0*/  PRMT R25, R27, 0x3340, R25 ;  /* 0x000033401b197816 */ /* 0x000fe20000000019 */
        /* <DEDUP_REMOVED lines=12> */
[----:B------:R-:W-:Y:S02]  /*9ddc0*/  LOP3.LUT R196, R196, 0xffff, RZ, 0xc0, !PT ;  /* 0x0000ffffc4c47812 */ /* 0x000fe400078ec0ff */
[----:B------:R-:W-:Y:S02]  /*9ddd0*/  F2FP.SATFINITE.E5M2.F32.PACK_AB_MERGE_C R130, R131, R130, RZ ;  /* 0x000000828382723e */ /* 0x000fe400048060ff */
[----:B0-----:R-:W-:Y:S02]  /*9dde0*/  LOP3.LUT R25, R41, 0xffff, RZ, 0xc0, !PT ;  /* 0x0000ffff29197812 */ /* 0x001fe400078ec0ff */
[----:B------:R-:W4:Y:S01]  /*9ddf0*/  LDL.LU R41, [R1+0x267c] ;  /* 0x00267c0001297983 */ /* 0x000f220000300800 */
[----:B------:R-:W-:-:S02]  /*9de00*/  SHF.R.U32.HI R38, RZ, 0x8, R30 ;  /* 0x00000008ff267819 */ /* 0x000fc4000001161e */
[----:B------:R-:W-:Y:S02]  /*9de10*/  PRMT R30, R30, 0x3340, R199 ;  /* 0x000033401e1e7816 */ /* 0x000fe400000000c7 */
[----:B------:R-:W-:Y:S02]  /*9de20*/  SHF.R.U32.HI R37, RZ, 0x8, R29 ;  /* 0x00000008ff257819 */ /* 0x000fe4000001161d */
[----:B------:R-:W-:Y:S02]  /*9de30*/  LOP3.LUT R128, R128, 0xffff, RZ, 0xc0, !PT ;  /* 0x0000ffff80807812 */ /* 0x000fe400078ec0ff */
[----:B------:R-:W-:Y:S02]  /*9de40*/  PRMT R29, R29, 0x3340, R196 ;  /* 0x000033401d1d7816 */ /* 0x000fe400000000c4 */
[----:B------:R-:W-:Y:S01]  /*9de50*/  LOP3.LUT R130, R130, 0xffff, RZ, 0xc0, !PT ;  /* 0x0000ffff82827812 */ /* 0x000fe200078ec0ff */
[----:B------:R0:W-:Y:S01]  /*9de60*/  STL [R1+0x2aec], R30 ;  /* 0x002aec1e01007387 */ /* 0x0001e20000100800 */
[----:B------:R-:W-:-:S02]  /*9de70*/  SHF.R.U32.HI R31, RZ, 0x8, R27 ;  /* 0x00000008ff1f7819 */ /* 0x000fc4000001161b */
[----:B------:R-:W-:Y:S01]  /*9de80*/  SHF.R.U32.HI R35, RZ, 0x8, R196 ;  /* 0x00000008ff237819 */ /* 0x000fe200000116c4 */
[----:B------:R1:W-:Y:S01]  /*9de90*/  STL [R1+0x2ae4], R29 ;  /* 0x002ae41d01007387 */ /* 0x0003e20000100800 */
[----:B------:R-:W-:Y:S02]  /*9dea0*/  PRMT R27, R27, 0x3340, R128 ;  /* 0x000033401b1b7816 */ /* 0x000fe40000000080 */
[----:B------:R-:W-:Y:S02]  /*9deb0*/  SHF.R.U32.HI R33, RZ, 0x8, R25 ;  /* 0x00000008ff217819 */ /* 0x000fe40000011619 */
[----:B------:R-:W-:Y:S02]  /*9dec0*/  PRMT R25, R25, 0x3340, R130 ;  /* 0x0000334019197816 */ /* 0x000fe40000000082 */
[----:B0-----:R-:W-:Y:S02]  /*9ded0*/  SHF.R.U32.HI R30, RZ, 0x8, R128 ;  /* 0x00000008ff1e7819 */ /* 0x001fe40000011680 */
[----:B------:R-:W-:-:S02]  /*9dee0*/  SHF.R.U32.HI R199, RZ, 0x8, R199 ;  /* 0x00000008ffc77819 */ /* 0x000fc400000116c7 */
[----:B-1----:R-:W-:Y:S01]  /*9def0*/  SHF.R.U32.HI R29, RZ, 0x8, R130 ;  /* 0x00000008ff1d7819 */ /* 0x002fe20000011682 */
[----:B------:R0:W-:Y:S01]  /*9df00*/  STL [R1+0x2ae0], R27 ;  /* 0x002ae01b01007387 */ /* 0x0001e20000100800 */
[----:B------:R-:W-:Y:S02]  /*9df10*/  LOP3.LUT R37, R37, 0xffff, RZ, 0xc0, !PT ;  /* 0x0000ffff25257812 */ /* 0x000fe400078ec0ff */
[----:B------:R-:W-:Y:S01]  /*9df20*/  LOP3.LUT R35, R35, 0xffff, RZ, 0xc0, !PT ;  /* 0x0000ffff23237812 */ /* 0x000fe200078ec0ff */
[----:B------:R1:W-:Y:S01]  /*9df30*/  STL [R1+0x2ae8], R25 ;  /* 0x002ae81901007387 */ /* 0x0003e20000100800 */
[----:B------:R-:W-:Y:S02]  /*9df40*/  LOP3.LUT R31, R31, 0xffff, RZ, 0xc0, !PT ;  /* 0x0000ffff1f1f7812 */ /* 0x000fe400078ec0ff */
[----:B------:R-:W-:Y:S02]  /*9df50*/  LOP3.LUT R30, R30, 0xffff, RZ, 0xc0, !PT ;  /* 0x0000ffff1e1e7812 */ /* 0x000fe400078ec0ff */
[----:B------:R-:W-:-:S02]  /*9df60*/  LOP3.LUT R33, R33, 0xffff, RZ, 0xc0, !PT ;  /* 0x0000ffff21217812 */ /* 0x000fc400078ec0ff */
[----:B------:R-:W-:Y:S02]  /*9df70*/  LOP3.LUT R29, R29, 0xffff, RZ, 0xc0, !PT ;  /* 0x0000ffff1d1d7812 */ /* 0x000fe400078ec0ff */
[----:B0-----:R-:W-:Y:S02]  /*9df80*/  LOP3.LUT R27, R38, 0xffff, RZ, 0xc0, !PT ;  /* 0x0000ffff261b7812 */ /* 0x001fe400078ec0ff */
[----:B-1----:R-:W-:Y:S02]  /*9df90*/  LOP3.LUT R25, R199, 0xffff, RZ, 0xc0, !PT ;  /* 0x0000ffffc7197812 */ /* 0x002fe400078ec0ff */
        /* <DEDUP_REMOVED lines=17> */
[----:B0-----:R-:W-:Y:S02]  /*9e0b0*/  LOP3.LUT R25, R41, 0xffff, RZ, 0xc0, !PT ;  /* 0x0000ffff29197812 */ /* 0x001fe400078ec0ff */
[----:B------:R-:W4:Y:S01]  /*9e0c0*/  LDL.LU R41, [R1+0x2680] ;  /* 0x0026800001297983 */ /* 0x000f220000300800 */
[----:B------:R-:W-:-:S02]  /*9e0d0*/  PRMT R31, R30, 0x3340, R201 ;  /* 0x000033401e1f7816 */ /* 0x000fc400000000c9 */
[----:B------:R-:W-:Y:S02]  /*9e0e0*/  LOP3.LUT R198, R198, 0xffff, RZ, 0xc0, !PT ;  /* 0x0000ffffc6c67812 */ /* 0x000fe400078ec0ff */
[----:B------:R-:W-:Y:S02]  /*9e0f0*/  LOP3.LUT R124, R124, 0xffff, RZ, 0xc0, !PT ;  /* 0x0000ffff7c7c7812 */ /* 0x000fe400078ec0ff */
[----:B------:R-:W-:Y:S02]  /*9e100*/  SHF.R.U32.HI R38, RZ, 0x8, R30 ;  /* 0x00000008ff267819 */ /* 0x000fe4000001161e */
[----:B------:R-:W-:Y:S01]  /*9e110*/  SHF.R.U32.HI R30, RZ, 0x8, R29 ;  /* 0x00000008ff1e7819 */ /* 0x000fe2000001161d */
[----:B------:R0:W-:Y:S01]  /*9e120*/  STL [R1+0x2ad4], R31 ;  /* 0x002ad41f01007387 */ /* 0x0001e20000100800 */
[----:B------:R-:W-:Y:S02]  /*9e130*/  PRMT R29, R29, 0x3340, R200 ;  /* 0x000033401d1d7816 */ /* 0x000fe400000000c8 */
[----:B------:R-:W-:-:S02]  /*9e140*/  SHF.R.U32.HI R37, RZ, 0x8, R27 ;  /* 0x00000008ff257819 */ /* 0x000fc4000001161b */
[--C-:B------:R-:W-:Y:S02]  /*9e150*/  PRMT R27, R27, 0x3340, R198.reuse ;  /* 0x000033401b1b7816 */ /* 0x100fe400000000c6 */
[----:B------:R-:W-:Y:S02]  /*9e160*/  SHF.R.U32.HI R35, RZ, 0x8, R198 ;  /* 0x00000008ff237819 */ /* 0x000fe400000116c6 */
[----:B------:R-:W-:Y:S02]  /*9e170*/  SHF.R.U32.HI R33, RZ, 0x8, R25 ;  /* 0x00000008ff217819 */ /* 0x000fe40000011619 */
[--C-:B------:R-:W-:Y:S02]  /*9e180*/  PRMT R25, R25, 0x3340, R124.reuse ;  /* 0x0000334019197816 */ /* 0x100fe4000000007c */
[----:B0-----:R-:W-:Y:S02]  /*9e190*/  SHF.R.U32.HI R31, RZ, 0x8, R124 ;  /* 0x00000008ff1f7819 */ /* 0x001fe4000001167c */
[----:B------:R-:W-:Y:S01]  /*9e1a0*/  SHF.R.U32.HI R201, RZ, 0x8, R201 ;  /* 0x00000008ffc97819 */ /* 0x000fe200000116c9 */
[----:B------:R0:W-:Y:S01]  /*9e1b0*/  STL [R1+0x2ad0], R29 ;  /* 0x002ad01d01007387 */ /* 0x0001e20000100800 */
[----:B------:R-:W-:-:S02]  /*9e1c0*/  SHF.R.U32.HI R200, RZ, 0x8, R200 ;  /* 0x00000008ffc87819 */ /* 0x000fc400000116c8 */
[----:B------:R-:W-:Y:S01]  /*9e1d0*/  LOP3.LUT R37, R37, 0xffff, RZ, 0xc0, !PT ;  /* 0x0000ffff25257812 */ /* 0x000fe200078ec0ff */
[----:B------:R1:W-:Y:S01]  /*9e1e0*/  STL [R1+0x2adc], R27 ;  /* 0x002adc1b01007387 */ /* 0x0003e20000100800 */
[----:B------:R-:W-:Y:S02]  /*9e1f0*/  LOP3.LUT R35, R35, 0xffff, RZ, 0xc0, !PT ;  /* 0x0000ffff23237812 */ /* 0x000fe400078ec0ff */
[----:B------:R-:W-:Y:S01]  /*9e200*/  LOP3.LUT R33, R33, 0xffff, RZ, 0xc0, !PT ;  /* 0x0000ffff21217812 */ /* 0x000fe200078ec0ff */
[----:B------:R1:W-:Y:S01]  /*9e210*/  STL [R1+0x2ad8], R25 ;  /* 0x002ad81901007387 */ /* 0x0003e20000100800 */
[----:B------:R-:W-:Y:S02]  /*9e220*/  LOP3.LUT R31, R31, 0xffff, RZ, 0xc0, !PT ;  /* 0x0000ffff1f1f7812 */ /* 0x000fe400078ec0ff */
[----:B0-----:R-:W-:Y:S02]  /*9e230*/  LOP3.LUT R29, R38, 0xffff, RZ, 0xc0, !PT ;  /* 0x0000ffff261d7812 */ /* 0x001fe400078ec0ff */
[----:B------:R-:W-:-:S02]  /*9e240*/  LOP3.LUT R30, R30, 0xffff, RZ, 0xc0, !PT ;  /* 0x0000ffff1e1e7812 */ /* 0x000fc400078ec0ff */
[----:B-1----:R-:W-:Y:S02]  /*9e250*/  LOP3.LUT R27, R201, 0xffff, RZ, 0xc0, !PT ;  /* 0x0000ffffc91b7812 */ /* 0x002fe400078ec0ff */
[----:B------:R-:W-:Y:S02]  /*9e260*/  PRMT R35, R37, 0x3340, R35 ;  /* 0x0000334025237816 */ /* 0x000fe40000000023 */
[----:B------:R-:W-:Y:S02]  /*9e270*/  LOP3.LUT R25, R200, 0xffff, RZ, 0xc0, !PT ;  /* 0x0000ffffc8197812 */ /* 0x000fe400078ec0ff */
        /* <DEDUP_REMOVED lines=15> */
[----:B------:R-:W-:Y:S02]  /*9e370*/  F2FP.SATFINITE.E5M2.F32.PACK_AB_MERGE_C R122, R123, R122, RZ ;  /* 0x0000007a7b7a723e */ /* 0x000fe400048060ff */
[----:B0-----:R-:W-:Y:S02]  /*9e380*/  LOP3.LUT R25, R41, 0xffff, RZ, 0xc0, !PT ;  /* 0x0000ffff29197812 */ /* 0x001fe400078ec0ff */
[----:B------:R-:W4:Y:S01]  /*9e390*/  LDL.LU R41, [R1+0x2688] ;  /* 0x0026880001297983 */ /* 0x000f220000300800 */
[----:B------:R-:W-:-:S02]  /*9e3a0*/  LOP3.LUT R202, R202, 0xffff, RZ, 0xc0, !PT ;  /* 0x0000ffffcaca7812 */ /* 0x000fc400078ec0ff */
[----:B------:R-:W-:Y:S02]  /*9e3b0*/  PRMT R31, R30, 0x3340, R203 ;  /* 0x000033401e1f7816 */ /* 0x000fe400000000cb */
[----:B------:R-:W-:Y:S02]  /*9e3c0*/  LOP3.LUT R120, R120, 0xffff, RZ, 0xc0, !PT ;  /* 0x0000ffff78787812 */ /* 0x000fe400078ec0ff */
[----:B------:R-:W-:Y:S02]  /*9e3d0*/  LOP3.LUT R122, R122, 0xffff, RZ, 0xc0, !PT ;  /* 0x0000ffff7a7a7812 */ /* 0x000fe400078ec0ff */
[----:B------:R-:W-:Y:S02]  /*9e3e0*/  SHF.R.U32.HI R38, RZ, 0x8, R30 ;  /* 0x00000008ff267819 */ /* 0x000fe4000001161e */
[----:B------:R-:W-:Y:S01]  /*9e3f0*/  SHF.R.U32.HI R30, RZ, 0x8, R29 ;  /* 0x00000008ff1e7819 */ /* 0x000fe2000001161d */
[----:B------:R0:W-:Y:S01]  /*9e400*/  STL [R1+0x2acc], R31 ;  /* 0x002acc1f01007387 */ /* 0x0001e20000100800 */
[----:B------:R-:W-:-:S02]  /*9e410*/  PRMT R29, R29, 0x3340, R202 ;  /* 0x000033401d1d7816 */ /* 0x000fc400000000ca */
[----:B------:R-:W-:Y:S02]  /*9e420*/  SHF.R.U32.HI R35, RZ, 0x8, R27 ;  /* 0x00000008ff237819 */ /* 0x000fe4000001161b */
[--C-:B------:R-:W-:Y:S02]  /*9e430*/  PRMT R27, R27, 0x3340, R120.reuse ;  /* 0x000033401b1b7816 */ /* 0x100fe40000000078 */
[----:B------:R-:W-:Y:S02]  /*9e440*/  SHF.R.U32.HI R37, RZ, 0x8, R25 ;  /* 0x00000008ff257819 */ /* 0x000fe40000011619 */
[----:B------:R-:W-:Y:S02]  /*9e450*/  SHF.R.U32.HI R33, RZ, 0x8, R120 ;  /* 0x00000008ff217819 */ /* 0x000fe40000011678 */
[--C-:B------:R-:W-:Y:S02]  /*9e460*/  PRMT R25, R25, 0x3340, R122.reuse ;  /* 0x0000334019197816 */ /* 0x100fe4000000007a */
[----:B0-----:R-:W-:-:S02]  /*9e470*/  SHF.R.U32.HI R31, RZ, 0x8, R122 ;  /* 0x00000008ff1f7819 */ /* 0x001fc4000001167a */
[----:B------:R-:W-:Y:S01]  /*9e480*/  SHF.R.U32.HI R203, RZ, 0x8, R203 ;  /* 0x00000008ffcb7819 */ /* 0x000fe200000116cb */
[----:B------:R0:W-:Y:S01]  /*9e490*/  STL [R1+0x2ac8], R29 ;  /* 0x002ac81d01007387 */ /* 0x0001e20000100800 */
[----:B------:R-:W-:Y:S02]  /*9e4a0*/  SHF.R.U32.HI R202, RZ, 0x8, R202 ;  /* 0x00000008ffca7819 */ /* 0x000fe400000116ca */
[----:B------:R-:W-:Y:S01]  /*9e4b0*/  LOP3.LUT R35, R35, 0xffff, RZ, 0xc0, !PT ;  /* 0x0000ffff23237812 */ /* 0x000fe200078ec0ff */
[----:B------:R1:W-:Y:S01]  /*9e4c0*/  STL [R1+0x2ac0], R27 ;  /* 0x002ac01b01007387 */ /* 0x0003e20000100800 */
[----:B------:R-:W-:Y:S02]  /*9e4d0*/  LOP3.LUT R33, R33, 0xffff, RZ, 0xc0, !PT ;  /* 0x0000ffff21217812 */ /* 0x000fe400078ec0ff */
[----:B------:R-:W-:Y:S01]  /*9e4e0*/  LOP3.LUT R37, R37, 0xffff, RZ, 0xc0, !PT ;  /* 0x0000ffff25257812 */ /* 0x000fe200078ec0ff */
[----:B------:R1:W-:Y:S01]  /*9e4f0*/  STL [R1+0x2ac4], R25 ;  /* 0x002ac41901007387 */ /* 0x0003e20000100800 */
[----:B------:R-:W-:-:S02]  /*9e500*/  LOP3.LUT R31, R31, 0xffff, RZ, 0xc0, !PT ;  /* 0x0000ffff1f1f7812 */ /* 0x000fc400078ec0ff */
[----:B0-----:R-:W-:Y:S02]  /*9e510*/  LOP3.LUT R29, R38, 0xffff, RZ, 0xc0, !PT ;  /* 0x0000ffff261d7812 */ /* 0x001fe400078ec0ff */
[----:B------:R-:W-:Y:S02]  /*9e520*/  LOP3.LUT R30, R30, 0xffff, RZ, 0xc0, !PT ;  /* 0x0000ffff1e1e7812 */ /* 0x000fe400078ec0ff */
[----:B-1----:R-:W-:Y:S02]  /*9e530*/  LOP3.LUT R27, R203, 0xffff, RZ, 0xc0, !PT ;  /* 0x0000ffffcb1b7812 */ /* 0x002fe400078ec0ff */
[----:B------:R-:W-:Y:S02]  /*9e540*/  PRMT R33, R35, 0x3340, R33 ;  /* 0x0000334023217816 */ /* 0x000fe40000000021 */
[----:B------:R-:W-:Y:S02]  /*9e550*/  LOP3.LUT R25, R202, 0xffff, RZ, 0xc0, !PT ;  /* 0x0000ffffca197812 */ /* 0x000fe400078ec0ff */
[----:B------:R-:W-:-:S02]  /*9e560*/  PRMT R31, R37, 0x3340, R31 ;  /* 0x00003340251f7816 */ /* 0x000fc4000000001f */
        /* <DEDUP_REMOVED lines=14> */
[----:B------:R-:W-:Y:S02]  /*9e650*/  PRMT R35, R30, 0x3340, R205 ;  /* 0x000033401e237816 */ /* 0x000fe400000000cd */
[----:B------:R-:W-:Y:S02]  /*9e660*/  LOP3.LUT R204, R204, 0xffff, RZ, 0xc0, !PT ;  /* 0x0000ffffcccc7812 */ /* 0x000fe400078ec0ff */
[----:B0-----:R-:W-:Y:S02]  /*9e670*/  LOP3.LUT R25, R41, 0xffff, RZ, 0xc0, !PT ;  /* 0x0000ffff29197812 */ /* 0x001fe400078ec0ff */
        /* <DEDUP_REMOVED lines=91> */
[----:B------:R-:W-:Y:S02]  /*9ec30*/  LOP3.LUT R208, R208, 0xffff, RZ, 0xc0, !PT ;  /* 0x0000ffffd0d07812 */ /* 0x000fe400078ec0ff */
[----:B0-----:R-:W-:-:S02]  /*9ec40*/  LOP3.LUT R25, R41, 0xffff, RZ, 0xc0, !PT ;  /* 0x0000ffff29197812 */ /* 0x001fc400078ec0ff */
[----:B------:R-:W4:Y:S01]  /*9ec50*/  LDL.LU R41, [R1+0x26b8] ;  /* 0x0026b80001297983 */ /* 0x000f220000300800 */
[----:B------:R-:W-:Y:S02]  /*9ec60*/  LOP3.LUT R104, R104, 0xffff, RZ, 0xc0, !PT ;  /* 0x0000ffff68687812 */ /* 0x000fe400078ec0ff */
[----:B------:R-:W-:Y:S01]  /*9ec70*/  F2FP.SATFINITE.E5M2.F32.PACK_AB_MERGE_C R106, R107, R106, RZ ;  /* 0x0000006a6b6a723e */ /* 0x000fe200048060ff */
[----:B------:R0:W-:Y:S01]  /*9ec80*/  STL [R1+0x26d8], R30 ;  /* 0x0026d81e01007387 */ /* 0x0001e20000100800 */
[----:B------:R-:W-:Y:S02]  /*9ec90*/  PRMT R38, R27, 0x3340, R104 ;  /* 0x000033401b267816 */ /* 0x000fe40000000068 */
[----:B------:R-:W-:Y:S02]  /*9eca0*/  LOP3.LUT R106, R106, 0xffff, RZ, 0xc0, !PT ;  /* 0x0000ffff6a6a7812 */ /* 0x000fe400078ec0ff */
[----:B------:R-:W-:Y:S02]  /*9ecb0*/  SHF.R.U32.HI R33, RZ, 0x8, R209 ;  /* 0x00000008ff217819 */ /* 0x000fe400000116d1 */
[----:B0-----:R-:W-:-:S02]  /*9ecc0*/  PRMT R30, R29, 0x3340, R208 ;  /* 0x000033401d1e7816 */ /* 0x001fc400000000d0 */
[----:B------:R-:W-:Y:S02]  /*9ecd0*/  SHF.R.U32.HI R37, RZ, 0x8, R29 ;  /* 0x00000008ff257819 */ /* 0x000fe4000001161d */
[----:B------:R-:W-:Y:S01]  /*9ece0*/  SHF.R.U32.HI R31, RZ, 0x8, R208 ;  /* 0x00000008ff1f7819 */ /* 0x000fe200000116d0 */
[----:B------:R0:W-:Y:S01]  /*9ecf0*/  STL [R1+0x26d0], R30 ;  /* 0x0026d01e01007387 */ /* 0x0001e20000100800 */
[----:B------:R-:W-:Y:S02]  /*9ed00*/  SHF.R.U32.HI R29, RZ, 0x8, R27 ;  /* 0x00000008ff1d7819 */ /* 0x000fe4000001161b */
[----:B------:R-:W-:Y:S01]  /*9ed10*/  SHF.R.U32.HI R27, RZ, 0x8, R104 ;  /* 0x00000008ff1b7819 */ /* 0x000fe20000011668 */
[----:B------:R1:W-:Y:S01]  /*9ed20*/  STL [R1+0x26cc], R38 ;  /* 0x0026cc2601007387 */ /* 0x0003e20000100800 */
[----:B------:R-:W-:Y:S02]  /*9ed30*/  LOP3.LUT R35, R35, 0xffff, RZ, 0xc0, !PT ;  /* 0x0000ffff23237812 */ /* 0x000fe400078ec0ff */
[----:B------:R-:W-:-:S02]  /*9ed40*/  LOP3.LUT R33, R33, 0xffff, RZ, 0xc0, !PT ;  /* 0x0000ffff21217812 */ /* 0x000fc400078ec0ff */
[----:B0-----:R-:W-:Y:S02]  /*9ed50*/  SHF.R.U32.HI R30, RZ, 0x8, R25 ;  /* 0x00000008ff1e7819 */ /* 0x001fe40000011619 */
[--C-:B-1----:R-:W-:Y:S02]  /*9ed60*/  PRMT R38, R25, 0x3340, R106.reuse ;  /* 0x0000334019267816 */ /* 0x102fe4000000006a */
[----:B------:R-:W-:Y:S02]  /*9ed70*/  SHF.R.U32.HI R25, RZ, 0x8, R106 ;  /* 0x00000008ff197819 */ /* 0x000fe4000001166a */
        /* <DEDUP_REMOVED lines=115> */
[----:B------:R-:W-:Y:S02]  /*9f4b0*/  PRMT R31, R30, 0x3340, R217 ;  /* 0x000033401e1f7816 */ /* 0x000fe400000000d9 */
[----:B0-----:R-:W-:Y:S02]  /*9f4c0*/  LOP3.LUT R25, R41, 0xffff, RZ, 0xc0, !PT ;  /* 0x0000ffff29197812 */ /* 0x001fe400078ec0ff */
[----:B------:R-:W4:Y:S01]  /*9f4d0*/  LDL.LU R41, [R1+0x26e0] ;  /* 0x0026e00001297983 */ /* 0x000f220000300800 */
[----:B------:R-:W-:-:S02]  /*9f4e0*/  LOP3.LUT R214, R214, 0xffff, RZ, 0xc0, !PT ;  /* 0x0000ffffd6d67812 */ /* 0x000fc400078ec0ff */
[----:B------:R-:W-:Y:S02]  /*9f4f0*/  LOP3.LUT R92, R92, 0xffff, RZ, 0xc0, !PT ;  /* 0x0000ffff5c5c7812 */ /* 0x000fe400078ec0ff */
[----:B------:R-:W-:Y:S02]  /*9f500*/  SHF.R.U32.HI R38, RZ, 0x8, R30 ;  /* 0x00000008ff267819 */ /* 0x000fe4000001161e */
[----:B------:R-:W-:Y:S01]  /*9f510*/  SHF.R.U32.HI R30, RZ, 0x8, R29 ;  /* 0x00000008ff1e7819 */ /* 0x000fe2000001161d */
[----:B------:R0:W-:Y:S01]  /*9f520*/  STL [R1+0x2698], R31 ;  /* 0x0026981f01007387 */ /* 0x0001e20000100800 */
[----:B------:R-:W-:Y:S02]  /*9f530*/  PRMT R29, R29, 0x3340, R216 ;  /* 0x000033401d1d7816 */ /* 0x000fe400000000d8 */
[----:B------:R-:W-:Y:S02]  /*9f540*/  SHF.R.U32.HI R37, RZ, 0x8, R27 ;  /* 0x00000008ff257819 */ /* 0x000fe4000001161b */
[----:B------:R-:W-:-:S02]  /*9f550*/  PRMT R27, R27, 0x3340, R214 ;  /* 0x000033401b1b7816 */ /* 0x000fc400000000d6 */
        /* <DEDUP_REMOVED lines=81> */
[----:B------:R-:W-:Y:S02]  /*9fa70*/  F2FP.SATFINITE.E5M2.F32.PACK_AB_MERGE_C R80, R81, R80, RZ ;  /* 0x000000505150723e */ /* 0x000fe400048060ff */
[----:B0-----:R-:W-:-:S02]  /*9fa80*/  LOP3.LUT R25, R41, 0xffff, RZ, 0xc0, !PT ;  /* 0x0000ffff29197812 */ /* 0x001fc400078ec0ff */
[----:B------:R-:W4:Y:S01]  /*9fa90*/  LDL.LU R41, [R1+0x2700] ;  /* 0x0027000001297983 */ /* 0x000f220000300800 */
[----:B------:R-:W-:-:S03]  /*9faa0*/  LOP3.LUT R84, R84, 0xffff, RZ, 0xc0, !PT ;  /* 0x0000ffff54547812 */ /* 0x000fc600078ec0ff */
[----:B------:R0:W-:Y:S01]  /*9fab0*/  STL [R1+0x267c], R35 ;  /* 0x00267c2301007387 */ /* 0x0001e20000100800 */
[----:B------:R-:W-:Y:S02]  /*9fac0*/  SHF.R.U32.HI R37, RZ, 0x8, R25 ;  /* 0x00000008ff257819 */ /* 0x000fe40000011619 */
[----:B------:R-:W-:Y:S02]  /*9fad0*/  LOP3.LUT R80, R80, 0xffff, RZ, 0xc0, !PT ;  /* 0x0000ffff50507812 */ /* 0x000fe400078ec0ff */
[----:B------:R-:W-:Y:S02]  /*9fae0*/  PRMT R25, R25, 0x3340, R84 ;  /* 0x0000334019197816 */ /* 0x000fe40000000054 */
[----:B0-----:R-:W-:Y:S02]  /*9faf0*/  PRMT R35, R29, 0x3340, R220 ;  /* 0x000033401d237816 */ /* 0x001fe400000000dc */
[----:B------:R-:W-:Y:S02]  /*9fb00*/  SHF.R.U32.HI R31, RZ, 0x8, R30 ;  /* 0x00000008ff1f7819 */ /* 0x000fe4000001161e */
[----:B------:R-:W-:Y:S01]  /*9fb10*/  SHF.R.U32.HI R38, RZ, 0x8, R27 ;  /* 0x00000008ff267819 */ /* 0x000fe2000001161b */
[----:B------:R0:W-:Y:S01]  /*9fb20*/  STL [R1+0x8f4], R35 ;  /* 0x0008f42301007387 */ /* 0x0001e20000100800 */
[----:B------:R-:W-:-:S02]  /*9fb30*/  SHF.R.U32.HI R30, RZ, 0x8, R221 ;  /* 0x00000008ff1e7819 */ /* 0x000fc400000116dd */
[----:B------:R-:W-:Y:S01]  /*9fb40*/  SHF.R.U32.HI R33, RZ, 0x8, R29 ;  /* 0x00000008ff217819 */ /* 0x000fe2000001161d */
[----:B------:R1:W-:Y:S01]  /*9fb50*/  STL [R1+0x2680], R25 ;  /* 0x0026801901007387 */ /* 0x0003e20000100800 */
[----:B------:R-:W-:Y:S02]  /*9fb60*/  PRMT R27, R27, 0x3340, R80 ;  /* 0x000033401b1b7816 */ /* 0x000fe40000000050 */
[----:B------:R-:W-:Y:S02]  /*9fb70*/  SHF.R.U32.HI R29, RZ, 0x8, R220 ;  /* 0x00000008ff1d7819 */ /* 0x000fe400000116dc */
[----:B0-----:R-:W-:Y:S02]  /*9fb80*/  SHF.R.U32.HI R35, RZ, 0x8, R84 ;  /* 0x00000008ff237819 */ /* 0x001fe40000011654 */
[----:B------:R-:W-:Y:S02]  /*9fb90*/  LOP3.LUT R37, R37, 0xffff, RZ, 0xc0, !PT ;  /* 0x0000ffff25257812 */ /* 0x000fe400078ec0ff */
[----:B-1----:R-:W-:-:S02]  /*9fba0*/  SHF.R.U32.HI R25, RZ, 0x8, R80 ;  /* 0x00000008ff197819 */ /* 0x002fc40000011650 */
[----:B------:R-:W-:Y:S01]  /*9fbb0*/  LOP3.LUT R35, R35, 0xffff, RZ, 0xc0, !PT ;  /* 0x0000ffff23237812 */ /* 0x000fe200078ec0ff */
[----:B------:R0:W-:Y:S01]  /*9fbc0*/  STL [R1+0x8f0], R27 ;  /* 0x0008f01b01007387 */ /* 0x0001e20000100800 */
[----:B------:R-:W-:Y:S02]  /*9fbd0*/  LOP3.LUT R31, R31, 0xffff, RZ, 0xc0, !PT ;  /* 0x0000ffff1f1f7812 */ /* 0x000fe400078ec0ff */
[----:B------:R-:W-:Y:S02]  /*9fbe0*/  LOP3.LUT R30, R30, 0xffff, RZ, 0xc0, !PT ;  /* 0x0000ffff1e1e7812 */ /* 0x000fe400078ec0ff */
[----:B------:R-:W-:Y:S02]  /*9fbf0*/  LOP3.LUT R33, R33, 0xffff, RZ, 0xc0, !PT ;  /* 0x0000ffff21217812 */ /* 0x000fe400078ec0ff */
[----:B------:R-:W-:Y:S02]  /*9fc00*/  LOP3.LUT R29, R29, 0xffff, RZ, 0xc0, !PT ;  /* 0x0000ffff1d1d7812 */ /* 0x000fe400078ec0ff */
[----:B------:R-:W-:-:S02]  /*9fc10*/  LOP3.LUT R25, R25, 0xffff, RZ, 0xc0, !PT ;  /* 0x0000ffff19197812 */ /* 0x000fc400078ec0ff */
[----:B0-----:R-:W-:Y:S02]  /*9fc20*/  LOP3.LUT R27, R38, 0xffff, RZ, 0xc0, !PT ;  /* 0x0000ffff261b7812 */ /* 0x001fe400078ec0ff */
[----:B------:R-:W-:Y:S02]  /*9fc30*/  PRMT R35, R37, 0x3340, R35 ;  /* 0x0000334025237816 */ /* 0x000fe40000000023 */
[----:B------:R-:W-:Y:S02]  /*9fc40*/  PRMT R30, R31, 0x3340, R30 ;  /* 0x000033401f1e7816 */ /* 0x000fe4000000001e */
[----:B------:R-:W-:Y:S02]  /*9fc50*/  PRMT R29, R33, 0x3340, R29 ;  /* 0x00003340211d7816 */ /* 0x000fe4000000001d */
        /* <DEDUP_REMOVED lines=275> */
[----:B------:R-:W-:Y:S01]  /*a0d90*/  STL [R1+0x33c], R33 ;  /* 0x00033c2101007387 */ /* 0x000fe20000100800 */
[----:B------:R-:W-:-:S03]  /*a0da0*/  F2FP.SATFINITE.E5M2.F32.PACK_AB_MERGE_C R48, R49, R48, RZ ;  /* 0x000000303130723e */ /* 0x000fc600048060ff */
[----:B------:R-:W-:Y:S04]  /*a0db0*/  STL [R1+0x340], R31 ;  /* 0x0003401f01007387 */ /* 0x000fe80000100800 */
[----:B------:R4:W-:Y:S04]  /*a0dc0*/  STL [R1+0x334], R27 ;  /* 0x0003341b01007387 */ /* 0x0009e80000100800 */
[----:B------:R0:W-:Y:S04]  /*a0dd0*/  STL [R1+0x330], R25 ;  /* 0x0003301901007387 */ /* 0x0001e80000100800 */
[----:B------:R-:W4:Y:S01]  /*a0de0*/  LDL.LU R49, [R1+0x2858] ;  /* 0x0028580001317983 */ /* 0x000f220000300800 */
[----:B--2---:R-:W-:-:S03]  /*a0df0*/  LOP3.LUT R30, R47, 0xffff, RZ, 0xc0, !PT ;  /* 0x0000ffff2f1e7812 */ /* 0x004fc600078ec0ff */
[----:B------:R-:W2:Y:S01]  /*a0e00*/  LDL.LU R47, [R1+0x2854] ;  /* 0x00285400012f7983 */ /* 0x000ea20000300800 */
[----:B---3--:R-:W-:-:S03]  /*a0e10*/  LOP3.LUT R29, R45, 0xffff, RZ, 0xc0, !PT ;  /* 0x0000ffff2d1d7812 */ /* 0x008fc600078ec0ff */
[----:B------:R-:W3:Y:S01]  /*a0e20*/  LDL.LU R45, [R1+0x2780] ;  /* 0x00278000012d7983 */ /* 0x000ee20000300800 */
[----:B----4-:R-:W-:-:S03]  /*a0e30*/  LOP3.LUT R27, R43, 0xffff, RZ, 0xc0, !PT ;  /* 0x0000ffff2b1b7812 */ /* 0x010fc600078ec0ff */
[----:B------:R-:W4:Y:S01]  /*a0e40*/  LDL.LU R43, [R1+0x2774] ;  /* 0x00277400012b7983 */ /* 0x000f220000300800 */
[----:B------:R-:W-:Y:S02]  /*a0e50*/  F2FP.SATFINITE.E5M2.F32.PACK_AB_MERGE_C R52, R53, R52, RZ ;  /* 0x000000343534723e */ /* 0x000fe400048060ff */
[----:B------:R-:W-:Y:S02]  /*a0e60*/  LOP3.LUT R239, R239, 0xffff, RZ, 0xc0, !PT ;  /* 0x0000ffffefef7812 */ /* 0x000fe400078ec0ff */
[----:B------:R-:W-:Y:S02]  /*a0e70*/  LOP3.LUT R52, R52, 0xffff, RZ, 0xc0, !PT ;  /* 0x0000ffff34347812 */ /* 0x000fe400078ec0ff */
[----:B------:R-:W-:Y:S02]  /*a0e80*/  LOP3.LUT R246, R246, 0xffff, RZ, 0xc0, !PT ;  /* 0x0000fffff6f67812 */ /* 0x000fe400078ec0ff */
[----:B0-----:R-:W-:Y:S02]  /*a0e90*/  LOP3.LUT R25, R41, 0xffff, RZ, 0xc0, !PT ;  /* 0x0000ffff29197812 */ /* 0x001fe400078ec0ff */
[----:B------:R-:W-:-:S02]  /*a0ea0*/  SHF.R.U32.HI R38, RZ, 0x8, R29 ;  /* 0x00000008ff267819 */ /* 0x000fc4000001161d */
[----:B------:R-:W-:Y:S02]  /*a0eb0*/  LOP3.LUT R48, R48, 0xffff, RZ, 0xc0, !PT ;  /* 0x0000ffff30307812 */ /* 0x000fe400078ec0ff */
[----:B------:R-:W-:Y:S02]  /*a0ec0*/  PRMT R29, R29, 0x3340, R239 ;  /* 0x000033401d1d7816 */ /* 0x000fe400000000ef */
[----:B------:R-:W-:Y:S02]  /*a0ed0*/  SHF.R.U32.HI R37, RZ, 0x8, R25 ;  /* 0x00000008ff257819 */ /* 0x000fe40000011619 */
[----:B------:R-:W-:Y:S02]  /*a0ee0*/  PRMT R25, R25, 0x3340, R52 ;  /* 0x0000334019197816 */ /* 0x000fe40000000034 */
[----:B------:R-:W-:Y:S02]  /*a0ef0*/  SHF.R.U32.HI R33, RZ, 0x8, R30 ;  /* 0x00000008ff217819 */ /* 0x000fe4000001161e */
[----:B------:R-:W-:-:S02]  /*a0f00*/  PRMT R69, R30, 0x3340, R246 ;  /* 0x000033401e457816 */ /* 0x000fc400000000f6 */
[----:B------:R-:W-:Y:S01]  /*a0f10*/  SHF.R.U32.HI R30, RZ, 0x8, R27 ;  /* 0x00000008ff1e7819 */ /* 0x000fe2000001161b */
[----:B------:R0:W-:Y:S01]  /*a0f20*/  STL [R1+0x5b0], R29 ;  /* 0x0005b01d01007387 */ /* 0x0001e20000100800 */
[----:B------:R-:W-:Y:S02]  /*a0f30*/  PRMT R27, R27, 0x3340, R48 ;  /* 0x000033401b1b7816 */ /* 0x000fe40000000030 */
[----:B------:R-:W-:Y:S01]  /*a0f40*/  SHF.R.U32.HI R35, RZ, 0x8, R52 ;  /* 0x00000008ff237819 */ /* 0x000fe20000011634 */
[----:B------:R1:W-:Y:S01]  /*a0f50*/  STL [R1+0x5b4], R25 ;  /* 0x0005b41901007387 */ /* 0x0003e20000100800 */
[----:B------:R-:W-:Y:S02]  /*a0f60*/  SHF.R.U32.HI R239, RZ, 0x8, R239 ;  /* 0x00000008ffef7819 */ /* 0x000fe400000116ef */
[----:B------:R-:W-:Y:S01]  /*a0f70*/  LOP3.LUT R37, R37, 0xffff, RZ, 0xc0, !PT ;  /* 0x0000ffff25257812 */ /* 0x000fe200078ec0ff */
[----:B------:R1:W-:Y:S01]  /*a0f80*/  STL [R1+0x5ac], R27 ;  /* 0x0005ac1b01007387 */ /* 0x0003e20000100800 */
[----:B------:R-:W-:-:S02]  /*a0f90*/  LOP3.LUT R35, R35, 0xffff, RZ, 0xc0, !PT ;  /* 0x0000ffff23237812 */ /* 0x000fc400078ec0ff */
[----:B0-----:R-:W-:Y:S02]  /*a0fa0*/  LOP3.LUT R29, R38, 0xffff, RZ, 0xc0, !PT ;  /* 0x0000ffff261d7812 */ /* 0x001fe400078ec0ff */
[----:B-1----:R-:W-:Y:S02]  /*a0fb0*/  SHF.R.U32.HI R25, RZ, 0x8, R48 ;  /* 0x00000008ff197819 */ /* 0x002fe40000011630 */
[----:B------:R-:W-:Y:S02]  /*a0fc0*/  LOP3.LUT R30, R30, 0xffff, RZ, 0xc0, !PT ;  /* 0x0000ffff1e1e7812 */ /* 0x000fe400078ec0ff */
[----:B------:R-:W-:Y:S02]  /*a0fd0*/  LOP3.LUT R27, R239, 0xffff, RZ, 0xc0, !PT ;  /* 0x0000ffffef1b7812 */ /* 0x000fe400078ec0ff */
[----:B------:R-:W-:Y:S02]  /*a0fe0*/  LOP3.LUT R25, R25, 0xffff, RZ, 0xc0, !PT ;  /* 0x0000ffff19197812 */ /* 0x000fe400078ec0ff */
[----:B------:R-:W-:-:S02]  /*a0ff0*/  PRMT R35, R37, 0x3340, R35 ;  /* 0x0000334025237816 */ /* 0x000fc40000000023 */
[----:B------:R-:W-:Y:S02]  /*a1000*/  PRMT R27, R29, 0x3340, R27 ;  /* 0x000033401d1b7816 */ /* 0x000fe4000000001b */
[----:B------:R-:W-:Y:S01]  /*a1010*/  PRMT R25, R30, 0x3340, R25 ;  /* 0x000033401e197816 */ /* 0x000fe20000000019 */
[----:B------:R-:W-:Y:S04]  /*a1020*/  STL [R1+0x324], R35 ;  /* 0x0003242301007387 */ /* 0x000fe80000100800 */
[----:B------:R3:W-:Y:S04]  /*a1030*/  STL [R1+0x318], R27 ;  /* 0x0003181b01007387 */ /* 0x0007e80000100800 */
[----:B------:R4:W-:Y:S01]  /*a1040*/  STL [R1+0x314], R25 ;  /* 0x0003141901007387 */ /* 0x0009e20000100800 */
[----:B------:R-:W-:-:S03]  /*a1050*/  LOP3.LUT R30, R49, 0xffff, RZ, 0xc0, !PT ;  /* 0x0000ffff311e7812 */ /* 0x000fc600078ec0ff */
        /* <DEDUP_REMOVED lines=9> */
[----:B------:R-:W-:Y:S02]  /*a10f0*/  SHF.R.U32.HI R31, RZ, 0x8, R246 ;  /* 0x00000008ff1f7819 */ /* 0x000fe400000116f6 */
[----:B------:R-:W-:Y:S02]  /*a1100*/  LOP3.LUT R247, R247, 0xffff, RZ, 0xc0, !PT ;  /* 0x0000fffff7f77812 */ /* 0x000fe400078ec0ff */
[----:B------:R-:W-:Y:S02]  /*a1110*/  SHF.R.U32.HI R37, RZ, 0x8, R30 ;  /* 0x00000008ff257819 */ /* 0x000fe4000001161e */
[----:B------:R-:W-:-:S02]  /*a1120*/  LOP3.LUT R50, R50, 0xffff, RZ, 0xc0, !PT ;  /* 0x0000ffff32327812 */ /* 0x000fc400078ec0ff */
[----:B------:R-:W-:Y:S02]  /*a1130*/  PRMT R30, R30, 0x3340, R248 ;  /* 0x000033401e1e7816 */ /* 0x000fe400000000f8 */
[----:B------:R-:W-:Y:S02]  /*a1140*/  LOP3.LUT R33, R33, 0xffff, RZ, 0xc0, !PT ;  /* 0x0000ffff21217812 */ /* 0x000fe400078ec0ff */
[----:B------:R-:W-:Y:S02]  /*a1150*/  LOP3.LUT R31, R31, 0xffff, RZ, 0xc0, !PT ;  /* 0x0000ffff1f1f7812 */ /* 0x000fe400078ec0ff */
[----:B------:R-:W-:Y:S02]  /*a1160*/  SHF.R.U32.HI R38, RZ, 0x8, R29 ;  /* 0x00000008ff267819 */ /* 0x000fe4000001161d */
[----:B------:R-:W-:Y:S02]  /*a1170*/  LOP3.LUT R44, R44, 0xffff, RZ, 0xc0, !PT ;  /* 0x0000ffff2c2c7812 */ /* 0x000fe400078ec0ff */
[----:B------:R-:W-:-:S02]  /*a1180*/  PRMT R29, R29, 0x3340, R247 ;  /* 0x000033401d1d7816 */ /* 0x000fc400000000f7 */
[----:B------:R-:W-:Y:S01]  /*a1190*/  SHF.R.U32.HI R35, RZ, 0x8, R25 ;  /* 0x00000008ff237819 */ /* 0x000fe20000011619 */
[----:B------:R0:W-:Y:S01]  /*a11a0*/  STL [R1+0x59c], R30 ;  /* 0x00059c1e01007387 */ /* 0x0001e20000100800 */
[--C-:B------:R-:W-:Y:S02]  /*a11b0*/  PRMT R25, R25, 0x3340, R50.reuse ;  /* 0x0000334019197816 */ /* 0x100fe40000000032 */
[----:B------:R-:W-:Y:S01]  /*a11c0*/  PRMT R41, R33, 0x3340, R31 ;  /* 0x0000334021297816 */ /* 0x000fe2000000001f */
[----:B------:R-:W-:Y:S01]  /*a11d0*/  STL [R1+0x594], R29 ;  /* 0x0005941d01007387 */ /* 0x000fe20000100800 */
[----:B------:R-:W-:Y:S02]  /*a11e0*/  SHF.R.U32.HI R33, RZ, 0x8, R50 ;  /* 0x00000008ff217819 */ /* 0x000fe40000011632 */
[----:B------:R-:W-:Y:S02]  /*a11f0*/  SHF.R.U32.HI R31, RZ, 0x8, R248 ;  /* 0x00000008ff1f7819 */ /* 0x000fe400000116f8 */
[----:B0-----:R-:W-:-:S02]  /*a1200*/  SHF.R.U32.HI R30, RZ, 0x8, R27 ;  /* 0x00000008ff1e7819 */ /* 0x001fc4000001161b */
[--C-:B------:R-:W-:Y:S01]  /*a1210*/  PRMT R27, R27, 0x3340, R44.reuse ;  /* 0x000033401b1b7816 */ /* 0x100fe2000000002c */
[----:B------:R0:W-:Y:S01]  /*a1220*/  STL [R1+0x598], R25 ;  /* 0x0005981901007387 */ /* 0x0001e20000100800 */
[----:B------:R-:W-:Y:S02]  /*a1230*/  SHF.R.U32.HI R247, RZ, 0x8, R247 ;  /* 0x00000008fff77819 */ /* 0x000fe400000116f7 */
[----:B------:R-:W-:Y:S01]  /*a1240*/  LOP3.LUT R35, R35, 0xffff, RZ, 0xc0, !PT ;  /* 0x0000ffff23237812 */ /* 0x000fe200078ec0ff */
[----:B------:R1:W-:Y:S01]  /*a1250*/  STL [R1+0x590], R27 ;  /* 0x0005901b01007387 */ /* 0x0003e20000100800 */
[----:B------:R-:W-:Y:S02]  /*a1260*/  LOP3.LUT R33, R33, 0xffff, RZ, 0xc0, !PT ;  /* 0x0000ffff21217812 */ /* 0x000fe400078ec0ff */
[----:B------:R-:W-:Y:S02]  /*a1270*/  LOP3.LUT R37, R37, 0xffff, RZ, 0xc0, !PT ;  /* 0x0000ffff25257812 */ /* 0x000fe400078ec0ff */
[----:B0-----:R-:W-:-:S02]  /*a1280*/  SHF.R.U32.HI R25, RZ, 0x8, R44 ;  /* 0x00000008ff197819 */ /* 0x001fc4000001162c */
[----:B------:R-:W-:Y:S02]  /*a1290*/  LOP3.LUT R31, R31, 0xffff, RZ, 0xc0, !PT ;  /* 0x0000ffff1f1f7812 */ /* 0x000fe400078ec0ff */
[----:B------:R-:W-:Y:S02]  /*a12a0*/  LOP3.LUT R29, R38, 0xffff, RZ, 0xc0, !PT ;  /* 0x0000ffff261d7812 */ /* 0x000fe400078ec0ff */
[----:B-1----:R-:W-:Y:S02]  /*a12b0*/  LOP3.LUT R27, R247, 0xffff, RZ, 0xc0, !PT ;  /* 0x0000fffff71b7812 */ /* 0x002fe400078ec0ff */
[----:B------:R-:W-:Y:S02]  /*a12c0*/  LOP3.LUT R30, R30, 0xffff, RZ, 0xc0, !PT ;  /* 0x0000ffff1e1e7812 */ /* 0x000fe400078ec0ff */
[----:B------:R-:W-:Y:S02]  /*a12d0*/  LOP3.LUT R25, R25, 0xffff, RZ, 0xc0, !PT ;  /* 0x0000ffff19197812 */ /* 0x000fe400078ec0ff */
[----:B------:R-:W-:-:S02]  /*a12e0*/  PRMT R33, R35, 0x3340, R33 ;  /* 0x0000334023217816 */ /* 0x000fc40000000021 */
[----:B------:R-:W-:Y:S02]  /*a12f0*/  PRMT R31, R37, 0x3340, R31 ;  /* 0x00003340251f7816 */ /* 0x000fe4000000001f */
[----:B------:R-:W-:Y:S02]  /*a1300*/  PRMT R27, R29, 0x3340, R27 ;  /* 0x000033401d1b7816 */ /* 0x000fe4000000001b */
[----:B------:R-:W-:Y:S01]  /*a1310*/  PRMT R25, R30, 0x3340, R25 ;  /* 0x000033401e197816 */ /* 0x000fe20000000019 */
[----:B------:R-:W-:Y:S04]  /*a1320*/  STL [R1+0x308], R33 ;  /* 0x0003082101007387 */ /* 0x000fe80000100800 */
[----:B------:R0:W-:Y:S04]  /*a1330*/  STL [R1+0x2fc], R31 ;  /* 0x0002fc1f01007387 */ /* 0x0001e80000100800 */
[----:B------:R-:W-:Y:S04]  /*a1340*/  STL [R1+0x2f8], R27 ;  /* 0x0002f81b01007387 */ /* 0x000fe80000100800 */
[----:B------:R1:W-:Y:S01]  /*a1350*/  STL [R1+0x2f4], R25 ;  /* 0x0002f41901007387 */ /* 0x0003e20000100800 */
[----:B0-----:R-:W-:-:S02]  /*a1360*/  LOP3.LUT R31, R49, 0xffff, RZ, 0xc0, !PT ;  /* 0x0000ffff311f7812 */ /* 0x001fc400078ec0ff */
[----:B-1----:R-:W-:Y:S02]  /*a1370*/  LOP3.LUT R25, R7, 0xffff, RZ, 0xc0, !PT ;  /* 0x0000ffff07197812 */ /* 0x002fe400078ec0ff */
[----:B------:R-:W4:Y:S04]  /*a1380*/  LDL.LU R7, [R1+0x2cc8] ;  /* 0x002cc80001077983 */ /* 0x000f280000300800 */
[----:B------:R-:W4:Y:S04]  /*a1390*/  LDL.LU R51, [R1+0x2884] ;  /* 0x0028840001337983 */ /* 0x000f280000300800 */
[----:B------:R-:W4:Y:S01]  /*a13a0*/  LDL.LU R49, [R1+0x2880] ;  /* 0x0028800001317983 */ /* 0x000f220000300800 */
        /* <DEDUP_REMOVED lines=8> */
[----:B------:R-:W-:Y:S02]  /*a1430*/  LOP3.LUT R40, R40, 0xffff, RZ, 0xc0, !PT ;  /* 0x0000ffff28287812 */ /* 0x000fe400078ec0ff */
[--C-:B------:R-:W-:Y:S02]  /*a1440*/  PRMT R68, R31, 0x3340, R25.reuse ;  /* 0x000033401f447816 */ /* 0x100fe40000000019 */
[----:B------:R-:W-:Y:S02]  /*a1450*/  SHF.R.U32.HI R35, RZ, 0x8, R25 ;  /* 0x00000008ff237819 */ /* 0x000fe40000011619 */
[----:B------:R-:W-:-:S02]  /*a1460*/  SHF.R.U32.HI R38, RZ, 0x8, R27 ;  /* 0x00000008ff267819 */ /* 0x000fc4000001161b */
[----:B------:R-:W-:Y:S02]  /*a1470*/  SHF.R.U32.HI R25, RZ, 0x8, R42 ;  /* 0x00000008ff197819 */ /* 0x000fe4000001162a */
[----:B------:R-:W-:Y:S02]  /*a1480*/  SHF.R.U32.HI R37, RZ, 0x8, R31 ;  /* 0x00000008ff257819 */ /* 0x000fe4000001161f */
[----:B------:R-:W-:Y:S02]  /*a1490*/  SHF.R.U32.HI R33, RZ, 0x8, R30 ;  /* 0x00000008ff217819 */ /* 0x000fe4000001161e */
[--C-:B------:R-:W-:Y:S02]  /*a14a0*/  PRMT R67, R30, 0x3340, R252.reuse ;  /* 0x000033401e437816 */ /* 0x100fe400000000fc */
[----:B------:R-:W-:Y:S02]  /*a14b0*/  SHF.R.U32.HI R31, RZ, 0x8, R252 ;  /* 0x00000008ff1f7819 */ /* 0x000fe400000116fc */
[----:B------:R-:W-:-:S02]  /*a14c0*/  SHF.R.U32.HI R30, RZ, 0x8, R29 ;  /* 0x00000008ff1e7819 */ /* 0x000fc4000001161d */
[----:B------:R-:W-:Y:S02]  /*a14d0*/  PRMT R66, R29, 0x3340, R40 ;  /* 0x000033401d427816 */ /* 0x000fe40000000028 */
[----:B------:R-:W-:Y:S02]  /*a14e0*/  PRMT R65, R27, 0x3340, R42 ;  /* 0x000033401b417816 */ /* 0x000fe4000000002a */
[----:B------:R-:W-:Y:S02]  /*a14f0*/  SHF.R.U32.HI R29, RZ, 0x8, R40 ;  /* 0x00000008ff1d7819 */ /* 0x000fe40000011628 */
        /* <DEDUP_REMOVED lines=10> */
[----:B------:R-:W-:Y:S02]  /*a15a0*/  LOP3.LUT R27, R11, 0xffff, RZ, 0xc0, !PT ;  /* 0x0000ffff0b1b7812 */ /* 0x000fe400078ec0ff */
[----:B------:R-:W-:Y:S01]  /*a15b0*/  PRMT R145, R33, 0x3340, R31 ;  /* 0x0000334021917816 */ /* 0x000fe2000000001f */
[----:B------:R-:W4:Y:S01]  /*a15c0*/  LDL.LU R11, [R1+0x2cc4] ;  /* 0x002cc400010b7983 */ /* 0x000f220000300800 */
[----:B------:R-:W-:Y:S02]  /*a15d0*/  PRMT R146, R30, 0x3340, R29 ;  /* 0x000033401e927816 */ /* 0x000fe4000000001d */
[----:B------:R-:W-:Y:S02]  /*a15e0*/  LOP3.LUT R35, R51, 0xffff, RZ, 0xc0, !PT ;  /* 0x0000ffff33237812 */ /* 0x000fe400078ec0ff */
[----:B------:R-:W4:Y:S01]  /*a15f0*/  LDL.LU R51, [R1+0x2894] ;  /* 0x0028940001337983 */ /* 0x000f220000300800 */
        /* <DEDUP_REMOVED lines=9> */
[----:B------:R-:W-:Y:S01]  /*a1690*/  F2FP.SATFINITE.E5M2.F32.PACK_AB_MERGE_C R62, R63, R62, RZ ;  /* 0x0000003e3f3e723e */ /* 0x000fe200048060ff */
[----:B------:R-:W4:Y:S01]  /*a16a0*/  LDL.LU R0, [R1+0x2cc0] ;  /* 0x002cc00001007983 */ /* 0x000f220000300800 */
[----:B------:R-:W-:Y:S02]  /*a16b0*/  SHF.R.U32.HI R37, RZ, 0x8, R33 ;  /* 0x00000008ff257819 */ /* 0x000fe40000011621 */
[----:B------:R-:W-:Y:S02]  /*a16c0*/  PRMT R63, R33, 0x3340, R27 ;  /* 0x00003340213f7816 */ /* 0x000fe4000000001b */
[----:B------:R-:W-:Y:S02]  /*a16d0*/  SHF.R.U32.HI R33, RZ, 0x8, R31 ;  /* 0x00000008ff217819 */ /* 0x000fe4000001161f */
[----:B------:R-:W-:-:S02]  /*a16e0*/  PRMT R61, R31, 0x3340, R25 ;  /* 0x000033401f3d7816 */ /* 0x000fc40000000019 */
[----:B------:R-:W-:Y:S02]  /*a16f0*/  LOP3.LUT R36, R36, 0xffff, RZ, 0xc0, !PT ;  /* 0x0000ffff24247812 */ /* 0x000fe400078ec0ff */
[----:B------:R-:W-:Y:S02]  /*a1700*/  SHF.R.U32.HI R31, RZ, 0x8, R25 ;  /* 0x00000008ff1f7819 */ /* 0x000fe40000011619 */
[----:B------:R-:W-:Y:S02]  /*a1710*/  SHF.R.U32.HI R25, RZ, 0x8, R30 ;  /* 0x00000008ff197819 */ /* 0x000fe4000001161e */
[----:B------:R-:W-:Y:S02]  /*a1720*/  SHF.R.U32.HI R39, RZ, 0x8, R35 ;  /* 0x00000008ff277819 */ /* 0x000fe40000011623 */
[--C-:B------:R-:W-:Y:S02]  /*a1730*/  SHF.R.U32.HI R38, RZ, 0x8, R29.reuse ;  /* 0x00000008ff267819 */ /* 0x100fe4000001161d */
[----:B------:R-:W-:-:S02]  /*a1740*/  PRMT R64, R35, 0x3340, R29 ;  /* 0x0000334023407816 */ /* 0x000fc4000000001d */
[--C-:B------:R-:W-:Y:S02]  /*a1750*/  PRMT R60, R30, 0x3340, R36.reuse ;  /* 0x000033401e3c7816 */ /* 0x100fe40000000024 */
[----:B------:R-:W-:Y:S02]  /*a1760*/  SHF.R.U32.HI R35, RZ, 0x8, R27 ;  /* 0x00000008ff237819 */ /* 0x000fe4000001161b */
        /* <DEDUP_REMOVED lines=9> */
[----:B------:R-:W-:-:S02]  /*a1800*/  LOP3.LUT R25, R7, 0xffff, RZ, 0xc0, !PT ;  /* 0x0000ffff07197812 */ /* 0x000fc400078ec0ff */
        /* <DEDUP_REMOVED lines=15> */
[----:B------:R-:W-:Y:S02]  /*a1900*/  PRMT R140, R36, 0x3340, R35 ;  /* 0x00003340248c7816 */ /* 0x000fe40000000023 */
[----:B------:R-:W-:Y:S02]  /*a1910*/  LOP3.LUT R34, R34, 0xffff, RZ, 0xc0, !PT ;  /* 0x0000ffff22227812 */ /* 0x000fe400078ec0ff */
[----:B------:R-:W-:-:S02]  /*a1920*/  SHF.R.U32.HI R37, RZ, 0x8, R33 ;  /* 0x00000008ff257819 */ /* 0x000fc40000011621 */
[----:B------:R-:W-:Y:S02]  /*a1930*/  PRMT R59, R33, 0x3340, R27 ;  /* 0x00003340213b7816 */ /* 0x000fe4000000001b */
[----:B------:R-:W-:Y:S02]  /*a1940*/  SHF.R.U32.HI R33, RZ, 0x8, R31 ;  /* 0x00000008ff217819 */ /* 0x000fe4000001161f */
[--C-:B------:R-:W-:Y:S02]  /*a1950*/  PRMT R58, R31, 0x3340, R25.reuse ;  /* 0x000033401f3a7816 */ /* 0x100fe40000000019 */
[----:B------:R-:W-:Y:S02]  /*a1960*/  SHF.R.U32.HI R35, RZ, 0x8, R25 ;  /* 0x00000008ff237819 */ /* 0x000fe40000011619 */
[----:B------:R-:W-:Y:S02]  /*a1970*/  SHF.R.U32.HI R25, RZ, 0x8, R30 ;  /* 0x00000008ff197819 */ /* 0x000fe4000001161e */
[----:B------:R-:W-:-:S02]  /*a1980*/  SHF.R.U32.HI R31, RZ, 0x8, R32 ;  /* 0x00000008ff1f7819 */ /* 0x000fc40000011620 */
[----:B------:R-:W-:Y:S02]  /*a1990*/  SHF.R.U32.HI R38, RZ, 0x8, R27 ;  /* 0x00000008ff267819 */ /* 0x000fe4000001161b */
[----:B------:R-:W-:Y:S02]  /*a19a0*/  PRMT R57, R30, 0x3340, R32 ;  /* 0x000033401e397816 */ /* 0x000fe40000000020 */
[----:B------:R-:W-:Y:S02]  /*a19b0*/  SHF.R.U32.HI R36, RZ, 0x8, R29 ;  /* 0x00000008ff247819 */ /* 0x000fe4000001161d */
[--C-:B------:R-:W-:Y:S02]  /*a19c0*/  SHF.R.U32.HI R27, RZ, 0x8, R34.reuse ;  /* 0x00000008ff1b7819 */ /* 0x100fe40000011622 */
[----:B------:R-:W-:Y:S02]  /*a19d0*/  PRMT R56, R29, 0x3340, R34 ;  /* 0x000033401d387816 */ /* 0x000fe40000000022 */
        /* <DEDUP_REMOVED lines=9> */
[----:B------:R-:W-:Y:S02]  /*a1a70*/  PRMT R138, R34, 0x3340, R31 ;  /* 0x00003340228a7816 */ /* 0x000fe4000000001f */
[----:B------:R-:W-:Y:S02]  /*a1a80*/  PRMT R132, R30, 0x3340, R25 ;  /* 0x000033401e847816 */ /* 0x000fe40000000019 */
[----:B------:R-:W-:Y:S02]  /*a1a90*/  PRMT R139, R29, 0x3340, R27 ;  /* 0x000033401d8b7816 */ /* 0x000fe4000000001b */
[----:B------:R-:W-:-:S02]  /*a1aa0*/  LOP3.LUT R27, R0, 0xffff, RZ, 0xc0, !PT ;  /* 0x0000ffff001b7812 */ /* 0x000fc400078ec0ff */
[----:B------:R-:W-:Y:S02]  /*a1ab0*/  LOP3.LUT R32, R49, 0xffff, RZ, 0xc0, !PT ;  /* 0x0000ffff31207812 */ /* 0x000fe400078ec0ff */
[----:B------:R-:W4:Y:S01]  /*a1ac0*/  LDL.LU R49, [R1+0x28b4] ;  /* 0x0028b40001317983 */ /* 0x000f220000300800 */
[----:B--2---:R-:W-:-:S03]  /*a1ad0*/  LOP3.LUT R31, R47, 0xffff, RZ, 0xc0, !PT ;  /* 0x0000ffff2f1f7812 */ /* 0x004fc600078ec0ff */
[----:B------:R-:W2:Y:S01]  /*a1ae0*/  LDL.LU R47, [R1+0x28b0] ;  /* 0x0028b000012f7983 */ /* 0x000ea20000300800 */
[----:B---3--:R-:W-:-:S03]  /*a1af0*/  LOP3.LUT R30, R45, 0xffff, RZ, 0xc0, !PT ;  /* 0x0000ffff2d1e7812 */ /* 0x008fc600078ec0ff */
[----:B------:R-:W3:Y:S01]  /*a1b00*/  LDL.LU R45, [R1+0x27cc] ;  /* 0x0027cc00012d7983 */ /* 0x000ee20000300800 */
[----:B----4-:R-:W-:-:S03]  /*a1b10*/  LOP3.LUT R29, R43, 0xffff, RZ, 0xc0, !PT ;  /* 0x0000ffff2b1d7812 */ /* 0x010fc600078ec0ff */
[----:B------:R-:W4:Y:S04]  /*a1b20*/  LDL.LU R43, [R1+0x27c8] ;  /* 0x0027c800012b7983 */ /* 0x000f280000300800 */
[----:B------:R-:W2:Y:S01]  /*a1b30*/  LDL.LU R0, [R1+0x2cb8] ;  /* 0x002cb80001007983 */ /* 0x000ea20000300800 */
[----:B------:R-:W-:Y:S02]  /*a1b40*/  LOP3.LUT R25, R11, 0xffff, RZ, 0xc0, !PT ;  /* 0x0000ffff0b197812 */ /* 0x000fe400078ec0ff */
[----:B------:R-:W-:Y:S01]  /*a1b50*/  SHF.R.U32.HI R36, RZ, 0x8, R32 ;  /* 0x00000008ff247819 */ /* 0x000fe20000011620 */
[----:B------:R-:W4:Y:S01]  /*a1b60*/  LDL.LU R11, [R1+0x2cb4] ;  /* 0x002cb400010b7983 */ /* 0x000f220000300800 */
[--C-:B------:R-:W-:Y:S02]  /*a1b70*/  SHF.R.U32.HI R34, RZ, 0x8, R27.reuse ;  /* 0x00000008ff227819 */ /* 0x100fe4000001161b */
[----:B------:R-:W-:-:S02]  /*a1b80*/  PRMT R53, R32, 0x3340, R27 ;  /* 0x0000334020357816 */ /* 0x000fc4000000001b */
[----:B------:R-:W-:Y:S02]  /*a1b90*/  SHF.R.U32.HI R32, RZ, 0x8, R31 ;  /* 0x00000008ff207819 */ /* 0x000fe4000001161f */
[--C-:B------:R-:W-:Y:S02]  /*a1ba0*/  PRMT R52, R31, 0x3340, R25.reuse ;  /* 0x000033401f347816 */ /* 0x100fe40000000019 */
[----:B------:R-:W-:Y:S02]  /*a1bb0*/  SHF.R.U32.HI R31, RZ, 0x8, R25 ;  /* 0x00000008ff1f7819 */ /* 0x000fe40000011619 */
[----:B------:R-:W-:Y:S02]  /*a1bc0*/  LOP3.LUT R27, R36, 0xffff, RZ, 0xc0, !PT ;  /* 0x0000ffff241b7812 */ /* 0x000fe400078ec0ff */
[----:B------:R-:W-:-:S04]  /*a1bd0*/  LOP3.LUT R25, R34, 0xffff, RZ, 0xc0, !PT ;  /* 0x0000ffff22197812 */ /* 0x000fc800078ec0ff */
[----:B------:R-:W-:Y:S02]  /*a1be0*/  PRMT R129, R27, 0x3340, R25 ;  /* 0x000033401b817816 */ /* 0x000fe40000000019 */
[----:B------:R-:W-:Y:S02]  /*a1bf0*/  F2FP.SATFINITE.E5M2.F32.PACK_AB_MERGE_C R70, R71, R70, RZ ;  /* 0x000000464746723e */ /* 0x000fe400048060ff */
[----:B------:R-:W-:Y:S02]  /*a1c00*/  LOP3.LUT R33, R51, 0xffff, RZ, 0xc0, !PT ;  /* 0x0000ffff33217812 */ /* 0x000fe400078ec0ff */
[----:B--2---:R-:W-:Y:S02]  /*a1c10*/  LOP3.LUT R27, R0, 0xffff, RZ, 0xc0, !PT ;  /* 0x0000ffff001b7812 */ /* 0x004fe400078ec0ff */
[----:B------:R-:W2:Y:S04]  /*a1c20*/  LDL.LU R0, [R1+0x2cb0] ;  /* 0x002cb00001007983 */ /* 0x000ea80000300800 */
[----:B------:R-:W2:Y:S04]  /*a1c30*/  LDL.LU R73, [R1+0x28c4] ;  /* 0x0028c40001497983 */ /* 0x000ea80000300800 */
[----:B------:R-:W2:Y:S01]  /*a1c40*/  LDL.LU R71, [R1+0x28c0] ;  /* 0x0028c00001477983 */ /* 0x000ea20000300800 */
[----:B------:R-:W-:-:S02]  /*a1c50*/  LOP3.LUT R28, R28, 0xffff, RZ, 0xc0, !PT ;  /* 0x0000ffff1c1c7812 */ /* 0x000fc400078ec0ff */
[----:B------:R-:W-:Y:S02]  /*a1c60*/  F2FP.SATFINITE.E5M2.F32.PACK_AB_MERGE_C R54, R55, R54, RZ ;  /* 0x000000363736723e */ /* 0x000fe400048060ff */
[----:B------:R-:W-:Y:S02]  /*a1c70*/  SHF.R.U32.HI R37, RZ, 0x8, R33 ;  /* 0x00000008ff257819 */ /* 0x000fe40000011621 */
[----:B------:R-:W-:Y:S02]  /*a1c80*/  PRMT R55, R33, 0x3340, R29 ;  /* 0x0000334021377816 */ /* 0x000fe4000000001d */
[----:B------:R-:W-:Y:S02]  /*a1c90*/  SHF.R.U32.HI R33, RZ, 0x8, R30 ;  /* 0x00000008ff217819 */ /* 0x000fe4000001161e */
[--C-:B------:R-:W-:Y:S02]  /*a1ca0*/  PRMT R51, R30, 0x3340, R28.reuse ;  /* 0x000033401e337816 */ /* 0x100fe4000000001c */
[----:B------:R-:W-:-:S02]  /*a1cb0*/  SHF.R.U32.HI R30, RZ, 0x8, R28 ;  /* 0x00000008ff1e7819 */ /* 0x000fc4000001161c */
[----:B------:R-:W-:Y:S02]  /*a1cc0*/  SHF.R.U32.HI R35, RZ, 0x8, R29 ;  /* 0x00000008ff237819 */ /* 0x000fe4000001161d */
        /* <DEDUP_REMOVED lines=8> */
[----:B------:R-:W-:Y:S02]  /*a1d50*/  LOP3.LUT R30, R47, 0xffff, RZ, 0xc0, !PT ;  /* 0x0000ffff2f1e7812 */ /* 0x000fe400078ec0ff */
[----:B------:R-:W-:Y:S02]  /*a1d60*/  LOP3.LUT R25, R7, 0xffff, RZ, 0xc0, !PT ;  /* 0x0000ffff07197812 */ /* 0x000fe400078ec0ff */
[----:B------:R-:W-:-:S02]  /*a1d70*/  PRMT R133, R32, 0x3340, R31 ;  /* 0x0000334020857816 */ /* 0x000fc4000000001f */
[----:B---3--:R-:W-:Y:S02]  /*a1d80*/  LOP3.LUT R29, R45, 0xffff, RZ, 0xc0, !PT ;  /* 0x0000ffff2d1d7812 */ /* 0x008fe400078ec0ff */
[----:B------:R-:W-:Y:S01]  /*a1d90*/  LOP3.LUT R31, R49, 0xffff, RZ, 0xc0, !PT ;  /* 0x0000ffff311f7812 */ /* 0x000fe200078ec0ff */
[----:B------:R-:W3:Y:S01]  /*a1da0*/  LDL.LU R45, [R1+0x27e0] ;  /* 0x0027e000012d7983 */ /* 0x000ee20000300800 */
[----:B----4-:R-:W-:Y:S02]  /*a1db0*/  LOP3.LUT R28, R43, 0xffff, RZ, 0xc0, !PT ;  /* 0x0000ffff2b1c7812 */ /* 0x010fe400078ec0ff */
[----:B------:R-:W-:Y:S01]  /*a1dc0*/  LOP3.LUT R24, R24, 0xffff, RZ, 0xc0, !PT ;  /* 0x0000ffff18187812 */ /* 0x000fe200078ec0ff */
[----:B------:R-:W4:Y:S01]  /*a1dd0*/  LDL.LU R43, [R1+0x27dc] ;  /* 0x0027dc00012b7983 */ /* 0x000f220000300800 */
[----:B------:R-:W-:Y:S02]  /*a1de0*/  LOP3.LUT R26, R26, 0xffff, RZ, 0xc0, !PT ;  /* 0x0000ffff1a1a7812 */ /* 0x000fe400078ec0ff */
[----:B------:R-:W-:Y:S01]  /*a1df0*/  SHF.R.U32.HI R34, RZ, 0x8, R30 ;  /* 0x00000008ff227819 */ /* 0x000fe2000001161e */
[----:B------:R-:W4:Y:S01]  /*a1e00*/  LDL.LU R7, [R1+0x2cac] ;  /* 0x002cac0001077983 */ /* 0x000f220000300800 */
[----:B------:R-:W-:-:S02]  /*a1e10*/  SHF.R.U32.HI R32, RZ, 0x8, R25 ;  /* 0x00000008ff207819 */ /* 0x000fc40000011619 */
[----:B------:R-:W-:Y:S02]  /*a1e20*/  SHF.R.U32.HI R35, RZ, 0x8, R31 ;  /* 0x00000008ff237819 */ /* 0x000fe4000001161f */
[----:B------:R-:W-:Y:S02]  /*a1e30*/  PRMT R50, R31, 0x3340, R27 ;  /* 0x000033401f327816 */ /* 0x000fe4000000001b */
[----:B------:R-:W-:Y:S02]  /*a1e40*/  PRMT R49, R30, 0x3340, R25 ;  /* 0x000033401e317816 */ /* 0x000fe40000000019 */
[----:B------:R-:W-:Y:S02]  /*a1e50*/  SHF.R.U32.HI R31, RZ, 0x8, R29 ;  /* 0x00000008ff1f7819 */ /* 0x000fe4000001161d */
[--C-:B------:R-:W-:Y:S02]  /*a1e60*/  PRMT R48, R29, 0x3340, R24.reuse ;  /* 0x000033401d307816 */ /* 0x100fe40000000018 */
[----:B------:R-:W-:-:S02]  /*a1e70*/  SHF.R.U32.HI R30, RZ, 0x8, R24 ;  /* 0x00000008ff1e7819 */ /* 0x000fc40000011618 */
[----:B------:R-:W-:Y:S02]  /*a1e80*/  SHF.R.U32.HI R29, RZ, 0x8, R28 ;  /* 0x00000008ff1d7819 */ /* 0x000fe4000001161c */
[--C-:B------:R-:W-:Y:S02]  /*a1e90*/  PRMT R47, R28, 0x3340, R26.reuse ;  /* 0x000033401c2f7816 */ /* 0x100fe4000000001a */
[----:B------:R-:W-:Y:S02]  /*a1ea0*/  LOP3.LUT R25, R34, 0xffff, RZ, 0xc0, !PT ;  /* 0x0000ffff22197812 */ /* 0x000fe400078ec0ff */
[----:B------:R-:W-:Y:S02]  /*a1eb0*/  LOP3.LUT R24, R32, 0xffff, RZ, 0xc0, !PT ;  /* 0x0000ffff20187812 */ /* 0x000fe400078ec0ff */
[----:B------:R-:W-:Y:S02]  /*a1ec0*/  SHF.R.U32.HI R28, RZ, 0x8, R26 ;  /* 0x00000008ff1c7819 */ /* 0x000fe4000001161a */
[----:B------:R-:W-:-:S02]  /*a1ed0*/  PRMT R125, R25, 0x3340, R24 ;  /* 0x00003340197d7816 */ /* 0x000fc40000000018 */
[----:B------:R-:W-:Y:S02]  /*a1ee0*/  LOP3.LUT R29, R29, 0xffff, RZ, 0xc0, !PT ;  /* 0x0000ffff1d1d7812 */ /* 0x000fe400078ec0ff */
[----:B------:R-:W-:-:S04]  /*a1ef0*/  LOP3.LUT R28, R28, 0xffff, RZ, 0xc0, !PT ;  /* 0x0000ffff1c1c7812 */ /* 0x000fc800078ec0ff */
[----:B------:R-:W-:Y:S02]  /*a1f00*/  PRMT R131, R29, 0x3340, R28 ;  /* 0x000033401d837816 */ /* 0x000fe4000000001c */
[----:B--2---:R-:W-:Y:S02]  /*a1f10*/  LOP3.LUT R25, R0, 0xffff, RZ, 0xc0, !PT ;  /* 0x0000ffff00197812 */ /* 0x004fe400078ec0ff */
[----:B------:R-:W2:Y:S01]  /*a1f20*/  LDL.LU R0, [R1+0x2ca8] ;  /* 0x002ca80001007983 */ /* 0x000ea20000300800 */
[----:B------:R-:W-:-:S03]  /*a1f30*/  LOP3.LUT R29, R73, 0xffff, RZ, 0xc0, !PT ;  /* 0x0000ffff491d7812 */ /* 0x000fc600078ec0ff */
[----:B------:R-:W2:Y:S01]  /*a1f40*/  LDL.LU R77, [R1+0x28d4] ;  /* 0x0028d400014d7983 */ /* 0x000ea20000300800 */
[----:B------:R-:W-:-:S03]  /*a1f50*/  LOP3.LUT R28, R71, 0xffff, RZ, 0xc0, !PT ;  /* 0x0000ffff471c7812 */ /* 0x000fc600078ec0ff */
[----:B------:R-:W2:Y:S04]  /*a1f60*/  LDL.LU R75, [R1+0x28d0] ;  /* 0x0028d000014b7983 */ /* 0x000ea80000300800 */
[----:B------:R-:W2:Y:S04]  /*a1f70*/  LDL.LU R73, [R1+0x27f8] ;  /* 0x0027f80001497983 */ /* 0x000ea80000300800 */
[----:B------:R-:W2:Y:S01]  /*a1f80*/  LDL.LU R71, [R1+0x27ec] ;  /* 0x0027ec0001477983 */ /* 0x000ea20000300800 */
[----:B------:R-:W-:Y:S02]  /*a1f90*/  SHF.R.U32.HI R33, RZ, 0x8, R27 ;  /* 0x00000008ff217819 */ /* 0x000fe4000001161b */
[----:B------:R-:W-:-:S02]  /*a1fa0*/  LOP3.LUT R27, R35, 0xffff, RZ, 0xc0, !PT ;  /* 0x0000ffff231b7812 */ /* 0x000fc400078ec0ff */
[----:B------:R-:W-:Y:S02]  /*a1fb0*/  LOP3.LUT R26, R33, 0xffff, RZ, 0xc0, !PT ;  /* 0x0000ffff211a7812 */ /* 0x000fe400078ec0ff */
[----:B------:R-:W-:Y:S02]  /*a1fc0*/  LOP3.LUT R31, R31, 0xffff, RZ, 0xc0, !PT ;  /* 0x0000ffff1f1f7812 */ /* 0x000fe400078ec0ff */
[----:B------:R-:W-:Y:S02]  /*a1fd0*/  LOP3.LUT R30, R30, 0xffff, RZ, 0xc0, !PT ;  /* 0x0000ffff1e1e7812 */ /* 0x000fe400078ec0ff */
[----:B------:R-:W-:Y:S02]  /*a1fe0*/  LOP3.LUT R24, R11, 0xffff, RZ, 0xc0, !PT ;  /* 0x0000ffff0b187812 */ /* 0x000fe400078ec0ff */
[----:B------:R-:W-:Y:S01]  /*a1ff0*/  PRMT R124, R27, 0x3340, R26 ;  /* 0x000033401b7c7816 */ /* 0x000fe2000000001a */
[----:B------:R-:W2:Y:S01]  /*a2000*/  LDL.LU R11, [R1+0x2ca4] ;  /* 0x002ca400010b7983 */ /* 0x000ea20000300800 */
[----:B------:R-:W-:-:S02]  /*a2010*/  LOP3.LUT R16, R16, 0xffff, RZ, 0xc0, !PT ;  /* 0x0000ffff10107812 */ /* 0x000fc400078ec0ff */
[----:B------:R-:W-:Y:S02]  /*a2020*/  PRMT R130, R31, 0x3340, R30 ;  /* 0x000033401f827816 */ /* 0x000fe4000000001e */
[----:B------:R-:W-:Y:S02]  /*a2030*/  LOP3.LUT R18, R18, 0xffff, RZ, 0xc0, !PT ;  /* 0x0000ffff12127812 */ /* 0x000fe400078ec0ff */
[----:B------:R-:W-:Y:S02]  /*a2040*/  SHF.R.U32.HI R33, RZ, 0x8, R28 ;  /* 0x00000008ff217819 */ /* 0x000fe4000001161c */
[--C-:B------:R-:W-:Y:S02]  /*a2050*/  SHF.R.U32.HI R31, RZ, 0x8, R24.reuse ;  /* 0x00000008ff1f7819 */ /* 0x100fe40000011618 */
[----:B------:R-:W-:Y:S02]  /*a2060*/  PRMT R44, R28, 0x3340, R24 ;  /* 0x000033401c2c7816 */ /* 0x000fe40000000018 */
[----:B------:R-:W-:-:S02]  /*a2070*/  SHF.R.U32.HI R28, RZ, 0x8, R16 ;  /* 0x00000008ff1c7819 */ /* 0x000fc40000011610 */
[----:B---3--:R-:W-:Y:S02]  /*a2080*/  LOP3.LUT R27, R45, 0xffff, RZ, 0xc0, !PT ;  /* 0x0000ffff2d1b7812 */ /* 0x008fe400078ec0ff */
[----:B----4-:R-:W-:Y:S02]  /*a2090*/  LOP3.LUT R26, R43, 0xffff, RZ, 0xc0, !PT ;  /* 0x0000ffff2b1a7812 */ /* 0x010fe400078ec0ff */
[----:B------:R-:W-:Y:S02]  /*a20a0*/  SHF.R.U32.HI R32, RZ, 0x8, R29 ;  /* 0x00000008ff207819 */ /* 0x000fe4000001161d */
[----:B------:R-:W-:Y:S02]  /*a20b0*/  PRMT R42, R26, 0x3340, R16 ;  /* 0x000033401a2a7816 */ /* 0x000fe40000000010 */
[----:B------:R-:W-:Y:S02]  /*a20c0*/  SHF.R.U32.HI R30, RZ, 0x8, R25 ;  /* 0x00000008ff1e7819 */ /* 0x000fe40000011619 */
[----:B------:R-:W-:-:S02]  /*a20d0*/  PRMT R43, R27, 0x3340, R18 ;  /* 0x000033401b2b7816 */ /* 0x000fc40000000012 */
[----:B------:R-:W-:Y:S02]  /*a20e0*/  SHF.R.U32.HI R16, RZ, 0x8, R18 ;  /* 0x00000008ff107819 */ /* 0x000fe40000011612 */
[----:B------:R-:W-:Y:S02]  /*a20f0*/  PRMT R45, R29, 0x3340, R25 ;  /* 0x000033401d2d7816 */ /* 0x000fe40000000019 */
[----:B------:R-:W-:Y:S02]  /*a2100*/  LOP3.LUT R24, R33, 0xffff, RZ, 0xc0, !PT ;  /* 0x0000ffff21187812 */ /* 0x000fe400078ec0ff */
[----:B------:R-:W-:Y:S02]  /*a2110*/  LOP3.LUT R18, R31, 0xffff, RZ, 0xc0, !PT ;  /* 0x0000ffff1f127812 */ /* 0x000fe400078ec0ff */
[----:B------:R-:W-:Y:S02]  /*a2120*/  SHF.R.U32.HI R25, RZ, 0x8, R27 ;  /* 0x00000008ff197819 */ /* 0x000fe4000001161b */
[----:B------:R-:W-:-:S02]  /*a2130*/  SHF.R.U32.HI R29, RZ, 0x8, R26 ;  /* 0x00000008ff1d7819 */ /* 0x000fc4000001161a */
[----:B------:R-:W-:Y:S02]  /*a2140*/  LOP3.LUT R27, R32, 0xffff, RZ, 0xc0, !PT ;  /* 0x0000ffff201b7812 */ /* 0x000fe400078ec0ff */
[----:B------:R-:W-:Y:S02]  /*a2150*/  LOP3.LUT R26, R30, 0xffff, RZ, 0xc0, !PT ;  /* 0x0000ffff1e1a7812 */ /* 0x000fe400078ec0ff */
[----:B------:R-:W-:Y:S02]  /*a2160*/  PRMT R121, R24, 0x3340, R18 ;  /* 0x0000334018797816 */ /* 0x000fe40000000012 */
[----:B------:R-:W-:Y:S02]  /*a2170*/  LOP3.LUT R25, R25, 0xffff, RZ, 0xc0, !PT ;  /* 0x0000ffff19197812 */ /* 0x000fe400078ec0ff */
[----:B------:R-:W-:Y:S02]  /*a2180*/  LOP3.LUT R16, R16, 0xffff, RZ, 0xc0, !PT ;  /* 0x0000ffff10107812 */ /* 0x000fe400078ec0ff */
[----:B------:R-:W-:-:S02]  /*a2190*/  PRMT R120, R27, 0x3340, R26 ;  /* 0x000033401b787816 */ /* 0x000fc4000000001a */
[----:B------:R-:W-:Y:S02]  /*a21a0*/  PRMT R122, R25, 0x3340, R16 ;  /* 0x00003340197a7816 */ /* 0x000fe40000000010 */
[----:B--2---:R-:W-:Y:S02]  /*a21b0*/  LOP3.LUT R18, R0, 0xffff, RZ, 0xc0, !PT ;  /* 0x0000ffff00127812 */ /* 0x004fe400078ec0ff */
[----:B------:R-:W2:Y:S01]  /*a21c0*/  LDL.LU R0, [R1+0x2ca0] ;  /* 0x002ca00001007983 */ /* 0x000ea20000300800 */
[----:B------:R-:W-:-:S03]  /*a21d0*/  LOP3.LUT R27, R77, 0xffff, RZ, 0xc0, !PT ;  /* 0x0000ffff4d1b7812 */ /* 0x000fc600078ec0ff */
[----:B------:R-:W3:Y:S01]  /*a21e0*/  LDL.LU R77, [R1+0x28e4] ;  /* 0x0028e400014d7983 */ /* 0x000ee20000300800 */
[----:B------:R-:W-:-:S03]  /*a21f0*/  LOP3.LUT R26, R75, 0xffff, RZ, 0xc0, !PT ;  /* 0x0000ffff4b1a7812 */ /* 0x000fc600078ec0ff */
[----:B------:R-:W4:Y:S01]  /*a2200*/  LDL.LU R75, [R1+0x28e0] ;  /* 0x0028e000014b7983 */ /* 0x000f220000300800 */
[----:B------:R-:W-:-:S03]  /*a2210*/  LOP3.LUT R25, R73, 0xffff, RZ, 0xc0, !PT ;  /* 0x0000ffff49197812 */ /* 0x000fc600078ec0ff */
[----:B------:R-:W4:Y:S01]  /*a2220*/  LDL.LU R73, [R1+0x2860] ;  /* 0x0028600001497983 */ /* 0x000f220000300800 */
[----:B------:R-:W-:-:S03]  /*a2230*/  LOP3.LUT R24, R71, 0xffff, RZ, 0xc0, !PT ;  /* 0x0000ffff47187812 */ /* 0x000fc600078ec0ff */
[----:B------:R-:W4:Y:S01]  /*a2240*/  LDL.LU R71, [R1+0x285c] ;  /* 0x00285c0001477983 */ /* 0x000f220000300800 */
[----:B------:R-:W-:Y:S02]  /*a2250*/  LOP3.LUT R17, R17, 0xffff, RZ, 0xc0, !PT ;  /* 0x0000ffff11117812 */ /* 0x000fe400078ec0ff */
[----:B------:R-:W-:Y:S02]  /*a2260*/  LOP3.LUT R16, R7, 0xffff, RZ, 0xc0, !PT ;  /* 0x0000ffff07107812 */ /* 0x000fe400078ec0ff */
[----:B------:R-:W-:Y:S01]  /*a2270*/  LOP3.LUT R29, R29, 0xffff, RZ, 0xc0, !PT ;  /* 0x0000ffff1d1d7812 */ /* 0x000fe200078ec0ff */
[----:B------:R-:W4:Y:S01]  /*a2280*/  LDL.LU R7, [R1+0x2c9c] ;  /* 0x002c9c0001077983 */ /* 0x000f220000300800 */
[----:B------:R-:W-:Y:S02]  /*a2290*/  LOP3.LUT R28, R28, 0xffff, RZ, 0xc0, !PT ;  /* 0x0000ffff1c1c7812 */ /* 0x000fe400078ec0ff */
[----:B------:R-:W-:Y:S02]  /*a22a0*/  LOP3.LUT R19, R19, 0xffff, RZ, 0xc0, !PT ;  /* 0x0000ffff13137812 */ /* 0x000fe400078ec0ff */
[----:B------:R-:W-:-:S02]  /*a22b0*/  PRMT R40, R27, 0x3340, R18 ;  /* 0x000033401b287816 */ /* 0x000fc40000000012 */
[--C-:B------:R-:W-:Y:S02]  /*a22c0*/  PRMT R37, R24, 0x3340, R17.reuse ;  /* 0x0000334018257816 */ /* 0x100fe40000000011 */
[----:B------:R-:W-:Y:S02]  /*a22d0*/  F2FP.SATFINITE.E5M2.F32.PACK_AB_MERGE_C R127, R127, R126, RZ ;  /* 0x0000007e7f7f723e */ /* 0x000fe400048060ff */
[----:B------:R-:W-:Y:S02]  /*a22e0*/  SHF.R.U32.HI R18, RZ, 0x8, R18 ;  /* 0x00000008ff127819 */ /* 0x000fe40000011612 */
[--C-:B------:R-:W-:Y:S02]  /*a22f0*/  PRMT R39, R26, 0x3340, R16.reuse ;  /* 0x000033401a277816 */ /* 0x100fe40000000010 */
[----:B------:R-:W-:Y:S02]  /*a2300*/  SHF.R.U32.HI R30, RZ, 0x8, R16 ;  /* 0x00000008ff1e7819 */ /* 0x000fe40000011610 */
[----:B------:R-:W-:-:S02]  /*a2310*/  SHF.R.U32.HI R17, RZ, 0x8, R17 ;  /* 0x00000008ff117819 */ /* 0x000fc40000011611 */
[----:B------:R-:W-:Y:S02]  /*a2320*/  PRMT R126, R29, 0x3340, R28 ;  /* 0x000033401d7e7816 */ /* 0x000fe4000000001c */
[----:B------:R-:W-:Y:S02]  /*a2330*/  SHF.R.U32.HI R31, RZ, 0x8, R26 ;  /* 0x00000008ff1f7819 */ /* 0x000fe4000001161a */
[----:B------:R-:W-:Y:S02]  /*a2340*/  SHF.R.U32.HI R16, RZ, 0x8, R25 ;  /* 0x00000008ff107819 */ /* 0x000fe40000011619 */
[--C-:B------:R-:W-:Y:S02]  /*a2350*/  SHF.R.U32.HI R28, RZ, 0x8, R19.reuse ;  /* 0x00000008ff1c7819 */ /* 0x100fe40000011613 */
[----:B------:R-:W-:Y:S02]  /*a2360*/  SHF.R.U32.HI R26, RZ, 0x8, R24 ;  /* 0x00000008ff1a7819 */ /* 0x000fe40000011618 */
[----:B------:R-:W-:-:S02]  /*a2370*/  PRMT R38, R25, 0x3340, R19 ;  /* 0x0000334019267816 */ /* 0x000fc40000000013 */
[----:B------:R-:W-:Y:S02]  /*a2380*/  LOP3.LUT R25, R17, 0xffff, RZ, 0xc0, !PT ;  /* 0x0000ffff11197812 */ /* 0x000fe400078ec0ff */
[----:B------:R-:W-:Y:S02]  /*a2390*/  LOP3.LUT R24, R18, 0xffff, RZ, 0xc0, !PT ;  /* 0x0000ffff12187812 */ /* 0x000fe400078ec0ff */
[----:B------:R-:W-:Y:S02]  /*a23a0*/  SHF.R.U32.HI R29, RZ, 0x8, R27 ;  /* 0x00000008ff1d7819 */ /* 0x000fe4000001161b */
[----:B------:R-:W-:Y:S02]  /*a23b0*/  LOP3.LUT R19, R16, 0xffff, RZ, 0xc0, !PT ;  /* 0x0000ffff10137812 */ /* 0x000fe400078ec0ff */
[----:B------:R-:W-:Y:S02]  /*a23c0*/  LOP3.LUT R18, R31, 0xffff, RZ, 0xc0, !PT ;  /* 0x0000ffff1f127812 */ /* 0x000fe400078ec0ff */
[----:B------:R-:W-:-:S02]  /*a23d0*/  LOP3.LUT R17, R30, 0xffff, RZ, 0xc0, !PT ;  /* 0x0000ffff1e117812 */ /* 0x000fc400078ec0ff */
[----:B------:R-:W-:Y:S02]  /*a23e0*/  LOP3.LUT R16, R28, 0xffff, RZ, 0xc0, !PT ;  /* 0x0000ffff1c107812 */ /* 0x000fe400078ec0ff */
[----:B------:R-:W-:Y:S02]  /*a23f0*/  LOP3.LUT R26, R26, 0xffff, RZ, 0xc0, !PT ;  /* 0x0000ffff1a1a7812 */ /* 0x000fe400078ec0ff */
[----:B------:R-:W-:Y:S02]  /*a2400*/  F2FP.SATFINITE.E5M2.F32.PACK_AB_MERGE_C R119, R119, R118, RZ ;  /* 0x000000767777723e */ /* 0x000fe400048060ff */
[----:B------:R-:W-:Y:S02]  /*a2410*/  LOP3.LUT R27, R29, 0xffff, RZ, 0xc0, !PT ;  /* 0x0000ffff1d1b7812 */ /* 0x000fe400078ec0ff */
[----:B------:R-:W-:Y:S02]  /*a2420*/  PRMT R117, R18, 0x3340, R17 ;  /* 0x0000334012757816 */ /* 0x000fe40000000011 */
[----:B------:R-:W-:-:S02]  /*a2430*/  PRMT R118, R19, 0x3340, R16 ;  /* 0x0000334013767816 */ /* 0x000fc40000000010 */
[----:B------:R-:W-:Y:S02]  /*a2440*/  LOP3.LUT R16, R11, 0xffff, RZ, 0xc0, !PT ;  /* 0x0000ffff0b107812 */ /* 0x000fe400078ec0ff */
[----:B------:R-:W-:Y:S02]  /*a2450*/  F2FP.SATFINITE.E5M2.F32.PACK_AB_MERGE_C R78, R79, R78, RZ ;  /* 0x0000004e4f4e723e */ /* 0x000fe400048060ff */
[----:B------:R-:W-:Y:S02]  /*a2460*/  PRMT R123, R26, 0x3340, R25 ;  /* 0x000033401a7b7816 */ /* 0x000fe40000000019 */
[----:B------:R-:W-:Y:S02]  /*a2470*/  PRMT R116, R27, 0x3340, R24 ;  /* 0x000033401b747816 */ /* 0x000fe40000000018 */
[----:B--2---:R-:W-:Y:S02]  /*a2480*/  LOP3.LUT R17, R0, 0xffff, RZ, 0xc0, !PT ;  /* 0x0000ffff00117812 */ /* 0x004fe400078ec0ff */
[----:B------:R-:W2:Y:S01]  /*a2490*/  LDL.LU R0, [R1+0x2c98] ;  /* 0x002c980001007983 */ /* 0x000ea20000300800 */
[----:B---3--:R-:W-:-:S03]  /*a24a0*/  LOP3.LUT R25, R77, 0xffff, RZ, 0xc0, !PT ;  /* 0x0000ffff4d197812 */ /* 0x008fc600078ec0ff */
[----:B------:R-:W3:Y:S01]  /*a24b0*/  LDL.LU R11, [R1+0x2c94] ;  /* 0x002c9400010b7983 */ /* 0x000ee20000300800 */
[----:B----4-:R-:W-:-:S03]  /*a24c0*/  LOP3.LUT R24, R75, 0xffff, RZ, 0xc0, !PT ;  /* 0x0000ffff4b187812 */ /* 0x010fc600078ec0ff */
[----:B------:R-:W4:Y:S01]  /*a24d0*/  LDL.LU R79, [R1+0x28f4] ;  /* 0x0028f400014f7983 */ /* 0x000f220000300800 */
[----:B------:R-:W-:-:S03]  /*a24e0*/  LOP3.LUT R19, R73, 0xffff, RZ, 0xc0, !PT ;  /* 0x0000ffff49137812 */ /* 0x000fc600078ec0ff */
[----:B------:R-:W3:Y:S01]  /*a24f0*/  LDL.LU R77, [R1+0x28f0] ;  /* 0x0028f000014d7983 */ /* 0x000ee20000300800 */
[----:B------:R-:W-:-:S03]  /*a2500*/  LOP3.LUT R18, R71, 0xffff, RZ, 0xc0, !PT ;  /* 0x0000ffff47127812 */ /* 0x000fc600078ec0ff */
[----:B------:R-:W3:Y:S04]  /*a2510*/  LDL.LU R75, [R1+0x28ec] ;  /* 0x0028ec00014b7983 */ /* 0x000ee80000300800 */
[----:B------:R-:W3:Y:S04]  /*a2520*/  LDL.LU R73, [R1+0x2878] ;  /* 0x0028780001497983 */ /* 0x000ee80000300800 */
[----:B------:R-:W3:Y:S01]  /*a2530*/  LDL.LU R71, [R1+0x438] ;  /* 0x0004380001477983 */ /* 0x000ee20000300800 */
[----:B------:R-:W-:Y:S02]  /*a2540*/  LOP3.LUT R21, R21, 0xffff, RZ, 0xc0, !PT ;  /* 0x0000ffff15157812 */ /* 0x000fe400078ec0ff */
[----:B------:R-:W-:-:S02]  /*a2550*/  LOP3.LUT R20, R20, 0xffff, RZ, 0xc0, !PT ;  /* 0x0000ffff14147812 */ /* 0x000fc400078ec0ff */
[--C-:B------:R-:W-:Y:S02]  /*a2560*/  PRMT R35, R25, 0x3340, R17.reuse ;  /* 0x0000334019237816 */ /* 0x100fe40000000011 */
[----:B------:R-:W-:Y:S02]  /*a2570*/  SHF.R.U32.HI R27, RZ, 0x8, R17 ;  /* 0x00000008ff1b7819 */ /* 0x000fe40000011611 */
[--C-:B------:R-:W-:Y:S02]  /*a2580*/  PRMT R34, R24, 0x3340, R16.reuse ;  /* 0x0000334018227816 */ /* 0x100fe40000000010 */
[----:B------:R-:W-:Y:S02]  /*a2590*/  SHF.R.U32.HI R26, RZ, 0x8, R16 ;  /* 0x00000008ff1a7819 */ /* 0x000fe40000011610 */
[----:B------:R-:W-:Y:S02]  /*a25a0*/  SHF.R.U32.HI R17, RZ, 0x8, R21 ;  /* 0x00000008ff117819 */ /* 0x000fe40000011615 */
[----:B------:R-:W-:-:S02]  /*a25b0*/  SHF.R.U32.HI R28, RZ, 0x8, R18 ;  /* 0x00000008ff1c7819 */ /* 0x000fc40000011612 */
[----:B------:R-:W-:Y:S02]  /*a25c0*/  SHF.R.U32.HI R16, RZ, 0x8, R20 ;  /* 0x00000008ff107819 */ /* 0x000fe40000011614 */
[----:B------:R-:W-:Y:S02]  /*a25d0*/  SHF.R.U32.HI R31, RZ, 0x8, R25 ;  /* 0x00000008ff1f7819 */ /* 0x000fe40000011619 */
[----:B------:R-:W-:Y:S02]  /*a25e0*/  SHF.R.U32.HI R30, RZ, 0x8, R24 ;  /* 0x00000008ff1e7819 */ /* 0x000fe40000011618 */
[----:B------:R-:W-:Y:S02]  /*a25f0*/  PRMT R32, R18, 0x3340, R20 ;  /* 0x0000334012207816 */ /* 0x000fe40000000014 */
[----:B------:R-:W-:Y:S02]  /*a2600*/  LOP3.LUT R18, R17, 0xffff, RZ, 0xc0, !PT ;  /* 0x0000ffff11127812 */ /* 0x000fe400078ec0ff */
[----:B------:R-:W-:-:S02]  /*a2610*/  SHF.R.U32.HI R29, RZ, 0x8, R19 ;  /* 0x00000008ff1d7819 */ /* 0x000fc40000011613 */
[----:B------:R-:W-:Y:S02]  /*a2620*/  LOP3.LUT R17, R28, 0xffff, RZ, 0xc0, !PT ;  /* 0x0000ffff1c117812 */ /* 0x000fe400078ec0ff */
[----:B------:R-:W-:Y:S02]  /*a2630*/  LOP3.LUT R16, R16, 0xffff, RZ, 0xc0, !PT ;  /* 0x0000ffff10107812 */ /* 0x000fe400078ec0ff */
[----:B------:R-:W-:Y:S02]  /*a2640*/  PRMT R33, R19, 0x3340, R21 ;  /* 0x0000334013217816 */ /* 0x000fe40000000015 */
[----:B------:R-:W-:Y:S02]  /*a2650*/  LOP3.LUT R25, R31, 0xffff, RZ, 0xc0, !PT ;  /* 0x0000ffff1f197812 */ /* 0x000fe400078ec0ff */
[----:B------:R-:W-:Y:S02]  /*a2660*/  LOP3.LUT R24, R27, 0xffff, RZ, 0xc0, !PT ;  /* 0x0000ffff1b187812 */ /* 0x000fe400078ec0ff */
[----:B------:R-:W-:-:S02]  /*a2670*/  LOP3.LUT R21, R30, 0xffff, RZ, 0xc0, !PT ;  /* 0x0000ffff1e157812 */ /* 0x000fc400078ec0ff */
[----:B------:R-:W-:Y:S02]  /*a2680*/  LOP3.LUT R20, R26, 0xffff, RZ, 0xc0, !PT ;  /* 0x0000ffff1a147812 */ /* 0x000fe400078ec0ff */
[----:B------:R-:W-:Y:S02]  /*a2690*/  LOP3.LUT R19, R29, 0xffff, RZ, 0xc0, !PT ;  /* 0x0000ffff1d137812 */ /* 0x000fe400078ec0ff */
[----:B------:R-:W-:Y:S02]  /*a26a0*/  PRMT R115, R17, 0x3340, R16 ;  /* 0x0000334011737816 */ /* 0x000fe40000000010 */
[----:B------:R-:W-:Y:S02]  /*a26b0*/  PRMT R112, R25, 0x3340, R24 ;  /* 0x0000334019707816 */ /* 0x000fe40000000018 */
[----:B------:R-:W-:Y:S02]  /*a26c0*/  PRMT R113, R21, 0x3340, R20 ;  /* 0x0000334015717816 */ /* 0x000fe40000000014 */
[----:B------:R-:W-:-:S02]  /*a26d0*/  PRMT R114, R19, 0x3340, R18 ;  /* 0x0000334013727816 */ /* 0x000fc40000000012 */
[----:B--2---:R-:W-:Y:S02]  /*a26e0*/  LOP3.LUT R17, R0, 0xffff, RZ, 0xc0, !PT ;  /* 0x0000ffff00117812 */ /* 0x004fe400078ec0ff */
[----:B------:R-:W2:Y:S01]  /*a26f0*/  LDL.LU R0, [R1+0x2c90] ;  /* 0x002c900001007983 */ /* 0x000ea20000300800 */
[----:B----4-:R-:W-:-:S03]  /*a2700*/  LOP3.LUT R24, R79, 0xffff, RZ, 0xc0, !PT ;  /* 0x0000ffff4f187812 */ /* 0x010fc600078ec0ff */
[----:B------:R-:W4:Y:S01]  /*a2710*/  LDL.LU R79, [R1+0x2904] ;  /* 0x00290400014f7983 */ /* 0x000f220000300800 */
[----:B---3--:R-:W-:-:S03]  /*a2720*/  LOP3.LUT R21, R77, 0xffff, RZ, 0xc0, !PT ;  /* 0x0000ffff4d157812 */ /* 0x008fc600078ec0ff */
[----:B------:R-:W3:Y:S01]  /*a2730*/  LDL.LU R77, [R1+0x2900] ;  /* 0x00290000014d7983 */ /* 0x000ee20000300800 */
[----:B------:R-:W-:-:S03]  /*a2740*/  LOP3.LUT R20, R75, 0xffff, RZ, 0xc0, !PT ;  /* 0x0000ffff4b147812 */ /* 0x000fc600078ec0ff */
[----:B------:R-:W2:Y:S01]  /*a2750*/  LDL.LU R75, [R1+0x288c] ;  /* 0x00288c00014b7983 */ /* 0x000ea20000300800 */
[----:B------:R-:W-:-:S03]  /*a2760*/  LOP3.LUT R19, R73, 0xffff, RZ, 0xc0, !PT ;  /* 0x0000ffff49137812 */ /* 0x000fc600078ec0ff */
[----:B------:R-:W2:Y:S01]  /*a2770*/  LDL.LU R73, [R1+0x2888] ;  /* 0x0028880001497983 */ /* 0x000ea20000300800 */
[----:B------:R-:W-:-:S03]  /*a2780*/  LOP3.LUT R18, R71, 0xffff, RZ, 0xc0, !PT ;  /* 0x0000ffff47127812 */ /* 0x000fc600078ec0ff */
[----:B------:R-:W2:Y:S01]  /*a2790*/  LDL.LU R71, [R1+0x440] ;  /* 0x0004400001477983 */ /* 0x000ea20000300800 */
[--C-:B------:R-:W-:Y:S02]  /*a27a0*/  PRMT R27, R24, 0x3340, R18.reuse ;  /* 0x00003340181b7816 */ /* 0x100fe40000000012 */
[----:B------:R-:W-:Y:S02]  /*a27b0*/  SHF.R.U32.HI R25, RZ, 0x8, R18 ;  /* 0x00000008ff197819 */ /* 0x000fe40000011612 */
[----:B------:R-:W-:Y:S02]  /*a27c0*/  PRMT R18, R21, 0x3340, R17 ;  /* 0x0000334015127816 */ /* 0x000fe40000000011 */
[----:B------:R-:W-:Y:S02]  /*a27d0*/  LOP3.LUT R16, R7, 0xffff, RZ, 0xc0, !PT ;  /* 0x0000ffff07107812 */ /* 0x000fe400078ec0ff */
[----:B------:R-:W2:Y:S01]  /*a27e0*/  LDL.LU R7, [R1+0x2c8c] ;  /* 0x002c8c0001077983 */ /* 0x000ea20000300800 */
[----:B------:R-:W-:-:S02]  /*a27f0*/  SHF.R.U32.HI R26, RZ, 0x8, R24 ;  /* 0x00000008ff1a7819 */ /* 0x000fc40000011618 */
[----:B------:R-:W-:Y:S01]  /*a2800*/  LOP3.LUT R22, R22, 0xffff, RZ, 0xc0, !PT ;  /* 0x0000ffff16167812 */ /* 0x000fe200078ec0ff */
[----:B------:R-:W-:Y:S01]  /*a2810*/  STL [R1+0x3ac], R27 ;  /* 0x0003ac1b01007387 */ /* 0x000fe20000100800 */
[----:B------:R-:W-:Y:S02]  /*a2820*/  SHF.R.U32.HI R24, RZ, 0x8, R21 ;  /* 0x00000008ff187819 */ /* 0x000fe40000011615 */
[----:B------:R-:W-:Y:S01]  /*a2830*/  SHF.R.U32.HI R21, RZ, 0x8, R20 ;  /* 0x00000008ff157819 */ /* 0x000fe20000011614 */
[----:B------:R0:W-:Y:S01]  /*a2840*/  STL [R1+0x384], R18 ;  /* 0x0003841201007387 */ /* 0x0001e20000100800 */
[----:B------:R-:W-:Y:S02]  /*a2850*/  SHF.R.U32.HI R17, RZ, 0x8, R17 ;  /* 0x00000008ff117819 */ /* 0x000fe40000011611 */
[--C-:B0-----:R-:W-:Y:S02]  /*a2860*/  PRMT R18, R20, 0x3340, R16.reuse ;  /* 0x0000334014127816 */ /* 0x101fe40000000010 */
[----:B------:R-:W-:-:S02]  /*a2870*/  SHF.R.U32.HI R20, RZ, 0x8, R16 ;  /* 0x00000008ff147819 */ /* 0x000fc40000011610 */
[----:B------:R-:W-:Y:S02]  /*a2880*/  SHF.R.U32.HI R16, RZ, 0x8, R19 ;  /* 0x00000008ff107819 */ /* 0x000fe40000011613 */
[--C-:B------:R-:W-:Y:S01]  /*a2890*/  PRMT R19, R19, 0x3340, R22.reuse ;  /* 0x0000334013137816 */ /* 0x100fe20000000016 */
[----:B------:R0:W-:Y:S01]  /*a28a0*/  STL [R1+0x380], R18 ;  /* 0x0003801201007387 */ /* 0x0001e20000100800 */
[----:B------:R-:W-:Y:S02]  /*a28b0*/  LOP3.LUT R24, R24, 0xffff, RZ, 0xc0, !PT ;  /* 0x0000ffff18187812 */ /* 0x000fe400078ec0ff */
[----:B------:R-:W-:Y:S01]  /*a28c0*/  LOP3.LUT R21, R21, 0xffff, RZ, 0xc0, !PT ;  /* 0x0000ffff15157812 */ /* 0x000fe200078ec0ff */
[----:B------:R1:W-:Y:S01]  /*a28d0*/  STL [R1+0x118], R19 ;  /* 0x0001181301007387 */ /* 0x0003e20000100800 */
[----:B------:R-:W-:Y:S02]  /*a28e0*/  LOP3.LUT R20, R20, 0xffff, RZ, 0xc0, !PT ;  /* 0x0000ffff14147812 */ /* 0x000fe400078ec0ff */
[----:B0-----:R-:W-:-:S02]  /*a28f0*/  SHF.R.U32.HI R18, RZ, 0x8, R22 ;  /* 0x00000008ff127819 */ /* 0x001fc40000011616 */
[----:B------:R-:W-:Y:S02]  /*a2900*/  LOP3.LUT R22, R17, 0xffff, RZ, 0xc0, !PT ;  /* 0x0000ffff11167812 */ /* 0x000fe400078ec0ff */
[----:B-1----:R-:W-:Y:S02]  /*a2910*/  LOP3.LUT R19, R16, 0xffff, RZ, 0xc0, !PT ;  /* 0x0000ffff10137812 */ /* 0x002fe400078ec0ff */
[----:B------:R-:W-:Y:S02]  /*a2920*/  LOP3.LUT R17, R26, 0xffff, RZ, 0xc0, !PT ;  /* 0x0000ffff1a117812 */ /* 0x000fe400078ec0ff */
[----:B------:R-:W-:Y:S02]  /*a2930*/  LOP3.LUT R16, R25, 0xffff, RZ, 0xc0, !PT ;  /* 0x0000ffff19107812 */ /* 0x000fe400078ec0ff */
[----:B------:R-:W-:Y:S02]  /*a2940*/  PRMT R22, R24, 0x3340, R22 ;  /* 0x0000334018167816 */ /* 0x000fe40000000016 */
[----:B------:R-:W-:-:S02]  /*a2950*/  PRMT R20, R21, 0x3340, R20 ;  /* 0x0000334015147816 */ /* 0x000fc40000000014 */
[----:B------:R-:W-:Y:S01]  /*a2960*/  PRMT R16, R17, 0x3340, R16 ;  /* 0x0000334011107816 */ /* 0x000fe20000000010 */
[----:B------:R-:W-:Y:S01]  /*a2970*/  STL [R1+0x74], R22 ;  /* 0x0000741601007387 */ /* 0x000fe20000100800 */
[----:B------:R-:W-:-:S03]  /*a2980*/  LOP3.LUT R18, R18, 0xffff, RZ, 0xc0, !PT ;  /* 0x0000ffff12127812 */ /* 0x000fc600078ec0ff */
[----:B------:R-:W-:Y:S01]  /*a2990*/  STL [R1+0x70], R20 ;  /* 0x0000701401007387 */ /* 0x000fe20000100800 */
[----:B------:R-:W-:-:S03]  /*a29a0*/  PRMT R248, R19, 0x3340, R18 ;  /* 0x0000334013f87816 */ /* 0x000fc60000000012 */
[----:B------:R0:W-:Y:S02]  /*a29b0*/  STL [R1+0x198], R16 ;  /* 0x0001981001007387 */ /* 0x0001e40000100800 */
[----:B0-----:R-:W-:Y:S02]  /*a29c0*/  LOP3.LUT R16, R11, 0xffff, RZ, 0xc0, !PT ;  /* 0x0000ffff0b107812 */ /* 0x001fe400078ec0ff */
[----:B------:R-:W2:Y:S01]  /*a29d0*/  LDL.LU R11, [R1+0x2c88] ;  /* 0x002c8800010b7983 */ /* 0x000ea20000300800 */
[----:B----4-:R-:W-:-:S03]  /*a29e0*/  LOP3.LUT R21, R79, 0xffff, RZ, 0xc0, !PT ;  /* 0x0000ffff4f157812 */ /* 0x010fc600078ec0ff */
[----:B------:R-:W4:Y:S01]  /*a29f0*/  LDL.LU R79, [R1+0x2914] ;  /* 0x00291400014f7983 */ /* 0x000f220000300800 */
[----:B---3--:R-:W-:-:S03]  /*a2a00*/  LOP3.LUT R20, R77, 0xffff, RZ, 0xc0, !PT ;  /* 0x0000ffff4d147812 */ /* 0x008fc600078ec0ff */
[----:B------:R-:W3:Y:S01]  /*a2a10*/  LDL.LU R77, [R1+0x2910] ;  /* 0x00291000014d7983 */ /* 0x000ee20000300800 */
[----:B--2---:R-:W-:-:S03]  /*a2a20*/  LOP3.LUT R19, R75, 0xffff, RZ, 0xc0, !PT ;  /* 0x0000ffff4b137812 */ /* 0x004fc600078ec0ff */
[----:B------:R-:W2:Y:S01]  /*a2a30*/  LDL.LU R75, [R1+0x290c] ;  /* 0x00290c00014b7983 */ /* 0x000ea20000300800 */
[----:B------:R-:W-:-:S03]  /*a2a40*/  LOP3.LUT R18, R73, 0xffff, RZ, 0xc0, !PT ;  /* 0x0000ffff49127812 */ /* 0x000fc600078ec0ff */
[----:B------:R-:W4:Y:S01]  /*a2a50*/  LDL.LU R73, [R1+0x2898] ;  /* 0x0028980001497983 */ /* 0x000f220000300800 */
[----:B------:R-:W-:-:S03]  /*a2a60*/  LOP3.LUT R17, R71, 0xffff, RZ, 0xc0, !PT ;  /* 0x0000ffff47117812 */ /* 0x000fc600078ec0ff */
[----:B------:R-:W4:Y:S01]  /*a2a70*/  LDL.LU R71, [R1+0x448] ;  /* 0x0004480001477983 */ /* 0x000f220000300800 */
[----:B------:R-:W-:Y:S02]  /*a2a80*/  SHF.R.U32.HI R25, RZ, 0x8, R21 ;  /* 0x00000008ff197819 */ /* 0x000fe40000011615 */
[--C-:B------:R-:W-:Y:S02]  /*a2a90*/  PRMT R21, R21, 0x3340, R17.reuse ;  /* 0x0000334015157816 */ /* 0x100fe40000000011 */
[----:B------:R-:W-:Y:S02]  /*a2aa0*/  SHF.R.U32.HI R26, RZ, 0x8, R17 ;  /* 0x00000008ff1a7819 */ /* 0x000fe40000011611 */
[----:B------:R-:W-:Y:S02]  /*a2ab0*/  PRMT R17, R20, 0x3340, R16 ;  /* 0x0000334014117816 */ /* 0x000fe40000000010 */
[----:B------:R-:W-:Y:S01]  /*a2ac0*/  LOP3.LUT R152, R152, 0xffff, RZ, 0xc0, !PT ;  /* 0x0000ffff98987812 */ /* 0x000fe200078ec0ff */
[----:B------:R-:W-:Y:S01]  /*a2ad0*/  STL [R1+0x418], R21 ;  /* 0x0004181501007387 */ /* 0x000fe20000100800 */
[----:B------:R-:W-:-:S03]  /*a2ae0*/  LOP3.LUT R23, R23, 0xffff, RZ, 0xc0, !PT ;  /* 0x0000ffff17177812 */ /* 0x000fc600078ec0ff */
[----:B------:R0:W-:Y:S01]  /*a2af0*/  STL [R1+0x424], R17 ;  /* 0x0004241101007387 */ /* 0x0001e20000100800 */
[----:B------:R-:W-:Y:S02]  /*a2b00*/  SHF.R.U32.HI R24, RZ, 0x8, R18 ;  /* 0x00000008ff187819 */ /* 0x000fe40000011612 */
[----:B------:R-:W-:Y:S02]  /*a2b10*/  SHF.R.U32.HI R22, RZ, 0x8, R20 ;  /* 0x00000008ff167819 */ /* 0x000fe40000011614 */
[----:B------:R-:W-:Y:S02]  /*a2b20*/  PRMT R18, R18, 0x3340, R23 ;  /* 0x0000334012127816 */ /* 0x000fe40000000017 */
[----:B0-----:R-:W-:Y:S02]  /*a2b30*/  PRMT R17, R19, 0x3340, R152 ;  /* 0x0000334013117816 */ /* 0x001fe40000000098 */
[----:B------:R-:W-:Y:S02]  /*a2b40*/  SHF.R.U32.HI R21, RZ, 0x8, R16 ;  /* 0x00000008ff157819 */ /* 0x000fe40000011610 */
[----:B------:R-:W-:Y:S01]  /*a2b50*/  SHF.R.U32.HI R16, RZ, 0x8, R19 ;  /* 0x00000008ff107819 */ /* 0x000fe20000011613 */
[----:B------:R0:W-:Y:S01]  /*a2b60*/  STL [R1+0x420], R17 ;  /* 0x0004201101007387 */ /* 0x0001e20000100800 */
[----:B------:R-:W-:-:S02]  /*a2b70*/  SHF.R.U32.HI R20, RZ, 0x8, R152 ;  /* 0x00000008ff147819 */ /* 0x000fc40000011698 */
[----:B------:R-:W-:Y:S01]  /*a2b80*/  LOP3.LUT R22, R22, 0xffff, RZ, 0xc0, !PT ;  /* 0x0000ffff16167812 */ /* 0x000fe200078ec0ff */
[----:B------:R1:W-:Y:S01]  /*a2b90*/  STL [R1+0x41c], R18 ;  /* 0x00041c1201007387 */ /* 0x0003e20000100800 */
[----:B------:R-:W-:Y:S02]  /*a2ba0*/  LOP3.LUT R21, R21, 0xffff, RZ, 0xc0, !PT ;  /* 0x0000ffff15157812 */ /* 0x000fe400078ec0ff */
[----:B------:R-:W-:Y:S02]  /*a2bb0*/  LOP3.LUT R20, R20, 0xffff, RZ, 0xc0, !PT ;  /* 0x0000ffff14147812 */ /* 0x000fe400078ec0ff */
[----:B0-----:R-:W-:Y:S02]  /*a2bc0*/  SHF.R.U32.HI R17, RZ, 0x8, R23 ;  /* 0x00000008ff117819 */ /* 0x001fe40000011617 */
[----:B------:R-:W-:Y:S02]  /*a2bd0*/  LOP3.LUT R23, R16, 0xffff, RZ, 0xc0, !PT ;  /* 0x0000ffff10177812 */ /* 0x000fe400078ec0ff */
[----:B-1----:R-:W-:-:S02]  /*a2be0*/  LOP3.LUT R18, R24, 0xffff, RZ, 0xc0, !PT ;  /* 0x0000ffff18127812 */ /* 0x002fc400078ec0ff */
[----:B------:R-:W-:Y:S02]  /*a2bf0*/  LOP3.LUT R17, R17, 0xffff, RZ, 0xc0, !PT ;  /* 0x0000ffff11117812 */ /* 0x000fe400078ec0ff */
[----:B------:R-:W-:Y:S02]  /*a2c00*/  LOP3.LUT R19, R25, 0xffff, RZ, 0xc0, !PT ;  /* 0x0000ffff19137812 */ /* 0x000fe400078ec0ff */
[----:B------:R-:W-:Y:S02]  /*a2c10*/  LOP3.LUT R16, R26, 0xffff, RZ, 0xc0, !PT ;  /* 0x0000ffff1a107812 */ /* 0x000fe400078ec0ff */
[----:B------:R-:W-:Y:S02]  /*a2c20*/  PRMT R21, R22, 0x3340, R21 ;  /* 0x0000334016157816 */ /* 0x000fe40000000015 */
[----:B------:R-:W-:Y:S02]  /*a2c30*/  PRMT R20, R23, 0x3340, R20 ;  /* 0x0000334017147816 */ /* 0x000fe40000000014 */
[----:B------:R-:W-:-:S02]  /*a2c40*/  PRMT R17, R18, 0x3340, R17 ;  /* 0x0000334012117816 */ /* 0x000fc40000000011 */
[----:B------:R-:W-:Y:S01]  /*a2c50*/  PRMT R16, R19, 0x3340, R16 ;  /* 0x0000334013107816 */ /* 0x000fe20000000010 */
[----:B------:R-:W-:Y:S04]  /*a2c60*/  STL [R1+0x274], R21 ;  /* 0x0002741501007387 */ /* 0x000fe80000100800 */
[----:B------:R-:W-:Y:S04]  /*a2c70*/  STL [R1+0x26c], R20 ;  /* 0x00026c1401007387 */ /* 0x000fe80000100800 */
[----:B------:R0:W-:Y:S04]  /*a2c80*/  STL [R1+0x268], R17 ;  /* 0x0002681101007387 */ /* 0x0001e80000100800 */
[----:B------:R1:W-:Y:S01]  /*a2c90*/  STL [R1+0x254], R16 ;  /* 0x0002541001007387 */ /* 0x0003e20000100800 */
[----:B0-----:R-:W-:-:S02]  /*a2ca0*/  LOP3.LUT R17, R7, 0xffff, RZ, 0xc0, !PT ;  /* 0x0000ffff07117812 */ /* 0x001fc400078ec0ff */
[----:B---3--:R-:W-:Y:S02]  /*a2cb0*/  LOP3.LUT R21, R77, 0xffff, RZ, 0xc0, !PT ;  /* 0x0000ffff4d157812 */ /* 0x008fe400078ec0ff */
[----:B------:R-:W3:Y:S01]  /*a2cc0*/  LDL.LU R77, [R1+0x2924] ;  /* 0x00292400014d7983 */ /* 0x000ee20000300800 */
[----:B--2---:R-:W-:-:S03]  /*a2cd0*/  LOP3.LUT R20, R75, 0xffff, RZ, 0xc0, !PT ;  /* 0x0000ffff4b147812 */ /* 0x004fc600078ec0ff */
[----:B------:R-:W2:Y:S01]  /*a2ce0*/  LDL.LU R75, [R1+0x2920] ;  /* 0x00292000014b7983 */ /* 0x000ea20000300800 */
[----:B----4-:R-:W-:-:S03]  /*a2cf0*/  LOP3.LUT R19, R73, 0xffff, RZ, 0xc0, !PT ;  /* 0x0000ffff49137812 */ /* 0x010fc600078ec0ff */
[----:B------:R-:W4:Y:S01]  /*a2d00*/  LDL.LU R73, [R1+0x28ac] ;  /* 0x0028ac0001497983 */ /* 0x000f220000300800 */
[----:B------:R-:W-:-:S03]  /*a2d10*/  LOP3.LUT R18, R71, 0xffff, RZ, 0xc0, !PT ;  /* 0x0000ffff47127812 */ /* 0x000fc600078ec0ff */
[----:B------:R-:W4:Y:S04]  /*a2d20*/  LDL.LU R71, [R1+0x28a8] ;  /* 0x0028a80001477983 */ /* 0x000f280000300800 */
[----:B------:R-:W4:Y:S01]  /*a2d30*/  LDL.LU R7, [R1+0x2c84] ;  /* 0x002c840001077983 */ /* 0x000f220000300800 */
[----:B------:R-:W-:Y:S02]  /*a2d40*/  LOP3.LUT R22, R79, 0xffff, RZ, 0xc0, !PT ;  /* 0x0000ffff4f167812 */ /* 0x000fe400078ec0ff */
[----:B------:R-:W-:Y:S02]  /*a2d50*/  SHF.R.U32.HI R25, RZ, 0x8, R21 ;  /* 0x00000008ff197819 */ /* 0x000fe40000011615 */
[----:B------:R-:W-:Y:S02]  /*a2d60*/  SHF.R.U32.HI R26, RZ, 0x8, R22 ;  /* 0x00000008ff1a7819 */ /* 0x000fe40000011616 */
[----:B------:R-:W-:-:S02]  /*a2d70*/  PRMT R22, R22, 0x3340, R18 ;  /* 0x0000334016167816 */ /* 0x000fc40000000012 */
[--C-:B------:R-:W-:Y:S02]  /*a2d80*/  PRMT R21, R21, 0x3340, R17.reuse ;  /* 0x0000334015157816 */ /* 0x100fe40000000011 */
[----:B-1----:R-:W-:Y:S02]  /*a2d90*/  LOP3.LUT R16, R0, 0xffff, RZ, 0xc0, !PT ;  /* 0x0000ffff00107812 */ /* 0x002fe400078ec0ff */
[----:B------:R-:W4:Y:S01]  /*a2da0*/  LDL.LU R0, [R1+0x2c80] ;  /* 0x002c800001007983 */ /* 0x000f220000300800 */
[----:B------:R-:W-:Y:S02]  /*a2db0*/  LOP3.LUT R153, R153, 0xffff, RZ, 0xc0, !PT ;  /* 0x0000ffff99997812 */ /* 0x000fe400078ec0ff */
[----:B------:R-:W-:Y:S01]  /*a2dc0*/  SHF.R.U32.HI R24, RZ, 0x8, R17 ;  /* 0x00000008ff187819 */ /* 0x000fe20000011611 */
[----:B------:R0:W-:Y:S01]  /*a2dd0*/  STL [R1+0x414], R22 ;  /* 0x0004141601007387 */ /* 0x0001e20000100800 */
[----:B------:R-:W-:-:S03]  /*a2de0*/  PRMT R17, R20, 0x3340, R16 ;  /* 0x0000334014117816 */ /* 0x000fc60000000010 */
[----:B------:R1:W-:Y:S01]  /*a2df0*/  STL [R1+0x410], R21 ;  /* 0x0004101501007387 */ /* 0x0003e20000100800 */
[----:B------:R-:W-:Y:S02]  /*a2e00*/  SHF.R.U32.HI R23, RZ, 0x8, R19 ;  /* 0x00000008ff177819 */ /* 0x000fe40000011613 */
[----:B------:R-:W-:Y:S02]  /*a2e10*/  SHF.R.U32.HI R18, RZ, 0x8, R18 ;  /* 0x00000008ff127819 */ /* 0x000fe40000011612 */
[----:B0-----:R-:W-:Y:S02]  /*a2e20*/  SHF.R.U32.HI R22, RZ, 0x8, R20 ;  /* 0x00000008ff167819 */ /* 0x001fe40000011614 */
[--C-:B------:R-:W-:Y:S02]  /*a2e30*/  SHF.R.U32.HI R20, RZ, 0x8, R153.reuse ;  /* 0x00000008ff147819 */ /* 0x100fe40000011699 */
[----:B-1----:R-:W-:Y:S02]  /*a2e40*/  SHF.R.U32.HI R21, RZ, 0x8, R16 ;  /* 0x00000008ff157819 */ /* 0x002fe40000011610 */
[----:B------:R-:W-:Y:S01]  /*a2e50*/  PRMT R16, R19, 0x3340, R153 ;  /* 0x0000334013107816 */ /* 0x000fe20000000099 */
        /* <DEDUP_REMOVED lines=14> */
[----:B------:R3:W-:Y:S04]  /*a2f40*/  STL [R1+0x244], R21 ;  /* 0x0002441501007387 */ /* 0x0007e80000100800 */
[----:B------:R2:W-:Y:S04]  /*a2f50*/  STL [R1+0x240], R20 ;  /* 0x0002401401007387 */ /* 0x0005e80000100800 */
[----:B------:R0:W-:Y:S04]  /*a2f60*/  STL [R1+0x23c], R18 ;  /* 0x00023c1201007387 */ /* 0x0001e80000100800 */
[----:B------:R1:W-:Y:S01]  /*a2f70*/  STL [R1+0x238], R16 ;  /* 0x0002381001007387 */ /* 0x0003e20000100800 */
[----:B---3--:R-:W-:-:S02]  /*a2f80*/  LOP3.LUT R21, R77, 0xffff, RZ, 0xc0, !PT ;  /* 0x0000ffff4d157812 */ /* 0x008fc400078ec0ff */
[----:B--2---:R-:W-:Y:S02]  /*a2f90*/  LOP3.LUT R20, R75, 0xffff, RZ, 0xc0, !PT ;  /* 0x0000ffff4b147812 */ /* 0x004fe400078ec0ff */
[----:B----4-:R-:W-:Y:S02]  /*a2fa0*/  LOP3.LUT R19, R73, 0xffff, RZ, 0xc0, !PT ;  /* 0x0000ffff49137812 */ /* 0x010fe400078ec0ff */
[----:B------:R-:W-:Y:S02]  /*a2fb0*/  LOP3.LUT R17, R7, 0xffff, RZ, 0xc0, !PT ;  /* 0x0000ffff07117812 */ /* 0x000fe400078ec0ff */
[----:B------:R-:W2:Y:S01]  /*a2fc0*/  LDL.LU R7, [R1+0x2c7c] ;  /* 0x002c7c0001077983 */ /* 0x000ea20000300800 */
[----:B0-----:R-:W-:-:S03]  /*a2fd0*/  LOP3.LUT R18, R71, 0xffff, RZ, 0xc0, !PT ;  /* 0x0000ffff47127812 */ /* 0x001fc600078ec0ff */
[----:B------:R-:W3:Y:S04]  /*a2fe0*/  LDL.LU R77, [R1+0x2934] ;  /* 0x00293400014d7983 */ /* 0x000ee80000300800 */
[----:B------:R-:W4:Y:S04]  /*a2ff0*/  LDL.LU R75, [R1+0x2930] ;  /* 0x00293000014b7983 */ /* 0x000f280000300800 */
[----:B------:R-:W4:Y:S04]  /*a3000*/  LDL.LU R73, [R1+0x28bc] ;  /* 0x0028bc0001497983 */ /* 0x000f280000300800 */
[----:B------:R-:W4:Y:S01]  /*a3010*/  LDL.LU R71, [R1+0x28b8] ;  /* 0x0028b80001477983 */ /* 0x000f220000300800 */
[----:B-1----:R-:W-:-:S02]  /*a3020*/  LOP3.LUT R16, R11, 0xffff, RZ, 0xc0, !PT ;  /* 0x0000ffff0b107812 */ /* 0x002fc400078ec0ff */
[----:B------:R-:W-:Y:S01]  /*a3030*/  SHF.R.U32.HI R25, RZ, 0x8, R21 ;  /* 0x00000008ff197819 */ /* 0x000fe20000011615 */
[----:B------:R-:W4:Y:S01]  /*a3040*/  LDL.LU R11, [R1+0x2c78] ;  /* 0x002c7800010b7983 */ /* 0x000f220000300800 */
[----:B------:R-:W-:Y:S02]  /*a3050*/  PRMT R21, R21, 0x3340, R17 ;  /* 0x0000334015157816 */ /* 0x000fe40000000011 */
[----:B------:R-:W-:Y:S02]  /*a3060*/  SHF.R.U32.HI R24, RZ, 0x8, R20 ;  /* 0x00000008ff187819 */ /* 0x000fe40000011614 */
[----:B------:R-:W-:Y:S02]  /*a3070*/  LOP3.LUT R155, R155, 0xffff, RZ, 0xc0, !PT ;  /* 0x0000ffff9b9b7812 */ /* 0x000fe400078ec0ff */
[----:B------:R-:W-:Y:S02]  /*a3080*/  PRMT R20, R20, 0x3340, R16 ;  /* 0x0000334014147816 */ /* 0x000fe40000000010 */
[----:B------:R-:W-:Y:S01]  /*a3090*/  LOP3.LUT R154, R154, 0xffff, RZ, 0xc0, !PT ;  /* 0x0000ffff9a9a7812 */ /* 0x000fe200078ec0ff */
[----:B------:R0:W-:Y:S01]  /*a30a0*/  STL [R1+0x3f0], R21 ;  /* 0x0003f01501007387 */ /* 0x0001e20000100800 */
[----:B------:R-:W-:-:S02]  /*a30b0*/  SHF.R.U32.HI R23, RZ, 0x8, R19 ;  /* 0x00000008ff177819 */ /* 0x000fc40000011613 */
[--C-:B------:R-:W-:Y:S01]  /*a30c0*/  PRMT R19, R19, 0x3340, R155.reuse ;  /* 0x0000334013137816 */ /* 0x100fe2000000009b */
[----:B------:R1:W-:Y:S01]  /*a30d0*/  STL [R1+0x3ec], R20 ;  /* 0x0003ec1401007387 */ /* 0x0003e20000100800 */
[----:B------:R-:W-:Y:S02]  /*a30e0*/  SHF.R.U32.HI R22, RZ, 0x8, R155 ;  /* 0x00000008ff167819 */ /* 0x000fe4000001169b */
[----:B------:R-:W-:Y:S02]  /*a30f0*/  SHF.R.U32.HI R17, RZ, 0x8, R17 ;  /* 0x00000008ff117819 */ /* 0x000fe40000011611 */
[----:B0-----:R-:W-:Y:S02]  /*a3100*/  SHF.R.U32.HI R21, RZ, 0x8, R18 ;  /* 0x00000008ff157819 */ /* 0x001fe40000011612 */
[--C-:B------:R-:W-:Y:S02]  /*a3110*/  PRMT R18, R18, 0x3340, R154.reuse ;  /* 0x0000334012127816 */ /* 0x100fe4000000009a */
[----:B-1----:R-:W-:Y:S01]  /*a3120*/  SHF.R.U32.HI R20, RZ, 0x8, R154 ;  /* 0x00000008ff147819 */ /* 0x002fe2000001169a */
[----:B------:R0:W-:Y:S01]  /*a3130*/  STL [R1+0x404], R19 ;  /* 0x0004041301007387 */ /* 0x0001e20000100800 */
[----:B------:R-:W-:-:S02]  /*a3140*/  SHF.R.U32.HI R16, RZ, 0x8, R16 ;  /* 0x00000008ff107819 */ /* 0x000fc40000011610 */
[----:B------:R-:W-:Y:S01]  /*a3150*/  LOP3.LUT R23, R23, 0xffff, RZ, 0xc0, !PT ;  /* 0x0000ffff17177812 */ /* 0x000fe200078ec0ff */
[----:B------:R1:W-:Y:S01]  /*a3160*/  STL [R1+0x400], R18 ;  /* 0x0004001201007387 */ /* 0x0003e20000100800 */
[----:B------:R-:W-:Y:S02]  /*a3170*/  LOP3.LUT R22, R22, 0xffff, RZ, 0xc0, !PT ;  /* 0x0000ffff16167812 */ /* 0x000fe400078ec0ff */
[----:B------:R-:W-:Y:S02]  /*a3180*/  LOP3.LUT R21, R21, 0xffff, RZ, 0xc0, !PT ;  /* 0x0000ffff15157812 */ /* 0x000fe400078ec0ff */
[----:B------:R-:W-:Y:S02]  /*a3190*/  LOP3.LUT R20, R20, 0xffff, RZ, 0xc0, !PT ;  /* 0x0000ffff14147812 */ /* 0x000fe400078ec0ff */
[----:B0-----:R-:W-:Y:S02]  /*a31a0*/  LOP3.LUT R19, R25, 0xffff, RZ, 0xc0, !PT ;  /* 0x0000ffff19137812 */ /* 0x001fe400078ec0ff */
[----:B------:R-:W-:-:S02]  /*a31b0*/  LOP3.LUT R16, R16, 0xffff, RZ, 0xc0, !PT ;  /* 0x0000ffff10107812 */ /* 0x000fc400078ec0ff */
[----:B-1----:R-:W-:Y:S02]  /*a31c0*/  LOP3.LUT R18, R17, 0xffff, RZ, 0xc0, !PT ;  /* 0x0000ffff11127812 */ /* 0x002fe400078ec0ff */
[----:B------:R-:W-:Y:S02]  /*a31d0*/  LOP3.LUT R17, R24, 0xffff, RZ, 0xc0, !PT ;  /* 0x0000ffff18117812 */ /* 0x000fe400078ec0ff */
        /* <DEDUP_REMOVED lines=14> */
[----:B------:R-:W-:-:S03]  /*a32c0*/  LOP3.LUT R19, R73, 0xffff, RZ, 0xc0, !PT ;  /* 0x0000ffff49137812 */ /* 0x000fc600078ec0ff */
[----:B------:R-:W4:Y:S01]  /*a32d0*/  LDL.LU R73, [R1+0x28cc] ;  /* 0x0028cc0001497983 */ /* 0x000f220000300800 */
[----:B0-----:R-:W-:-:S03]  /*a32e0*/  LOP3.LUT R18, R71, 0xffff, RZ, 0xc0, !PT ;  /* 0x0000ffff47127812 */ /* 0x001fc600078ec0ff */
[----:B------:R-:W4:Y:S01]  /*a32f0*/  LDL.LU R71, [R1+0x28c8] ;  /* 0x0028c80001477983 */ /* 0x000f220000300800 */
[----:B-1----:R-:W-:Y:S02]  /*a3300*/  LOP3.LUT R16, R0, 0xffff, RZ, 0xc0, !PT ;  /* 0x0000ffff00107812 */ /* 0x002fe400078ec0ff */
[----:B------:R-:W-:Y:S01]  /*a3310*/  LOP3.LUT R156, R156, 0xffff, RZ, 0xc0, !PT ;  /* 0x0000ffff9c9c7812 */ /* 0x000fe200078ec0ff */
[----:B------:R-:W4:Y:S01]  /*a3320*/  LDL.LU R0, [R1+0x2c70] ;  /* 0x002c700001007983 */ /* 0x000f220000300800 */
[----:B------:R-:W-:Y:S02]  /*a3330*/  SHF.R.U32.HI R25, RZ, 0x8, R21 ;  /* 0x00000008ff197819 */ /* 0x000fe40000011615 */
[----:B------:R-:W-:Y:S02]  /*a3340*/  PRMT R21, R21, 0x3340, R17 ;  /* 0x0000334015157816 */ /* 0x000fe40000000011 */
[----:B------:R-:W-:Y:S02]  /*a3350*/  SHF.R.U32.HI R26, RZ, 0x8, R20 ;  /* 0x00000008ff1a7819 */ /* 0x000fe40000011614 */
[----:B------:R-:W-:-:S02]  /*a3360*/  PRMT R20, R20, 0x3340, R16 ;  /* 0x0000334014147816 */ /* 0x000fc40000000010 */
[----:B------:R-:W-:Y:S02]  /*a3370*/  SHF.R.U32.HI R23, RZ, 0x8, R18 ;  /* 0x00000008ff177819 */ /* 0x000fe40000011612 */
[----:B------:R-:W-:Y:S01]  /*a3380*/  PRMT R18, R18, 0x3340, R156 ;  /* 0x0000334012127816 */ /* 0x000fe2000000009c */
[----:B------:R-:W-:Y:S01]  /*a3390*/  STL [R1+0x3d8], R21 ;  /* 0x0003d81501007387 */ /* 0x000fe20000100800 */
[----:B------:R-:W-:-:S03]  /*a33a0*/  LOP3.LUT R158, R158, 0xffff, RZ, 0xc0, !PT ;  /* 0x0000ffff9e9e7812 */ /* 0x000fc600078ec0ff */
[----:B------:R-:W-:Y:S01]  /*a33b0*/  STL [R1+0x3d4], R20 ;  /* 0x0003d41401007387 */ /* 0x000fe20000100800 */
[----:B------:R-:W-:-:S03]  /*a33c0*/  SHF.R.U32.HI R22, RZ, 0x8, R156 ;  /* 0x00000008ff167819 */ /* 0x000fc6000001169c */
[----:B------:R0:W-:Y:S01]  /*a33d0*/  STL [R1+0x3cc], R18 ;  /* 0x0003cc1201007387 */ /* 0x0001e20000100800 */
[----:B------:R-:W-:Y:S02]  /*a33e0*/  SHF.R.U32.HI R17, RZ, 0x8, R17 ;  /* 0x00000008ff117819 */ /* 0x000fe40000011611 */
[----:B------:R-:W-:Y:S02]  /*a33f0*/  SHF.R.U32.HI R24, RZ, 0x8, R16 ;  /* 0x00000008ff187819 */ /* 0x000fe40000011610 */
[----:B------:R-:W-:Y:S02]  /*a3400*/  SHF.R.U32.HI R16, RZ, 0x8, R19 ;  /* 0x00000008ff107819 */ /* 0x000fe40000011613 */
[--C-:B0-----:R-:W-:Y:S02]  /*a3410*/  PRMT R18, R19, 0x3340, R158.reuse ;  /* 0x0000334013127816 */ /* 0x101fe4000000009e */
[----:B------:R-:W-:Y:S02]  /*a3420*/  SHF.R.U32.HI R158, RZ, 0x8, R158 ;  /* 0x00000008ff9e7819 */ /* 0x000fe4000001169e */
[----:B------:R-:W-:Y:S01]  /*a3430*/  LOP3.LUT R23, R23, 0xffff, RZ, 0xc0, !PT ;  /* 0x0000ffff17177812 */ /* 0x000fe200078ec0ff */
[----:B------:R0:W-:Y:S01]  /*a3440*/  STL [R1+0x3d0], R18 ;  /* 0x0003d01201007387 */ /* 0x0001e20000100800 */
[----:B------:R-:W-:-:S02]  /*a3450*/  LOP3.LUT R22, R22, 0xffff, RZ, 0xc0, !PT ;  /* 0x0000ffff16167812 */ /* 0x000fc400078ec0ff */
[----:B------:R-:W-:Y:S02]  /*a3460*/  LOP3.LUT R21, R25, 0xffff, RZ, 0xc0, !PT ;  /* 0x0000ffff19157812 */ /* 0x000fe400078ec0ff */
[----:B------:R-:W-:Y:S02]  /*a3470*/  LOP3.LUT R20, R17, 0xffff, RZ, 0xc0, !PT ;  /* 0x0000ffff11147812 */ /* 0x000fe400078ec0ff */
[----:B------:R-:W-:Y:S02]  /*a3480*/  LOP3.LUT R19, R16, 0xffff, RZ, 0xc0, !PT ;  /* 0x0000ffff10137812 */ /* 0x000fe400078ec0ff */
[----:B------:R-:W-:Y:S02]  /*a3490*/  LOP3.LUT R17, R24, 0xffff, RZ, 0xc0, !PT ;  /* 0x0000ffff18117812 */ /* 0x000fe400078ec0ff */
[----:B0-----:R-:W-:Y:S02]  /*a34a0*/  LOP3.LUT R18, R26, 0xffff, RZ, 0xc0, !PT ;  /* 0x0000ffff1a127812 */ /* 0x001fe400078ec0ff */
[----:B------:R-:W-:-:S02]  /*a34b0*/  LOP3.LUT R16, R158, 0xffff, RZ, 0xc0, !PT ;  /* 0x0000ffff9e107812 */ /* 0x000fc400078ec0ff */
        /* <DEDUP_REMOVED lines=16> */
[----:B------:R-:W-:-:S03]  /*a35c0*/  LOP3.LUT R18, R71, 0xffff, RZ, 0xc0, !PT ;  /* 0x0000ffff47127812 */ /* 0x000fc600078ec0ff */
[----:B------:R-:W4:Y:S01]  /*a35d0*/  LDL.LU R71, [R1+0x28d8] ;  /* 0x0028d80001477983 */ /* 0x000f220000300800 */
[----:B0-----:R-:W-:Y:S02]  /*a35e0*/  LOP3.LUT R16, R11, 0xffff, RZ, 0xc0, !PT ;  /* 0x0000ffff0b107812 */ /* 0x001fe400078ec0ff */
        /* <DEDUP_REMOVED lines=8> */
[----:B------:R0:W-:Y:S01]  /*a3670*/  STL [R1+0x3b4], R21 ;  /* 0x0003b41501007387 */ /* 0x0001e20000100800 */
[----:B------:R-:W-:-:S03]  /*a3680*/  LOP3.LUT R159, R159, 0xffff, RZ, 0xc0, !PT ;  /* 0x0000ffff9f9f7812 */ /* 0x000fc600078ec0ff */
[----:B------:R-:W-:Y:S01]  /*a3690*/  STL [R1+0x3b0], R20 ;  /* 0x0003b01401007387 */ /* 0x000fe20000100800 */
[----:B------:R-:W-:-:S03]  /*a36a0*/  SHF.R.U32.HI R17, RZ, 0x8, R17 ;  /* 0x00000008ff117819 */ /* 0x000fc60000011611 */
[----:B------:R1:W-:Y:S01]  /*a36b0*/  STL [R1+0x3b8], R18 ;  /* 0x0003b81201007387 */ /* 0x0003e20000100800 */
[----:B------:R-:W-:Y:S02]  /*a36c0*/  SHF.R.U32.HI R24, RZ, 0x8, R16 ;  /* 0x00000008ff187819 */ /* 0x000fe40000011610 */
[----:B0-----:R-:W-:Y:S02]  /*a36d0*/  SHF.R.U32.HI R21, RZ, 0x8, R157 ;  /* 0x00000008ff157819 */ /* 0x001fe4000001169d */
[----:B------:R-:W-:Y:S02]  /*a36e0*/  SHF.R.U32.HI R16, RZ, 0x8, R19 ;  /* 0x00000008ff107819 */ /* 0x000fe40000011613 */
[--C-:B-1----:R-:W-:Y:S02]  /*a36f0*/  PRMT R18, R19, 0x3340, R159.reuse ;  /* 0x0000334013127816 */ /* 0x102fe4000000009f */
        /* <DEDUP_REMOVED lines=16> */
[----:B------:R-:W-:Y:S04]  /*a3800*/  STL [R1+0x1ac], R17 ;  /* 0x0001ac1101007387 */ /* 0x000fe80000100800 */
[----:B------:R0:W-:Y:S02]  /*a3810*/  STL [R1+0x1a8], R16 ;  /* 0x0001a81001007387 */ /* 0x0001e40000100800 */
[----:B0-----:R-:W-:-:S02]  /*a3820*/  LOP3.LUT R16, R0, 0xffff, RZ, 0xc0, !PT ;  /* 0x0000ffff00107812 */ /* 0x001fc400078ec0ff */
        /* <DEDUP_REMOVED lines=12> */
[--C-:B------:R-:W-:Y:S02]  /*a38f0*/  PRMT R24, R21, 0x3340, R17.reuse ;  /* 0x0000334015187816 */ /* 0x100fe40000000011 */
[----:B------:R-:W-:-:S02]  /*a3900*/  SHF.R.U32.HI R22, RZ, 0x8, R17 ;  /* 0x00000008ff167819 */ /* 0x000fc40000011611 */
[----:B------:R-:W-:Y:S02]  /*a3910*/  LOP3.LUT R161, R161, 0xffff, RZ, 0xc0, !PT ;  /* 0x0000ffffa1a17812 */ /* 0x000fe400078ec0ff */
[----:B------:R-:W-:Y:S02]  /*a3920*/  PRMT R17, R20, 0x3340, R16 ;  /* 0x0000334014117816 */ /* 0x000fe40000000010 */
[----:B------:R-:W-:Y:S02]  /*a3930*/  SHF.R.U32.HI R23, RZ, 0x8, R21 ;  /* 0x00000008ff177819 */ /* 0x000fe40000011615 */
[----:B------:R-:W-:Y:S01]  /*a3940*/  SHF.R.U32.HI R21, RZ, 0x8, R20 ;  /* 0x00000008ff157819 */ /* 0x000fe20000011614 */
[----:B------:R0:W-:Y:S01]  /*a3950*/  STL [R1+0x394], R24 ;  /* 0x0003941801007387 */ /* 0x0001e20000100800 */
[----:B------:R-:W-:Y:S02]  /*a3960*/  LOP3.LUT R160, R160, 0xffff, RZ, 0xc0, !PT ;  /* 0x0000ffffa0a07812 */ /* 0x000fe400078ec0ff */
[----:B------:R-:W-:Y:S01]  /*a3970*/  SHF.R.U32.HI R20, RZ, 0x8, R16 ;  /* 0x00000008ff147819 */ /* 0x000fe20000011610 */
[----:B------:R1:W-:Y:S01]  /*a3980*/  STL [R1+0x390], R17 ;  /* 0x0003901101007387 */ /* 0x0003e20000100800 */
[----:B------:R-:W-:-:S02]  /*a3990*/  PRMT R16, R19, 0x3340, R161 ;  /* 0x0000334013107816 */ /* 0x000fc400000000a1 */
[----:B------:R-:W-:Y:S02]  /*a39a0*/  SHF.R.U32.HI R161, RZ, 0x8, R161 ;  /* 0x00000008ffa17819 */ /* 0x000fe400000116a1 */
[----:B0-----:R-:W-:Y:S01]  /*a39b0*/  SHF.R.U32.HI R24, RZ, 0x8, R19 ;  /* 0x00000008ff187819 */ /* 0x001fe20000011613 */
[----:B------:R0:W-:Y:S01]  /*a39c0*/  STL [R1+0x38c], R16 ;  /* 0x00038c1001007387 */ /* 0x0001e20000100800 */
[----:B-1----:R-:W-:Y:S02]  /*a39d0*/  SHF.R.U32.HI R17, RZ, 0x8, R18 ;  /* 0x00000008ff117819 */ /* 0x002fe40000011612 */
[----:B------:R-:W-:Y:S02]  /*a39e0*/  PRMT R18, R18, 0x3340, R160 ;  /* 0x0000334012127816 */ /* 0x000fe400000000a0 */
[----:B------:R-:W-:Y:S02]  /*a39f0*/  LOP3.LUT R23, R23, 0xffff, RZ, 0xc0, !PT ;  /* 0x0000ffff17177812 */ /* 0x000fe400078ec0ff */
[----:B------:R-:W-:-:S02]  /*a3a00*/  LOP3.LUT R22, R22, 0xffff, RZ, 0xc0, !PT ;  /* 0x0000ffff16167812 */ /* 0x000fc400078ec0ff */
[----:B0-----:R-:W-:Y:S01]  /*a3a10*/  SHF.R.U32.HI R16, RZ, 0x8, R160 ;  /* 0x00000008ff107819 */ /* 0x001fe200000116a0 */
        /* <DEDUP_REMOVED lines=15> */
[----:B--2---:R-:W-:-:S03]  /*a3b10*/  LOP3.LUT R17, R7, 0xffff, RZ, 0xc0, !PT ;  /* 0x0000ffff07117812 */ /* 0x004fc600078ec0ff */
[----:B------:R-:W2:Y:S01]  /*a3b20*/  LDL.LU R7, [R1+0x2c5c] ;  /* 0x002c5c0001077983 */ /* 0x000ea20000300800 */
[----:B----4-:R-:W-:-:S03]  /*a3b30*/  LOP3.LUT R22, R79, 0xffff, RZ, 0xc0, !PT ;  /* 0x0000ffff4f167812 */ /* 0x010fc600078ec0ff */
[----:B------:R-:W4:Y:S01]  /*a3b40*/  LDL.LU R79, [R1+0x2974] ;  /* 0x00297400014f7983 */ /* 0x000f220000300800 */
[----:B---3--:R-:W-:-:S03]  /*a3b50*/  LOP3.LUT R21, R77, 0xffff, RZ, 0xc0, !PT ;  /* 0x0000ffff4d157812 */ /* 0x008fc600078ec0ff */
[----:B------:R-:W3:Y:S01]  /*a3b60*/  LDL.LU R77, [R1+0x2968] ;  /* 0x00296800014d7983 */ /* 0x000ee20000300800 */
[----:B0-----:R-:W-:-:S03]  /*a3b70*/  LOP3.LUT R20, R75, 0xffff, RZ, 0xc0, !PT ;  /* 0x0000ffff4b147812 */ /* 0x001fc600078ec0ff */
[----:B------:R-:W2:Y:S01]  /*a3b80*/  LDL.LU R75, [R1+0x28fc] ;  /* 0x0028fc00014b7983 */ /* 0x000ea20000300800 */
[----:B------:R-:W-:-:S03]  /*a3b90*/  LOP3.LUT R19, R73, 0xffff, RZ, 0xc0, !PT ;  /* 0x0000ffff49137812 */ /* 0x000fc600078ec0ff */
[----:B------:R-:W2:Y:S01]  /*a3ba0*/  LDL.LU R73, [R1+0x28f8] ;  /* 0x0028f80001497983 */ /* 0x000ea20000300800 */
[----:B-1----:R-:W-:-:S03]  /*a3bb0*/  LOP3.LUT R18, R71, 0xffff, RZ, 0xc0, !PT ;  /* 0x0000ffff47127812 */ /* 0x002fc600078ec0ff */
[----:B------:R-:W2:Y:S01]  /*a3bc0*/  LDL.LU R71, [R1+0x480] ;  /* 0x0004800001477983 */ /* 0x000ea20000300800 */
[----:B------:R-:W-:Y:S02]  /*a3bd0*/  SHF.R.U32.HI R25, RZ, 0x8, R22 ;  /* 0x00000008ff197819 */ /* 0x000fe40000011616 */
[--C-:B------:R-:W-:Y:S02]  /*a3be0*/  PRMT R22, R22, 0x3340, R18.reuse ;  /* 0x0000334016167816 */ /* 0x100fe40000000012 */
[----:B------:R-:W-:Y:S02]  /*a3bf0*/  LOP3.LUT R16, R11, 0xffff, RZ, 0xc0, !PT ;  /* 0x0000ffff0b107812 */ /* 0x000fe400078ec0ff */
[----:B------:R-:W2:Y:S01]  /*a3c00*/  LDL.LU R11, [R1+0x2c58] ;  /* 0x002c5800010b7983 */ /* 0x000ea20000300800 */
[----:B------:R-:W-:Y:S02]  /*a3c10*/  SHF.R.U32.HI R24, RZ, 0x8, R18 ;  /* 0x00000008ff187819 */ /* 0x000fe40000011612 */
[----:B------:R-:W-:Y:S01]  /*a3c20*/  PRMT R18, R21, 0x3340, R17 ;  /* 0x0000334015127816 */ /* 0x000fe20000000011 */
[----:B------:R0:W-:Y:S01]  /*a3c30*/  STL [R1+0x36c], R22 ;  /* 0x00036c1601007387 */ /* 0x0001e20000100800 */
[----:B------:R-:W-:-:S02]  /*a3c40*/  LOP3.LUT R162, R162, 0xffff, RZ, 0xc0, !PT ;  /* 0x0000ffffa2a27812 */ /* 0x000fc400078ec0ff */
[----:B------:R-:W-:Y:S01]  /*a3c50*/  SHF.R.U32.HI R23, RZ, 0x8, R21 ;  /* 0x00000008ff177819 */ /* 0x000fe20000011615 */
[----:B------:R1:W-:Y:S01]  /*a3c60*/  STL [R1+0x360], R18 ;  /* 0x0003601201007387 */ /* 0x0003e20000100800 */
[----:B0-----:R-:W-:Y:S02]  /*a3c70*/  SHF.R.U32.HI R22, RZ, 0x8, R17 ;  /* 0x00000008ff167819 */ /* 0x001fe40000011611 */
[----:B------:R-:W-:Y:S02]  /*a3c80*/  PRMT R17, R20, 0x3340, R16 ;  /* 0x0000334014117816 */ /* 0x000fe40000000010 */
[----:B------:R-:W-:Y:S02]  /*a3c90*/  SHF.R.U32.HI R21, RZ, 0x8, R20 ;  /* 0x00000008ff157819 */ /* 0x000fe40000011614 */
[----:B------:R-:W-:Y:S01]  /*a3ca0*/  SHF.R.U32.HI R20, RZ, 0x8, R16 ;  /* 0x00000008ff147819 */ /* 0x000fe20000011610 */
[----:B------:R0:W-:Y:S01]  /*a3cb0*/  STL [R1+0x35c], R17 ;  /* 0x00035c1101007387 */ /* 0x0001e20000100800 */
[----:B------:R-:W-:-:S02]  /*a3cc0*/  SHF.R.U32.HI R16, RZ, 0x8, R19 ;  /* 0x00000008ff107819 */ /* 0x000fc40000011613 */
[--C-:B-1----:R-:W-:Y:S02]  /*a3cd0*/  SHF.R.U32.HI R18, RZ, 0x8, R162.reuse ;  /* 0x00000008ff127819 */ /* 0x102fe400000116a2 */
[----:B------:R-:W-:Y:S02]  /*a3ce0*/  LOP3.LUT R23, R23, 0xffff, RZ, 0xc0, !PT ;  /* 0x0000ffff17177812 */ /* 0x000fe400078ec0ff */
[----:B------:R-:W-:Y:S02]  /*a3cf0*/  LOP3.LUT R22, R22, 0xffff, RZ, 0xc0, !PT ;  /* 0x0000ffff16167812 */ /* 0x000fe400078ec0ff */
[----:B0-----:R-:W-:Y:S02]  /*a3d00*/  PRMT R17, R19, 0x3340, R162 ;  /* 0x0000334013117816 */ /* 0x001fe400000000a2 */
[----:B------:R-:W-:Y:S02]  /*a3d10*/  LOP3.LUT R21, R21, 0xffff, RZ, 0xc0, !PT ;  /* 0x0000ffff15157812 */ /* 0x000fe400078ec0ff */
[----:B------:R-:W-:Y:S01]  /*a3d20*/  LOP3.LUT R20, R20, 0xffff, RZ, 0xc0, !PT ;  /* 0x0000ffff14147812 */ /* 0x000fe200078ec0ff */
[----:B------:R0:W-:Y:S01]  /*a3d30*/  STL [R1+0x358], R17 ;  /* 0x0003581101007387 */ /* 0x0001e20000100800 */
[----:B------:R-:W-:-:S02]  /*a3d40*/  LOP3.LUT R19, R16, 0xffff, RZ, 0xc0, !PT ;  /* 0x0000ffff10137812 */ /* 0x000fc400078ec0ff */
[----:B------:R-:W-:Y:S02]  /*a3d50*/  LOP3.LUT R18, R18, 0xffff, RZ, 0xc0, !PT ;  /* 0x0000ffff12127812 */ /* 0x000fe400078ec0ff */
[----:B------:R-:W-:Y:S02]  /*a3d60*/  LOP3.LUT R16, R24, 0xffff, RZ, 0xc0, !PT ;  /* 0x0000ffff18107812 */ /* 0x000fe400078ec0ff */
[----:B------:R-:W-:Y:S02]  /*a3d70*/  PRMT R22, R23, 0x3340, R22 ;  /* 0x0000334017167816 */ /* 0x000fe40000000016 */
[----:B0-----:R-:W-:Y:S02]  /*a3d80*/  LOP3.LUT R17, R25, 0xffff, RZ, 0xc0, !PT ;  /* 0x0000ffff19117812 */ /* 0x001fe400078ec0ff */
[----:B------:R-:W-:Y:S02]  /*a3d90*/  PRMT R20, R21, 0x3340, R20 ;  /* 0x0000334015147816 */ /* 0x000fe40000000014 */
[----:B------:R-:W-:-:S02]  /*a3da0*/  PRMT R18, R19, 0x3340, R18 ;  /* 0x0000334013127816 */ /* 0x000fc40000000012 */
[----:B------:R-:W-:Y:S01]  /*a3db0*/  PRMT R16, R17, 0x3340, R16 ;  /* 0x0000334011107816 */ /* 0x000fe20000000010 */
[----:B------:R-:W-:Y:S04]  /*a3dc0*/  STL [R1+0x164], R22 ;  /* 0x0001641601007387 */ /* 0x000fe80000100800 */
[----:B------:R-:W-:Y:S04]  /*a3dd0*/  STL [R1+0x160], R20 ;  /* 0x0001601401007387 */ /* 0x000fe80000100800 */
[----:B------:R-:W-:Y:S04]  /*a3de0*/  STL [R1+0x15c], R18 ;  /* 0x00015c1201007387 */ /* 0x000fe80000100800 */
[----:B------:R0:W-:Y:S02]  /*a3df0*/  STL [R1+0x158], R16 ;  /* 0x0001581001007387 */ /* 0x0001e40000100800 */
[----:B0-----:R-:W-:-:S02]  /*a3e00*/  LOP3.LUT R16, R0, 0xffff, RZ, 0xc0, !PT ;  /* 0x0000ffff00107812 */ /* 0x001fc400078ec0ff */
        /* <DEDUP_REMOVED lines=16> */
[----:B------:R0:W-:Y:S01]  /*a3f10*/  STL [R1+0x338], R21 ;  /* 0x0003381501007387 */ /* 0x0001e20000100800 */
[----:B------:R-:W-:-:S03]  /*a3f20*/  LOP3.LUT R163, R163, 0xffff, RZ, 0xc0, !PT ;  /* 0x0000ffffa3a37812 */ /* 0x000fc600078ec0ff */
[----:B------:R1:W-:Y:S01]  /*a3f30*/  STL [R1+0x34c], R17 ;  /* 0x00034c1101007387 */ /* 0x0003e20000100800 */
[----:B------:R-:W-:Y:S02]  /*a3f40*/  SHF.R.U32.HI R22, RZ, 0x8, R20 ;  /* 0x00000008ff167819 */ /* 0x000fe40000011614 */
[----:B------:R-:W-:Y:S02]  /*a3f50*/  SHF.R.U32.HI R23, RZ, 0x8, R19 ;  /* 0x00000008ff177819 */ /* 0x000fe40000011613 */
[----:B0-----:R-:W-:Y:S02]  /*a3f60*/  SHF.R.U32.HI R21, RZ, 0x8, R16 ;  /* 0x00000008ff157819 */ /* 0x001fe40000011610 */
[----:B-1----:R-:W-:Y:S02]  /*a3f70*/  PRMT R17, R19, 0x3340, R164 ;  /* 0x0000334013117816 */ /* 0x002fe400000000a4 */
[----:B------:R-:W-:Y:S02]  /*a3f80*/  SHF.R.U32.HI R16, RZ, 0x8, R18 ;  /* 0x00000008ff107819 */ /* 0x000fe40000011612 */
[----:B------:R-:W-:Y:S01]  /*a3f90*/  PRMT R18, R18, 0x3340, R163 ;  /* 0x0000334012127816 */ /* 0x000fe200000000a3 */
        /* <DEDUP_REMOVED lines=125> */
[--C-:B------:R-:W-:Y:S02]  /*a4770*/  PRMT R22, R21, 0x3340, R17.reuse ;  /* 0x0000334015167816 */ /* 0x100fe40000000011 */
[----:B------:R-:W-:Y:S02]  /*a4780*/  SHF.R.U32.HI R25, RZ, 0x8, R17 ;  /* 0x00000008ff197819 */ /* 0x000fe40000011611 */
[----:B------:R-:W-:Y:S02]  /*a4790*/  LOP3.LUT R170, R170, 0xffff, RZ, 0xc0, !PT ;  /* 0x0000ffffaaaa7812 */ /* 0x000fe400078ec0ff */
[----:B------:R-:W-:-:S02]  /*a47a0*/  PRMT R17, R20, 0x3340, R16 ;  /* 0x0000334014117816 */ /* 0x000fc40000000010 */
[----:B------:R-:W-:Y:S02]  /*a47b0*/  SHF.R.U32.HI R24, RZ, 0x8, R16 ;  /* 0x00000008ff187819 */ /* 0x000fe40000011610 */
[----:B------:R-:W-:Y:S01]  /*a47c0*/  PRMT R16, R18, 0x3340, R168 ;  /* 0x0000334012107816 */ /* 0x000fe200000000a8 */
[----:B------:R0:W-:Y:S01]  /*a47d0*/  STL [R1+0x2f0], R22 ;  /* 0x0002f01601007387 */ /* 0x0001e20000100800 */
[----:B------:R-:W-:Y:S02]  /*a47e0*/  SHF.R.U32.HI R23, RZ, 0x8, R18 ;  /* 0x00000008ff177819 */ /* 0x000fe40000011612 */
[----:B------:R-:W-:Y:S01]  /*a47f0*/  PRMT R18, R19, 0x3340, R170 ;  /* 0x0000334013127816 */ /* 0x000fe200000000aa */
[----:B------:R1:W-:Y:S01]  /*a4800*/  STL [R1+0x2ec], R17 ;  /* 0x0002ec1101007387 */ /* 0x0003e20000100800 */
[----:B------:R-:W-:Y:S02]  /*a4810*/  SHF.R.U32.HI R26, RZ, 0x8, R21 ;  /* 0x00000008ff1a7819 */ /* 0x000fe40000011615 */
[----:B------:R-:W-:Y:S01]  /*a4820*/  SHF.R.U32.HI R21, RZ, 0x8, R20 ;  /* 0x00000008ff157819 */ /* 0x000fe20000011614 */
[----:B------:R1:W-:Y:S01]  /*a4830*/  STL [R1+0x2e4], R16 ;  /* 0x0002e41001007387 */ /* 0x0003e20000100800 */
[----:B0-----:R-:W-:-:S02]  /*a4840*/  SHF.R.U32.HI R22, RZ, 0x8, R168 ;  /* 0x00000008ff167819 */ /* 0x001fc400000116a8 */
[----:B------:R-:W-:Y:S02]  /*a4850*/  LOP3.LUT R23, R23, 0xffff, RZ, 0xc0, !PT ;  /* 0x0000ffff17177812 */ /* 0x000fe400078ec0ff */
[----:B-1----:R-:W-:Y:S01]  /*a4860*/  SHF.R.U32.HI R17, RZ, 0x8, R19 ;  /* 0x00000008ff117819 */ /* 0x002fe20000011613 */
[----:B------:R0:W-:Y:S01]  /*a4870*/  STL [R1+0x2e8], R18 ;  /* 0x0002e81201007387 */ /* 0x0001e20000100800 */
[----:B------:R-:W-:Y:S02]  /*a4880*/  LOP3.LUT R22, R22, 0xffff, RZ, 0xc0, !PT ;  /* 0x0000ffff16167812 */ /* 0x000fe400078ec0ff */
[----:B------:R-:W-:Y:S02]  /*a4890*/  SHF.R.U32.HI R16, RZ, 0x8, R170 ;  /* 0x00000008ff107819 */ /* 0x000fe400000116aa */
[----:B------:R-:W-:Y:S02]  /*a48a0*/  LOP3.LUT R20, R26, 0xffff, RZ, 0xc0, !PT ;  /* 0x0000ffff1a147812 */ /* 0x000fe400078ec0ff */
[----:B------:R-:W-:-:S02]  /*a48b0*/  LOP3.LUT R19, R25, 0xffff, RZ, 0xc0, !PT ;  /* 0x0000ffff19137812 */ /* 0x000fc400078ec0ff */
[----:B------:R-:W-:Y:S02]  /*a48c0*/  LOP3.LUT R21, R21, 0xffff, RZ, 0xc0, !PT ;  /* 0x0000ffff15157812 */ /* 0x000fe400078ec0ff */
[----:B0-----:R-:W-:Y:S02]  /*a48d0*/  LOP3.LUT R18, R24, 0xffff, RZ, 0xc0, !PT ;  /* 0x0000ffff18127812 */ /* 0x001fe400078ec0ff */
[----:B------:R-:W-:Y:S02]  /*a48e0*/  LOP3.LUT R17, R17, 0xffff, RZ, 0xc0, !PT ;  /* 0x0000ffff11117812 */ /* 0x000fe400078ec0ff */
[----:B------:R-:W-:Y:S02]  /*a48f0*/  LOP3.LUT R16, R16, 0xffff, RZ, 0xc0, !PT ;  /* 0x0000ffff10107812 */ /* 0x000fe400078ec0ff */
[----:B------:R-:W-:Y:S02]  /*a4900*/  PRMT R22, R23, 0x3340, R22 ;  /* 0x0000334017167816 */ /* 0x000fe40000000016 */
[----:B------:R-:W-:-:S02]  /*a4910*/  PRMT R19, R20, 0x3340, R19 ;  /* 0x0000334014137816 */ /* 0x000fc40000000013 */
        /* <DEDUP_REMOVED lines=12> */
[----:B0-----:R-:W-:-:S03]  /*a49e0*/  LOP3.LUT R19, R73, 0xffff, RZ, 0xc0, !PT ;  /* 0x0000ffff49137812 */ /* 0x001fc600078ec0ff */
[----:B------:R-:W4:Y:S01]  /*a49f0*/  LDL.LU R73, [R1+0x2954] ;  /* 0x0029540001497983 */ /* 0x000f220000300800 */
[----:B-1----:R-:W-:-:S03]  /*a4a00*/  LOP3.LUT R18, R71, 0xffff, RZ, 0xc0, !PT ;  /* 0x0000ffff47127812 */ /* 0x002fc600078ec0ff */
[----:B------:R-:W4:Y:S01]  /*a4a10*/  LDL.LU R71, [R1+0x2950] ;  /* 0x0029500001477983 */ /* 0x000f220000300800 */
[----:B------:R-:W-:Y:S02]  /*a4a20*/  LOP3.LUT R16, R0, 0xffff, RZ, 0xc0, !PT ;  /* 0x0000ffff00107812 */ /* 0x000fe400078ec0ff */
        /* <DEDUP_REMOVED lines=48> */
[----:B------:R-:W-:Y:S02]  /*a4d30*/  SHF.R.U32.HI R22, RZ, 0x8, R21 ;  /* 0x00000008ff167819 */ /* 0x000fe40000011615 */
[----:B------:R-:W-:-:S02]  /*a4d40*/  PRMT R24, R21, 0x3340, R17 ;  /* 0x0000334015187816 */ /* 0x000fc40000000011 */
[----:B------:R-:W-:Y:S02]  /*a4d50*/  SHF.R.U32.HI R21, RZ, 0x8, R17 ;  /* 0x00000008ff157819 */ /* 0x000fe40000011611 */
[----:B------:R-:W-:Y:S02]  /*a4d60*/  LOP3.LUT R173, R173, 0xffff, RZ, 0xc0, !PT ;  /* 0x0000ffffadad7812 */ /* 0x000fe400078ec0ff */
[----:B------:R-:W-:Y:S02]  /*a4d70*/  PRMT R17, R20, 0x3340, R16 ;  /* 0x0000334014117816 */ /* 0x000fe40000000010 */
        /* <DEDUP_REMOVED lines=43> */
[----:B------:R-:W-:Y:S02]  /*a5030*/  SHF.R.U32.HI R24, RZ, 0x8, R18 ;  /* 0x00000008ff187819 */ /* 0x000fe40000011612 */
[----:B------:R-:W-:Y:S02]  /*a5040*/  PRMT R18, R21, 0x3340, R17 ;  /* 0x0000334015127816 */ /* 0x000fe40000000011 */
[----:B------:R-:W-:Y:S02]  /*a5050*/  LOP3.LUT R16, R0, 0xffff, RZ, 0xc0, !PT ;  /* 0x0000ffff00107812 */ /* 0x000fe400078ec0ff */
[----:B------:R-:W2:Y:S01]  /*a5060*/  LDL.LU R0, [R1+0x2c24] ;  /* 0x002c240001007983 */ /* 0x000ea20000300800 */
[----:B------:R-:W-:-:S03]  /*a5070*/  LOP3.LUT R174, R174, 0xffff, RZ, 0xc0, !PT ;  /* 0x0000ffffaeae7812 */ /* 0x000fc600078ec0ff */
[----:B------:R0:W-:Y:S01]  /*a5080*/  STL [R1+0x2c0], R22 ;  /* 0x0002c01601007387 */ /* 0x0001e20000100800 */
[----:B------:R-:W-:-:S03]  /*a5090*/  SHF.R.U32.HI R23, RZ, 0x8, R21 ;  /* 0x00000008ff177819 */ /* 0x000fc60000011615 */
[----:B------:R1:W-:Y:S01]  /*a50a0*/  STL [R1+0x2bc], R18 ;  /* 0x0002bc1201007387 */ /* 0x0003e20000100800 */
[----:B------:R-:W-:Y:S02]  /*a50b0*/  SHF.R.U32.HI R21, RZ, 0x8, R19 ;  /* 0x00000008ff157819 */ /* 0x000fe40000011613 */
[----:B------:R-:W-:Y:S02]  /*a50c0*/  PRMT R19, R19, 0x3340, R174 ;  /* 0x0000334013137816 */ /* 0x000fe400000000ae */
[----:B0-----:R-:W-:Y:S02]  /*a50d0*/  SHF.R.U32.HI R22, RZ, 0x8, R17 ;  /* 0x00000008ff167819 */ /* 0x001fe40000011611 */
[----:B-1----:R-:W-:Y:S02]  /*a50e0*/  PRMT R18, R20, 0x3340, R16 ;  /* 0x0000334014127816 */ /* 0x002fe40000000010 */
[----:B------:R-:W-:Y:S02]  /*a50f0*/  SHF.R.U32.HI R17, RZ, 0x8, R20 ;  /* 0x00000008ff117819 */ /* 0x000fe40000011614 */
[----:B------:R-:W-:Y:S01]  /*a5100*/  SHF.R.U32.HI R16, RZ, 0x8, R16 ;  /* 0x00000008ff107819 */ /* 0x000fe20000011610 */
[----:B------:R0:W-:Y:S01]  /*a5110*/  STL [R1+0x2b8], R18 ;  /* 0x0002b81201007387 */ /* 0x0001e20000100800 */
[----:B------:R-:W-:-:S02]  /*a5120*/  LOP3.LUT R23, R23, 0xffff, RZ, 0xc0, !PT ;  /* 0x0000ffff17177812 */ /* 0x000fc400078ec0ff */
[----:B------:R-:W-:Y:S01]  /*a5130*/  LOP3.LUT R22, R22, 0xffff, RZ, 0xc0, !PT ;  /* 0x0000ffff16167812 */ /* 0x000fe200078ec0ff */
[----:B------:R1:W-:Y:S01]  /*a5140*/  STL [R1+0x2b4], R19 ;  /* 0x0002b41301007387 */ /* 0x0003e20000100800 */
[----:B------:R-:W-:Y:S02]  /*a5150*/  LOP3.LUT R20, R17, 0xffff, RZ, 0xc0, !PT ;  /* 0x0000ffff11147812 */ /* 0x000fe400078ec0ff */
[----:B0-----:R-:W-:Y:S02]  /*a5160*/  SHF.R.U32.HI R18, RZ, 0x8, R174 ;  /* 0x00000008ff127819 */ /* 0x001fe400000116ae */
[----:B------:R-:W-:Y:S02]  /*a5170*/  LOP3.LUT R21, R21, 0xffff, RZ, 0xc0, !PT ;  /* 0x0000ffff15157812 */ /* 0x000fe400078ec0ff */
[----:B-1----:R-:W-:Y:S02]  /*a5180*/  LOP3.LUT R19, R16, 0xffff, RZ, 0xc0, !PT ;  /* 0x0000ffff10137812 */ /* 0x002fe400078ec0ff */
[----:B------:R-:W-:-:S02]  /*a5190*/  LOP3.LUT R18, R18, 0xffff, RZ, 0xc0, !PT ;  /* 0x0000ffff12127812 */ /* 0x000fc400078ec0ff */
[----:B------:R-:W-:Y:S02]  /*a51a0*/  LOP3.LUT R17, R25, 0xffff, RZ, 0xc0, !PT ;  /* 0x0000ffff19117812 */ /* 0x000fe400078ec0ff */
[----:B------:R-:W-:Y:S02]  /*a51b0*/  LOP3.LUT R16, R24, 0xffff, RZ, 0xc0, !PT ;  /* 0x0000ffff18107812 */ /* 0x000fe400078ec0ff */
        /* <DEDUP_REMOVED lines=20> */
[----:B------:R-:W-:Y:S02]  /*a5300*/  LOP3.LUT R176, R176, 0xffff, RZ, 0xc0, !PT ;  /* 0x0000ffffb0b07812 */ /* 0x000fe400078ec0ff */
[----:B------:R-:W-:Y:S02]  /*a5310*/  SHF.R.U32.HI R25, RZ, 0x8, R21 ;  /* 0x00000008ff197819 */ /* 0x000fe40000011615 */
[--C-:B------:R-:W-:Y:S02]  /*a5320*/  PRMT R21, R21, 0x3340, R17.reuse ;  /* 0x0000334015157816 */ /* 0x100fe40000000011 */
[----:B------:R-:W-:Y:S02]  /*a5330*/  SHF.R.U32.HI R24, RZ, 0x8, R17 ;  /* 0x00000008ff187819 */ /* 0x000fe40000011611 */
[--C-:B------:R-:W-:Y:S02]  /*a5340*/  PRMT R17, R20, 0x3340, R16.reuse ;  /* 0x0000334014117816 */ /* 0x100fe40000000010 */
[----:B------:R-:W-:-:S02]  /*a5350*/  SHF.R.U32.HI R22, RZ, 0x8, R16 ;  /* 0x00000008ff167819 */ /* 0x000fc40000011610 */
[----:B------:R-:W-:Y:S01]  /*a5360*/  PRMT R16, R19, 0x3340, R176 ;  /* 0x0000334013107816 */ /* 0x000fe200000000b0 */
[----:B------:R0:W-:Y:S01]  /*a5370*/  STL [R1+0x2a4], R21 ;  /* 0x0002a41501007387 */ /* 0x0001e20000100800 */
[----:B------:R-:W-:Y:S02]  /*a5380*/  LOP3.LUT R175, R175, 0xffff, RZ, 0xc0, !PT ;  /* 0x0000ffffafaf7812 */ /* 0x000fe400078ec0ff */
[----:B------:R-:W-:Y:S01]  /*a5390*/  SHF.R.U32.HI R23, RZ, 0x8, R20 ;  /* 0x00000008ff177819 */ /* 0x000fe20000011614 */
[----:B------:R-:W-:Y:S01]  /*a53a0*/  STL [R1+0x2b0], R17 ;  /* 0x0002b01101007387 */ /* 0x000fe20000100800 */
[----:B------:R-:W-:-:S03]  /*a53b0*/  SHF.R.U32.HI R20, RZ, 0x8, R176 ;  /* 0x00000008ff147819 */ /* 0x000fc600000116b0 */
[----:B------:R1:W-:Y:S01]  /*a53c0*/  STL [R1+0x2ac], R16 ;  /* 0x0002ac1001007387 */ /* 0x0003e20000100800 */
[----:B0-----:R-:W-:Y:S02]  /*a53d0*/  SHF.R.U32.HI R21, RZ, 0x8, R19 ;  /* 0x00000008ff157819 */ /* 0x001fe40000011613 */
[----:B------:R-:W-:Y:S02]  /*a53e0*/  SHF.R.U32.HI R19, RZ, 0x8, R18 ;  /* 0x00000008ff137819 */ /* 0x000fe40000011612 */
[----:B------:R-:W-:Y:S02]  /*a53f0*/  LOP3.LUT R23, R23, 0xffff, RZ, 0xc0, !PT ;  /* 0x0000ffff17177812 */ /* 0x000fe400078ec0ff */
        /* <DEDUP_REMOVED lines=10> */
[----:B------:R-:W-:-:S02]  /*a54a0*/  PRMT R22, R23, 0x3340, R22 ;  /* 0x0000334017167816 */ /* 0x000fc40000000016 */
[----:B------:R-:W-:Y:S02]  /*a54b0*/  PRMT R20, R21, 0x3340, R20 ;  /* 0x0000334015147816 */ /* 0x000fe40000000014 */
[----:B------:R-:W-:Y:S02]  /*a54c0*/  PRMT R18, R19, 0x3340, R18 ;  /* 0x0000334013127816 */ /* 0x000fe40000000012 */
[----:B------:R-:W-:Y:S01]  /*a54d0*/  PRMT R16, R17, 0x3340, R16 ;  /* 0x0000334011107816 */ /* 0x000fe20000000010 */
[----:B------:R-:W-:Y:S04]  /*a54e0*/  STL [R1+0xc4], R22 ;  /* 0x0000c41601007387 */ /* 0x000fe80000100800 */
[----:B------:R2:W-:Y:S04]  /*a54f0*/  STL [R1+0xc0], R20 ;  /* 0x0000c01401007387 */ /* 0x0005e80000100800 */
[----:B------:R0:W-:Y:S04]  /*a5500*/  STL [R1+0xbc], R18 ;  /* 0x0000bc1201007387 */ /* 0x0001e80000100800 */
[----:B------:R1:W-:Y:S01]  /*a5510*/  STL [R1+0xb8], R16 ;  /* 0x0000b81001007387 */ /* 0x0003e20000100800 */
[----:B------:R-:W-:-:S02]  /*a5520*/  LOP3.LUT R17, R0, 0xffff, RZ, 0xc0, !PT ;  /* 0x0000ffff00117812 */ /* 0x000fc400078ec0ff */
[----:B---3--:R-:W-:Y:S02]  /*a5530*/  LOP3.LUT R21, R77, 0xffff, RZ, 0xc0, !PT ;  /* 0x0000ffff4d157812 */ /* 0x008fe400078ec0ff */
[----:B------:R-:W3:Y:S01]  /*a5540*/  LDL.LU R77, [R1+0x2a5c] ;  /* 0x002a5c00014d7983 */ /* 0x000ee20000300800 */
[----:B--2---:R-:W-:-:S03]  /*a5550*/  LOP3.LUT R20, R75, 0xffff, RZ, 0xc0, !PT ;  /* 0x0000ffff4b147812 */ /* 0x004fc600078ec0ff */
[----:B------:R-:W2:Y:S01]  /*a5560*/  LDL.LU R75, [R1+0x2a58] ;  /* 0x002a5800014b7983 */ /* 0x000ea20000300800 */
[----:B----4-:R-:W-:-:S03]  /*a5570*/  LOP3.LUT R19, R73, 0xffff, RZ, 0xc0, !PT ;  /* 0x0000ffff49137812 */ /* 0x010fc600078ec0ff */
[----:B------:R-:W4:Y:S01]  /*a5580*/  LDL.LU R73, [R1+0x298c] ;  /* 0x00298c0001497983 */ /* 0x000f220000300800 */
[----:B0-----:R-:W-:-:S03]  /*a5590*/  LOP3.LUT R18, R71, 0xffff, RZ, 0xc0, !PT ;  /* 0x0000ffff47127812 */ /* 0x001fc600078ec0ff */
[----:B------:R-:W4:Y:S04]  /*a55a0*/  LDL.LU R71, [R1+0x2988] ;  /* 0x0029880001477983 */ /* 0x000f280000300800 */
[----:B------:R-:W4:Y:S01]  /*a55b0*/  LDL.LU R0, [R1+0x2c1c] ;  /* 0x002c1c0001007983 */ /* 0x000f220000300800 */
[----:B------:R-:W-:Y:S02]  /*a55c0*/  LOP3.LUT R22, R79, 0xffff, RZ, 0xc0, !PT ;  /* 0x0000ffff4f167812 */ /* 0x000fe400078ec0ff */
[----:B------:R-:W-:Y:S02]  /*a55d0*/  SHF.R.U32.HI R25, RZ, 0x8, R18 ;  /* 0x00000008ff197819 */ /* 0x000fe40000011612 */
[----:B------:R-:W-:Y:S02]  /*a55e0*/  SHF.R.U32.HI R26, RZ, 0x8, R22 ;  /* 0x00000008ff1a7819 */ /* 0x000fe40000011616 */
[----:B------:R-:W-:-:S02]  /*a55f0*/  PRMT R22, R22, 0x3340, R18 ;  /* 0x0000334016167816 */ /* 0x000fc40000000012 */
[----:B------:R-:W-:Y:S02]  /*a5600*/  SHF.R.U32.HI R18, RZ, 0x8, R21 ;  /* 0x00000008ff127819 */ /* 0x000fe40000011615 */
        /* <DEDUP_REMOVED lines=34> */
[----:B0-----:R-:W-:Y:S02]  /*a5830*/  LOP3.LUT R17, R0, 0xffff, RZ, 0xc0, !PT ;  /* 0x0000ffff00117812 */ /* 0x001fe400078ec0ff */
[----:B------:R-:W2:Y:S01]  /*a5840*/  LDL.LU R0, [R1+0x2c14] ;  /* 0x002c140001007983 */ /* 0x000ea20000300800 */
[----:B------:R-:W-:-:S03]  /*a5850*/  LOP3.LUT R18, R71, 0xffff, RZ, 0xc0, !PT ;  /* 0x0000ffff47127812 */ /* 0x000fc600078ec0ff */
        /* <DEDUP_REMOVED lines=97> */
[--C-:B------:R-:W-:Y:S01]  /*a5e70*/  PRMT R23, R21, 0x3340, R17.reuse ;  /* 0x0000334015177816 */ /* 0x100fe20000000011 */
[----:B------:R-:W4:Y:S01]  /*a5e80*/  LDL.LU R7, [R1+0x2c00] ;  /* 0x002c000001077983 */ /* 0x000f220000300800 */
[----:B------:R-:W-:Y:S02]  /*a5e90*/  SHF.R.U32.HI R233, RZ, 0x8, R17 ;  /* 0x00000008ffe97819 */ /* 0x000fe40000011611 */
[----:B------:R-:W-:Y:S02]  /*a5ea0*/  LOP3.LUT R181, R181, 0xffff, RZ, 0xc0, !PT ;  /* 0x0000ffffb5b57812 */ /* 0x000fe400078ec0ff */
[--C-:B------:R-:W-:Y:S02]  /*a5eb0*/  PRMT R17, R20, 0x3340, R16.reuse ;  /* 0x0000334014117816 */ /* 0x100fe40000000010 */
[----:B------:R-:W-:Y:S01]  /*a5ec0*/  SHF.R.U32.HI R235, RZ, 0x8, R16 ;  /* 0x00000008ffeb7819 */ /* 0x000fe20000011610 */
[----:B------:R-:W-:Y:S01]  /*a5ed0*/  STL [R1+0x234], R23 ;  /* 0x0002341701007387 */ /* 0x000fe20000100800 */
[----:B------:R-:W-:-:S02]  /*a5ee0*/  SHF.R.U32.HI R16, RZ, 0x8, R18 ;  /* 0x00000008ff107819 */ /* 0x000fc40000011612 */
[----:B------:R-:W-:Y:S01]  /*a5ef0*/  PRMT R18, R18, 0x3340, R181 ;  /* 0x0000334012127816 */ /* 0x000fe200000000b5 */
[----:B------:R0:W-:Y:S01]  /*a5f00*/  STL [R1+0x230], R17 ;  /* 0x0002301101007387 */ /* 0x0001e20000100800 */
[----:B------:R-:W-:Y:S02]  /*a5f10*/  LOP3.LUT R183, R183, 0xffff, RZ, 0xc0, !PT ;  /* 0x0000ffffb7b77812 */ /* 0x000fe400078ec0ff */
[----:B------:R-:W-:Y:S01]  /*a5f20*/  SHF.R.U32.HI R22, RZ, 0x8, R21 ;  /* 0x00000008ff167819 */ /* 0x000fe20000011615 */
[----:B------:R1:W-:Y:S01]  /*a5f30*/  STL [R1+0x24c], R18 ;  /* 0x00024c1201007387 */ /* 0x0003e20000100800 */
[----:B------:R-:W-:Y:S02]  /*a5f40*/  SHF.R.U32.HI R21, RZ, 0x8, R20 ;  /* 0x00000008ff157819 */ /* 0x000fe40000011614 */
[----:B0-----:R-:W-:Y:S02]  /*a5f50*/  SHF.R.U32.HI R17, RZ, 0x8, R181 ;  /* 0x00000008ff117819 */ /* 0x001fe400000116b5 */
[----:B------:R-:W-:-:S02]  /*a5f60*/  SHF.R.U32.HI R20, RZ, 0x8, R19 ;  /* 0x00000008ff147819 */ /* 0x000fc40000011613 */
[----:B-1----:R-:W-:Y:S02]  /*a5f70*/  LOP3.LUT R18, R16, 0xffff, RZ, 0xc0, !PT ;  /* 0x0000ffff10127812 */ /* 0x002fe400078ec0ff */
[----:B------:R-:W-:Y:S02]  /*a5f80*/  LOP3.LUT R17, R17, 0xffff, RZ, 0xc0, !PT ;  /* 0x0000ffff11117812 */ /* 0x000fe400078ec0ff */
[----:B------:R-:W-:Y:S02]  /*a5f90*/  PRMT R19, R19, 0x3340, R183 ;  /* 0x0000334013137816 */ /* 0x000fe400000000b7 */
[----:B------:R-:W-:Y:S02]  /*a5fa0*/  PRMT R17, R18, 0x3340, R17 ;  /* 0x0000334012117816 */ /* 0x000fe40000000011 */
[----:B------:R-:W-:Y:S02]  /*a5fb0*/  SHF.R.U32.HI R247, RZ, 0x8, R183 ;  /* 0x00000008fff77819 */ /* 0x000fe400000116b7 */
[----:B------:R-:W-:-:S02]  /*a5fc0*/  LOP3.LUT R16, R22, 0xffff, RZ, 0xc0, !PT ;  /* 0x0000ffff16107812 */ /* 0x000fc400078ec0ff */
[----:B------:R-:W-:Y:S01]  /*a5fd0*/  LOP3.LUT R233, R233, 0xffff, RZ, 0xc0, !PT ;  /* 0x0000ffffe9e97812 */ /* 0x000fe200078ec0ff */
[----:B------:R0:W-:Y:S01]  /*a5fe0*/  STL [R1+0x22c], R19 ;  /* 0x00022c1301007387 */ /* 0x0001e20000100800 */
[----:B------:R-:W-:Y:S02]  /*a5ff0*/  LOP3.LUT R20, R20, 0xffff, RZ, 0xc0, !PT ;  /* 0x0000ffff14147812 */ /* 0x000fe400078ec0ff */
[----:B------:R-:W-:Y:S01]  /*a6000*/  LOP3.LUT R247, R247, 0xffff, RZ, 0xc0, !PT ;  /* 0x0000fffff7f77812 */ /* 0x000fe200078ec0ff */
[----:B------:R2:W-:Y:S01]  /*a6010*/  STL [R1+0x2c], R17 ;  /* 0x00002c1101007387 */ /* 0x0005e20000100800 */
[----:B------:R-:W-:Y:S02]  /*a6020*/  LOP3.LUT R235, R235, 0xffff, RZ, 0xc0, !PT ;  /* 0x0000ffffebeb7812 */ /* 0x000fe400078ec0ff */
[----:B------:R-:W-:Y:S02]  /*a6030*/  PRMT R233, R16, 0x3340, R233 ;  /* 0x0000334010e97816 */ /* 0x000fe400000000e9 */
[----:B------:R-:W-:-:S02]  /*a6040*/  LOP3.LUT R16, R11, 0xffff, RZ, 0xc0, !PT ;  /* 0x0000ffff0b107812 */ /* 0x000fc400078ec0ff */
[----:B0-----:R-:W-:Y:S02]  /*a6050*/  LOP3.LUT R19, R21, 0xffff, RZ, 0xc0, !PT ;  /* 0x0000ffff15137812 */ /* 0x001fe400078ec0ff */
        /* <DEDUP_REMOVED lines=11> */
[----:B------:R-:W4:Y:S04]  /*a6110*/  LDL.LU R75, [R1+0x2a94] ;  /* 0x002a9400014b7983 */ /* 0x000f280000300800 */
[----:B------:R-:W4:Y:S04]  /*a6120*/  LDL.LU R73, [R1+0x29d4] ;  /* 0x0029d40001497983 */ /* 0x000f280000300800 */
[----:B------:R-:W4:Y:S01]  /*a6130*/  LDL.LU R71, [R1+0x7f0] ;  /* 0x0007f00001477983 */ /* 0x000f220000300800 */
[----:B------:R-:W-:Y:S02]  /*a6140*/  SHF.R.U32.HI R22, RZ, 0x8, R21 ;  /* 0x00000008ff167819 */ /* 0x000fe40000011615 */
[----:B------:R-:W-:-:S02]  /*a6150*/  PRMT R21, R21, 0x3340, R17 ;  /* 0x0000334015157816 */ /* 0x000fc40000000011 */
[----:B------:R-:W-:Y:S02]  /*a6160*/  SHF.R.U32.HI R234, RZ, 0x8, R17 ;  /* 0x00000008ffea7819 */ /* 0x000fe40000011611 */
[----:B------:R-:W-:Y:S02]  /*a6170*/  LOP3.LUT R185, R185, 0xffff, RZ, 0xc0, !PT ;  /* 0x0000ffffb9b97812 */ /* 0x000fe400078ec0ff */
[----:B------:R-:W-:Y:S02]  /*a6180*/  SHF.R.U32.HI R17, RZ, 0x8, R20 ;  /* 0x00000008ff117819 */ /* 0x000fe40000011614 */
[--C-:B------:R-:W-:Y:S02]  /*a6190*/  PRMT R20, R20, 0x3340, R16.reuse ;  /* 0x0000334014147816 */ /* 0x100fe40000000010 */
[----:B------:R-:W-:Y:S02]  /*a61a0*/  LOP3.LUT R184, R184, 0xffff, RZ, 0xc0, !PT ;  /* 0x0000ffffb8b87812 */ /* 0x000fe400078ec0ff */
[----:B------:R-:W-:Y:S01]  /*a61b0*/  SHF.R.U32.HI R246, RZ, 0x8, R16 ;  /* 0x00000008fff67819 */ /* 0x000fe20000011610 */
[----:B------:R0:W-:Y:S01]  /*a61c0*/  STL [R1+0x210], R21 ;  /* 0x0002101501007387 */ /* 0x0001e20000100800 */
[----:B------:R-:W-:-:S03]  /*a61d0*/  PRMT R16, R19, 0x3340, R185 ;  /* 0x0000334013107816 */ /* 0x000fc600000000b9 */
[----:B------:R1:W-:Y:S01]  /*a61e0*/  STL [R1+0x20c], R20 ;  /* 0x00020c1401007387 */ /* 0x0003e20000100800 */
[----:B------:R-:W-:Y:S02]  /*a61f0*/  LOP3.LUT R234, R234, 0xffff, RZ, 0xc0, !PT ;  /* 0x0000ffffeaea7812 */ /* 0x000fe400078ec0ff */
[----:B0-----:R-:W-:Y:S02]  /*a6200*/  SHF.R.U32.HI R21, RZ, 0x8, R19 ;  /* 0x00000008ff157819 */ /* 0x001fe40000011613 */
[----:B------:R-:W-:Y:S02]  /*a6210*/  SHF.R.U32.HI R19, RZ, 0x8, R184 ;  /* 0x00000008ff137819 */ /* 0x000fe400000116b8 */
[----:B-1----:R-:W-:Y:S01]  /*a6220*/  SHF.R.U32.HI R20, RZ, 0x8, R18 ;  /* 0x00000008ff147819 */ /* 0x002fe20000011612 */
[----:B------:R0:W-:Y:S01]  /*a6230*/  STL [R1+0x200], R16 ;  /* 0x0002001001007387 */ /* 0x0001e20000100800 */
[----:B------:R-:W-:Y:S02]  /*a6240*/  LOP3.LUT R19, R19, 0xffff, RZ, 0xc0, !PT ;  /* 0x0000ffff13137812 */ /* 0x000fe400078ec0ff */
[----:B------:R-:W-:-:S02]  /*a6250*/  LOP3.LUT R20, R20, 0xffff, RZ, 0xc0, !PT ;  /* 0x0000ffff14147812 */ /* 0x000fc400078ec0ff */
[----:B------:R-:W-:Y:S02]  /*a6260*/  PRMT R18, R18, 0x3340, R184 ;  /* 0x0000334012127816 */ /* 0x000fe400000000b8 */
[----:B0-----:R-:W-:Y:S02]  /*a6270*/  LOP3.LUT R16, R22, 0xffff, RZ, 0xc0, !PT ;  /* 0x0000ffff16107812 */ /* 0x001fe400078ec0ff */
[----:B------:R-:W-:Y:S02]  /*a6280*/  SHF.R.U32.HI R252, RZ, 0x8, R185 ;  /* 0x00000008fffc7819 */ /* 0x000fe400000116b9 */
[----:B------:R-:W-:Y:S02]  /*a6290*/  PRMT R234, R16, 0x3340, R234 ;  /* 0x0000334010ea7816 */ /* 0x000fe400000000ea */
[----:B------:R-:W-:Y:S01]  /*a62a0*/  PRMT R16, R20, 0x3340, R19 ;  /* 0x0000334014107816 */ /* 0x000fe20000000013 */
[----:B------:R0:W-:Y:S01]  /*a62b0*/  STL [R1+0x1fc], R18 ;  /* 0x0001fc1201007387 */ /* 0x0001e20000100800 */
[----:B------:R-:W-:-:S02]  /*a62c0*/  LOP3.LUT R252, R252, 0xffff, RZ, 0xc0, !PT ;  /* 0x0000fffffcfc7812 */ /* 0x000fc400078ec0ff */
[----:B------:R-:W-:Y:S01]  /*a62d0*/  LOP3.LUT R17, R17, 0xffff, RZ, 0xc0, !PT ;  /* 0x0000ffff11117812 */ /* 0x000fe200078ec0ff */
[----:B------:R1:W-:Y:S01]  /*a62e0*/  STL [R1], R16 ;  /* 0x0000001001007387 */ /* 0x0003e20000100800 */
[----:B------:R-:W-:Y:S02]  /*a62f0*/  LOP3.LUT R246, R246, 0xffff, RZ, 0xc0, !PT ;  /* 0x0000fffff6f67812 */ /* 0x000fe400078ec0ff */
[----:B0-----:R-:W-:Y:S02]  /*a6300*/  LOP3.LUT R18, R21, 0xffff, RZ, 0xc0, !PT ;  /* 0x0000ffff15127812 */ /* 0x001fe400078ec0ff */
[----:B------:R-:W-:Y:S02]  /*a6310*/  PRMT R246, R17, 0x3340, R246 ;  /* 0x0000334011f67816 */ /* 0x000fe400000000f6 */
[----:B------:R-:W-:Y:S02]  /*a6320*/  PRMT R252, R18, 0x3340, R252 ;  /* 0x0000334012fc7816 */ /* 0x000fe400000000fc */
[----:B------:R-:W-:-:S02]  /*a6330*/  LOP3.LUT R17, R7, 0xffff, RZ, 0xc0, !PT ;  /* 0x0000ffff07117812 */ /* 0x000fc400078ec0ff */
[----:B--2---:R-:W-:Y:S02]  /*a6340*/  LOP3.LUT R18, R0, 0xffff, RZ, 0xc0, !PT ;  /* 0x0000ffff00127812 */ /* 0x004fe400078ec0ff */
[----:B---3--:R-:W-:Y:S02]  /*a6350*/  LOP3.LUT R22, R77, 0xffff, RZ, 0xc0, !PT ;  /* 0x0000ffff4d167812 */ /* 0x008fe400078ec0ff */
[----:B------:R-:W2:Y:S01]  /*a6360*/  LDL.LU R77, [R1+0x2aa4] ;  /* 0x002aa400014d7983 */ /* 0x000ea20000300800 */
[----:B----4-:R-:W-:-:S03]  /*a6370*/  LOP3.LUT R21, R75, 0xffff, RZ, 0xc0, !PT ;  /* 0x0000ffff4b157812 */ /* 0x010fc600078ec0ff */
[----:B------:R-:W3:Y:S01]  /*a6380*/  LDL.LU R75, [R1+0x2aa0] ;  /* 0x002aa000014b7983 */ /* 0x000ee20000300800 */
[----:B------:R-:W-:-:S03]  /*a6390*/  LOP3.LUT R20, R73, 0xffff, RZ, 0xc0, !PT ;  /* 0x0000ffff49147812 */ /* 0x000fc600078ec0ff */
[----:B------:R-:W4:Y:S01]  /*a63a0*/  LDL.LU R73, [R1+0x29e4] ;  /* 0x0029e40001497983 */ /* 0x000f220000300800 */
[----:B------:R-:W-:-:S03]  /*a63b0*/  LOP3.LUT R19, R71, 0xffff, RZ, 0xc0, !PT ;  /* 0x0000ffff47137812 */ /* 0x000fc600078ec0ff */
[----:B------:R-:W4:Y:S04]  /*a63c0*/  LDL.LU R71, [R1+0x29e0] ;  /* 0x0029e00001477983 */ /* 0x000f280000300800 */
[----:B------:R-:W4:Y:S04]  /*a63d0*/  LDL.LU R0, [R1+0x2bf4] ;  /* 0x002bf40001007983 */ /* 0x000f280000300800 */
[----:B------:R-:W4:Y:S01]  /*a63e0*/  LDL.LU R7, [R1+0x2bf0] ;  /* 0x002bf00001077983 */ /* 0x000f220000300800 */
[----:B------:R-:W-:Y:S02]  /*a63f0*/  LOP3.LUT R23, R79, 0xffff, RZ, 0xc0, !PT ;  /* 0x0000ffff4f177812 */ /* 0x000fe400078ec0ff */
[----:B-1----:R-:W-:-:S02]  /*a6400*/  LOP3.LUT R16, R8, 0xffff, RZ, 0xc0, !PT ;  /* 0x0000ffff08107812 */ /* 0x002fc400078ec0ff */
[----:B------:R-:W-:Y:S01]  /*a6410*/  SHF.R.U32.HI R24, RZ, 0x8, R23 ;  /* 0x00000008ff187819 */ /* 0x000fe20000011617 */
[----:B------:R-:W4:Y:S01]  /*a6420*/  LDL.LU R8, [R1+0x2bec] ;  /* 0x002bec0001087983 */ /* 0x000f220000300800 */
[--C-:B------:R-:W-:Y:S02]  /*a6430*/  PRMT R25, R23, 0x3340, R19.reuse ;  /* 0x0000334017197816 */ /* 0x100fe40000000013 */
[----:B------:R-:W-:Y:S02]  /*a6440*/  SHF.R.U32.HI R228, RZ, 0x8, R19 ;  /* 0x00000008ffe47819 */ /* 0x000fe40000011613 */
[----:B------:R-:W-:Y:S02]  /*a6450*/  SHF.R.U32.HI R23, RZ, 0x8, R22 ;  /* 0x00000008ff177819 */ /* 0x000fe40000011616 */
[----:B------:R-:W-:Y:S02]  /*a6460*/  PRMT R22, R22, 0x3340, R18 ;  /* 0x0000334016167816 */ /* 0x000fe40000000012 */
[----:B------:R-:W-:-:S02]  /*a6470*/  SHF.R.U32.HI R19, RZ, 0x8, R21 ;  /* 0x00000008ff137819 */ /* 0x000fc40000011615 */
[--C-:B------:R-:W-:Y:S02]  /*a6480*/  PRMT R21, R21, 0x3340, R17.reuse ;  /* 0x0000334015157816 */ /* 0x100fe40000000011 */
[----:B------:R-:W-:Y:S02]  /*a6490*/  SHF.R.U32.HI R222, RZ, 0x8, R17 ;  /* 0x00000008ffde7819 */ /* 0x000fe40000011611 */
[----:B------:R-:W-:Y:S01]  /*a64a0*/  PRMT R17, R20, 0x3340, R16 ;  /* 0x0000334014117816 */ /* 0x000fe20000000010 */
[----:B------:R-:W-:Y:S04]  /*a64b0*/  STL [R1+0x1c4], R25 ;  /* 0x0001c41901007387 */ /* 0x000fe80000100800 */
[----:B------:R-:W-:Y:S01]  /*a64c0*/  STL [R1+0x1c0], R22 ;  /* 0x0001c01601007387 */ /* 0x000fe20000100800 */
[----:B------:R-:W-:-:S03]  /*a64d0*/  LOP3.LUT R228, R228, 0xffff, RZ, 0xc0, !PT ;  /* 0x0000ffffe4e47812 */ /* 0x000fc600078ec0ff */
[----:B------:R-:W-:Y:S04]  /*a64e0*/  STL [R1+0x1b8], R21 ;  /* 0x0001b81501007387 */ /* 0x000fe80000100800 */
[----:B------:R0:W-:Y:S01]  /*a64f0*/  STL [R1+0x1b4], R17 ;  /* 0x0001b41101007387 */ /* 0x0001e20000100800 */
[----:B------:R-:W-:Y:S02]  /*a6500*/  SHF.R.U32.HI R223, RZ, 0x8, R16 ;  /* 0x00000008ffdf7819 */ /* 0x000fe40000011610 */
[----:B------:R-:W-:Y:S02]  /*a6510*/  LOP3.LUT R16, R23, 0xffff, RZ, 0xc0, !PT ;  /* 0x0000ffff17107812 */ /* 0x000fe400078ec0ff */
[----:B0-----:R-:W-:Y:S02]  /*a6520*/  LOP3.LUT R17, R19, 0xffff, RZ, 0xc0, !PT ;  /* 0x0000ffff13117812 */ /* 0x001fe400078ec0ff */
[----:B------:R-:W-:-:S04]  /*a6530*/  LOP3.LUT R19, R24, 0xffff, RZ, 0xc0, !PT ;  /* 0x0000ffff18137812 */ /* 0x000fc800078ec0ff */
[----:B------:R-:W-:Y:S02]  /*a6540*/  PRMT R228, R19, 0x3340, R228 ;  /* 0x0000334013e47816 */ /* 0x000fe400000000e4 */
[----:B------:R-:W-:Y:S02]  /*a6550*/  SHF.R.U32.HI R221, RZ, 0x8, R18 ;  /* 0x00000008ffdd7819 */ /* 0x000fe40000011612 */
[----:B------:R-:W-:Y:S02]  /*a6560*/  SHF.R.U32.HI R18, RZ, 0x8, R20 ;  /* 0x00000008ff127819 */ /* 0x000fe40000011614 */
[----:B--2---:R-:W-:Y:S02]  /*a6570*/  LOP3.LUT R23, R77, 0xffff, RZ, 0xc0, !PT ;  /* 0x0000ffff4d177812 */ /* 0x004fe400078ec0ff */
[----:B---3--:R-:W-:Y:S02]  /*a6580*/  LOP3.LUT R22, R75, 0xffff, RZ, 0xc0, !PT ;  /* 0x0000ffff4b167812 */ /* 0x008fe400078ec0ff */
[----:B----4-:R-:W-:-:S02]  /*a6590*/  LOP3.LUT R21, R73, 0xffff, RZ, 0xc0, !PT ;  /* 0x0000ffff49157812 */ /* 0x010fc400078ec0ff */
[----:B------:R-:W-:Y:S02]  /*a65a0*/  LOP3.LUT R20, R71, 0xffff, RZ, 0xc0, !PT ;  /* 0x0000ffff47147812 */ /* 0x000fe400078ec0ff */
[----:B------:R-:W-:Y:S02]  /*a65b0*/  LOP3.LUT R19, R7, 0xffff, RZ, 0xc0, !PT ;  /* 0x0000ffff07137812 */ /* 0x000fe400078ec0ff */
[----:B------:R-:W2:Y:S04]  /*a65c0*/  LDL.LU R7, [R1+0x2be8] ;  /* 0x002be80001077983 */ /* 0x000ea80000300800 */
[----:B------:R-:W3:Y:S04]  /*a65d0*/  LDL.LU R77, [R1+0x2aac] ;  /* 0x002aac00014d7983 */ /* 0x000ee80000300800 */
[----:B------:R-:W4:Y:S04]  /*a65e0*/  LDL.LU R75, [R1+0x2aa8] ;  /* 0x002aa800014b7983 */ /* 0x000f280000300800 */
[----:B------:R-:W4:Y:S04]  /*a65f0*/  LDL.LU R73, [R1+0x29f4] ;  /* 0x0029f40001497983 */ /* 0x000f280000300800 */
[----:B------:R-:W4:Y:S01]  /*a6600*/  LDL.LU R71, [R1+0x29f0] ;  /* 0x0029f00001477983 */ /* 0x000f220000300800 */
[----:B------:R-:W-:-:S02]  /*a6610*/  LOP3.LUT R18, R18, 0xffff, RZ, 0xc0, !PT ;  /* 0x0000ffff12127812 */ /* 0x000fc400078ec0ff */
[----:B------:R-:W-:Y:S02]  /*a6620*/  LOP3.LUT R223, R223, 0xffff, RZ, 0xc0, !PT ;  /* 0x0000ffffdfdf7812 */ /* 0x000fe400078ec0ff */
[----:B------:R-:W-:Y:S02]  /*a6630*/  LOP3.LUT R222, R222, 0xffff, RZ, 0xc0, !PT ;  /* 0x0000ffffdede7812 */ /* 0x000fe400078ec0ff */
[----:B------:R-:W-:Y:S02]  /*a6640*/  LOP3.LUT R221, R221, 0xffff, RZ, 0xc0, !PT ;  /* 0x0000ffffdddd7812 */ /* 0x000fe400078ec0ff */
[----:B------:R-:W-:Y:S02]  /*a6650*/  PRMT R223, R18, 0x3340, R223 ;  /* 0x0000334012df7816 */ /* 0x000fe400000000df */
[----:B------:R-:W-:Y:S02]  /*a6660*/  PRMT R222, R17, 0x3340, R222 ;  /* 0x0000334011de7816 */ /* 0x000fe400000000de */
[----:B------:R-:W-:-:S02]  /*a6670*/  LOP3.LUT R18, R11, 0xffff, RZ, 0xc0, !PT ;  /* 0x0000ffff0b127812 */ /* 0x000fc400078ec0ff */
[----:B------:R-:W-:Y:S01]  /*a6680*/  PRMT R221, R16, 0x3340, R221 ;  /* 0x0000334010dd7816 */ /* 0x000fe200000000dd */
[----:B------:R-:W4:Y:S01]  /*a6690*/  LDL.LU R11, [R1+0x2be4] ;  /* 0x002be400010b7983 */ /* 0x000f220000300800 */
[----:B------:R-:W-:Y:S02]  /*a66a0*/  LOP3.LUT R17, R3, 0xffff, RZ, 0xc0, !PT ;  /* 0x0000ffff03117812 */ /* 0x000fe400078ec0ff */
[----:B------:R-:W-:Y:S01]  /*a66b0*/  LOP3.LUT R16, R6, 0xffff, RZ, 0xc0, !PT ;  /* 0x0000ffff06107812 */ /* 0x000fe200078ec0ff */
[----:B------:R-:W4:Y:S01]  /*a66c0*/  LDL.LU R3, [R1+0x2be0] ;  /* 0x002be00001037983 */ /* 0x000f220000300800 */
[----:B------:R-:W-:Y:S02]  /*a66d0*/  SHF.R.U32.HI R24, RZ, 0x8, R23 ;  /* 0x00000008ff187819 */ /* 0x000fe40000011617 */
[--C-:B------:R-:W-:Y:S01]  /*a66e0*/  PRMT R25, R23, 0x3340, R19.reuse ;  /* 0x0000334017197816 */ /* 0x100fe20000000013 */
[----:B------:R-:W4:Y:S01]  /*a66f0*/  LDL.LU R6, [R1+0x2bdc] ;  /* 0x002bdc0001067983 */ /* 0x000f220000300800 */
[----:B------:R-:W-:-:S02]  /*a6700*/  SHF.R.U32.HI R213, RZ, 0x8, R19 ;  /* 0x00000008ffd57819 */ /* 0x000fc40000011613 */
[----:B------:R-:W-:Y:S02]  /*a6710*/  SHF.R.U32.HI R23, RZ, 0x8, R22 ;  /* 0x00000008ff177819 */ /* 0x000fe40000011616 */
[----:B------:R-:W-:Y:S02]  /*a6720*/  PRMT R22, R22, 0x3340, R18 ;  /* 0x0000334016167816 */ /* 0x000fe40000000012 */
[----:B------:R-:W-:Y:S02]  /*a6730*/  SHF.R.U32.HI R19, RZ, 0x8, R21 ;  /* 0x00000008ff137819 */ /* 0x000fe40000011615 */
        /* <DEDUP_REMOVED lines=16> */
[----:B------:R-:W2:Y:S01]  /*a6840*/  LDL.LU R7, [R1+0x2bd8] ;  /* 0x002bd80001077983 */ /* 0x000ea20000300800 */
[----:B---3--:R-:W-:-:S03]  /*a6850*/  LOP3.LUT R23, R77, 0xffff, RZ, 0xc0, !PT ;  /* 0x0000ffff4d177812 */ /* 0x008fc600078ec0ff */
[----:B------:R-:W3:Y:S01]  /*a6860*/  LDL.LU R77, [R1+0x2abc] ;  /* 0x002abc00014d7983 */ /* 0x000ee20000300800 */
[----:B----4-:R-:W-:-:S03]  /*a6870*/  LOP3.LUT R22, R75, 0xffff, RZ, 0xc0, !PT ;  /* 0x0000ffff4b167812 */ /* 0x010fc600078ec0ff */
[----:B------:R-:W4:Y:S01]  /*a6880*/  LDL.LU R75, [R1+0x2a38] ;  /* 0x002a3800014b7983 */ /* 0x000f220000300800 */
[----:B------:R-:W-:-:S03]  /*a6890*/  LOP3.LUT R21, R73, 0xffff, RZ, 0xc0, !PT ;  /* 0x0000ffff49157812 */ /* 0x000fc600078ec0ff */
[----:B------:R-:W2:Y:S01]  /*a68a0*/  LDL.LU R73, [R1+0x2a34] ;  /* 0x002a340001497983 */ /* 0x000ea20000300800 */
[----:B------:R-:W-:-:S03]  /*a68b0*/  LOP3.LUT R20, R71, 0xffff, RZ, 0xc0, !PT ;  /* 0x0000ffff47147812 */ /* 0x000fc600078ec0ff */
[----:B------:R-:W2:Y:S01]  /*a68c0*/  LDL.LU R71, [R1+0x2a18] ;  /* 0x002a180001477983 */ /* 0x000ea20000300800 */
[----:B------:R-:W-:Y:S02]  /*a68d0*/  LOP3.LUT R230, R230, 0xffff, RZ, 0xc0, !PT ;  /* 0x0000ffffe6e67812 */ /* 0x000fe400078ec0ff */
[----:B------:R-:W-:Y:S02]  /*a68e0*/  LOP3.LUT R229, R229, 0xffff, RZ, 0xc0, !PT ;  /* 0x0000ffffe5e57812 */ /* 0x000fe400078ec0ff */
[----:B------:R-:W-:Y:S02]  /*a68f0*/  LOP3.LUT R18, R18, 0xffff, RZ, 0xc0, !PT ;  /* 0x0000ffff12127812 */ /* 0x000fe400078ec0ff */
[----:B------:R-:W-:Y:S02]  /*a6900*/  LOP3.LUT R231, R231, 0xffff, RZ, 0xc0, !PT ;  /* 0x0000ffffe7e77812 */ /* 0x000fe400078ec0ff */
[----:B------:R-:W-:Y:S02]  /*a6910*/  PRMT R230, R17, 0x3340, R230 ;  /* 0x0000334011e67816 */ /* 0x000fe400000000e6 */
[----:B------:R-:W-:-:S02]  /*a6920*/  PRMT R229, R16, 0x3340, R229 ;  /* 0x0000334010e57816 */ /* 0x000fc400000000e5 */
[----:B------:R-:W-:Y:S02]  /*a6930*/  LOP3.LUT R17, R4, 0xffff, RZ, 0xc0, !PT ;  /* 0x0000ffff04117812 */ /* 0x000fe400078ec0ff */
[----:B------:R-:W-:Y:S02]  /*a6940*/  LOP3.LUT R16, R5, 0xffff, RZ, 0xc0, !PT ;  /* 0x0000ffff05107812 */ /* 0x000fe400078ec0ff */
[--C-:B------:R-:W-:Y:S02]  /*a6950*/  PRMT R25, R23, 0x3340, R19.reuse ;  /* 0x0000334017197816 */ /* 0x100fe40000000013 */
[----:B------:R-:W-:Y:S02]  /*a6960*/  SHF.R.U32.HI R215, RZ, 0x8, R19 ;  /* 0x00000008ffd77819 */ /* 0x000fe40000011613 */
[----:B------:R-:W-:Y:S02]  /*a6970*/  PRMT R231, R18, 0x3340, R231 ;  /* 0x0000334012e77816 */ /* 0x000fe400000000e7 */
[----:B------:R-:W-:-:S02]  /*a6980*/  SHF.R.U32.HI R19, RZ, 0x8, R21 ;  /* 0x00000008ff137819 */ /* 0x000fc40000011615 */
[----:B------:R-:W-:Y:S02]  /*a6990*/  LOP3.LUT R18, R0, 0xffff, RZ, 0xc0, !PT ;  /* 0x0000ffff00127812 */ /* 0x000fe400078ec0ff */
[--C-:B------:R-:W-:Y:S01]  /*a69a0*/  PRMT R21, R21, 0x3340, R17.reuse ;  /* 0x0000334015157816 */ /* 0x100fe20000000011 */
[----:B------:R-:W2:Y:S01]  /*a69b0*/  LDL.LU R0, [R1+0x2bd4] ;  /* 0x002bd40001007983 */ /* 0x000ea20000300800 */
[----:B------:R-:W-:Y:S02]  /*a69c0*/  SHF.R.U32.HI R219, RZ, 0x8, R17 ;  /* 0x00000008ffdb7819 */ /* 0x000fe40000011611 */
[----:B------:R-:W-:Y:S01]  /*a69d0*/  PRMT R17, R20, 0x3340, R16 ;  /* 0x0000334014117816 */ /* 0x000fe20000000010 */
[----:B------:R-:W2:Y:S01]  /*a69e0*/  LDL.LU R4, [R1+0x2bd0] ;  /* 0x002bd00001047983 */ /* 0x000ea20000300800 */
[----:B------:R-:W-:-:S03]  /*a69f0*/  SHF.R.U32.HI R24, RZ, 0x8, R23 ;  /* 0x00000008ff187819 */ /* 0x000fc60000011617 */
[----:B------:R-:W2:Y:S04]  /*a6a00*/  LDL.LU R5, [R1+0x2bcc] ;  /* 0x002bcc0001057983 */ /* 0x000ea80000300800 */
[----:B------:R-:W-:Y:S01]  /*a6a10*/  STL [R1+0x90], R25 ;  /* 0x0000901901007387 */ /* 0x000fe20000100800 */
[----:B------:R-:W-:-:S03]  /*a6a20*/  LOP3.LUT R215, R215, 0xffff, RZ, 0xc0, !PT ;  /* 0x0000ffffd7d77812 */ /* 0x000fc600078ec0ff */
[----:B------:R-:W-:Y:S01]  /*a6a30*/  STL [R1+0x154], R21 ;  /* 0x0001541501007387 */ /* 0x000fe20000100800 */
[----:B------:R-:W-:-:S03]  /*a6a40*/  SHF.R.U32.HI R23, RZ, 0x8, R22 ;  /* 0x00000008ff177819 */ /* 0x000fc60000011616 */
[----:B------:R0:W-:Y:S01]  /*a6a50*/  STL [R1+0x150], R17 ;  /* 0x0001501101007387 */ /* 0x0001e20000100800 */
[----:B------:R-:W-:Y:S02]  /*a6a60*/  SHF.R.U32.HI R220, RZ, 0x8, R16 ;  /* 0x00000008ffdc7819 */ /* 0x000fe40000011610 */
[----:B------:R-:W-:Y:S02]  /*a6a70*/  LOP3.LUT R16, R23, 0xffff, RZ, 0xc0, !PT ;  /* 0x0000ffff17107812 */ /* 0x000fe400078ec0ff */
[----:B0-----:R-:W-:Y:S02]  /*a6a80*/  LOP3.LUT R17, R19, 0xffff, RZ, 0xc0, !PT ;  /* 0x0000ffff13117812 */ /* 0x001fe400078ec0ff */
[----:B------:R-:W-:Y:S02]  /*a6a90*/  LOP3.LUT R19, R24, 0xffff, RZ, 0xc0, !PT ;  /* 0x0000ffff18137812 */ /* 0x000fe400078ec0ff */
[----:B------:R-:W-:Y:S02]  /*a6aa0*/  PRMT R227, R22, 0x3340, R18 ;  /* 0x0000334016e37816 */ /* 0x000fe40000000012 */
[----:B------:R-:W-:-:S02]  /*a6ab0*/  PRMT R215, R19, 0x3340, R215 ;  /* 0x0000334013d77816 */ /* 0x000fc400000000d7 */
[----:B------:R-:W-:Y:S02]  /*a6ac0*/  LOP3.LUT R19, R8, 0xffff, RZ, 0xc0, !PT ;  /* 0x0000ffff08137812 */ /* 0x000fe400078ec0ff */
[----:B------:R-:W2:Y:S01]  /*a6ad0*/  LDL.LU R8, [R1+0x2bc8] ;  /* 0x002bc80001087983 */ /* 0x000ea20000300800 */
[----:B------:R-:W-:Y:S02]  /*a6ae0*/  SHF.R.U32.HI R214, RZ, 0x8, R18 ;  /* 0x00000008ffd67819 */ /* 0x000fe40000011612 */
[----:B------:R-:W-:Y:S02]  /*a6af0*/  SHF.R.U32.HI R18, RZ, 0x8, R20 ;  /* 0x00000008ff127819 */ /* 0x000fe40000011614 */
[----:B---3--:R-:W-:Y:S02]  /*a6b00*/  LOP3.LUT R23, R77, 0xffff, RZ, 0xc0, !PT ;  /* 0x0000ffff4d177812 */ /* 0x008fe400078ec0ff */
[----:B------:R-:W3:Y:S01]  /*a6b10*/  LDL.LU R77, [R1+0x2a78] ;  /* 0x002a7800014d7983 */ /* 0x000ee20000300800 */
[----:B----4-:R-:W-:-:S03]  /*a6b20*/  LOP3.LUT R22, R75, 0xffff, RZ, 0xc0, !PT ;  /* 0x0000ffff4b167812 */ /* 0x010fc600078ec0ff */
[----:B------:R-:W4:Y:S01]  /*a6b30*/  LDL.LU R75, [R1+0x2a54] ;  /* 0x002a5400014b7983 */ /* 0x000f220000300800 */
[----:B--2---:R-:W-:-:S03]  /*a6b40*/  LOP3.LUT R21, R73, 0xffff, RZ, 0xc0, !PT ;  /* 0x0000ffff49157812 */ /* 0x004fc600078ec0ff */
[----:B------:R-:W2:Y:S01]  /*a6b50*/  LDL.LU R73, [R1+0x2a30] ;  /* 0x002a300001497983 */ /* 0x000ea20000300800 */
[----:B------:R-:W-:-:S03]  /*a6b60*/  LOP3.LUT R20, R71, 0xffff, RZ, 0xc0, !PT ;  /* 0x0000ffff47147812 */ /* 0x000fc600078ec0ff */
[----:B------:R-:W2:Y:S01]  /*a6b70*/  LDL.LU R71, [R1+0x2a14] ;  /* 0x002a140001477983 */ /* 0x000ea20000300800 */
[----:B------:R-:W-:Y:S02]  /*a6b80*/  LOP3.LUT R214, R214, 0xffff, RZ, 0xc0, !PT ;  /* 0x0000ffffd6d67812 */ /* 0x000fe400078ec0ff */
[----:B------:R-:W-:Y:S02]  /*a6b90*/  LOP3.LUT R219, R219, 0xffff, RZ, 0xc0, !PT ;  /* 0x0000ffffdbdb7812 */ /* 0x000fe400078ec0ff */
[----:B------:R-:W-:Y:S02]  /*a6ba0*/  PRMT R214, R16, 0x3340, R214 ;  /* 0x0000334010d67816 */ /* 0x000fe400000000d6 */
[----:B------:R-:W-:Y:S02]  /*a6bb0*/  LOP3.LUT R16, R14, 0xffff, RZ, 0xc0, !PT ;  /* 0x0000ffff0e107812 */ /* 0x000fe400078ec0ff */
[----:B------:R-:W-:Y:S02]  /*a6bc0*/  PRMT R219, R17, 0x3340, R219 ;  /* 0x0000334011db7816 */ /* 0x000fe400000000db */
[----:B------:R-:W-:-:S02]  /*a6bd0*/  LOP3.LUT R17, R9, 0xffff, RZ, 0xc0, !PT ;  /* 0x0000ffff09117812 */ /* 0x000fc400078ec0ff */
[----:B------:R-:W-:Y:S02]  /*a6be0*/  LOP3.LUT R18, R18, 0xffff, RZ, 0xc0, !PT ;  /* 0x0000ffff12127812 */ /* 0x000fe400078ec0ff */
[----:B------:R-:W-:Y:S02]  /*a6bf0*/  LOP3.LUT R220, R220, 0xffff, RZ, 0xc0, !PT ;  /* 0x0000ffffdcdc7812 */ /* 0x000fe400078ec0ff */
[--C-:B------:R-:W-:Y:S02]  /*a6c00*/  PRMT R226, R23, 0x3340, R19.reuse ;  /* 0x0000334017e27816 */ /* 0x100fe40000000013 */
[----:B------:R-:W-:Y:S02]  /*a6c10*/  SHF.R.U32.HI R216, RZ, 0x8, R19 ;  /* 0x00000008ffd87819 */ /* 0x000fe40000011613 */
[----:B------:R-:W-:Y:S02]  /*a6c20*/  SHF.R.U32.HI R19, RZ, 0x8, R20 ;  /* 0x00000008ff137819 */ /* 0x000fe40000011614 */
[----:B------:R-:W-:-:S02]  /*a6c30*/  SHF.R.U32.HI R232, RZ, 0x8, R16 ;  /* 0x00000008ffe87819 */ /* 0x000fc40000011610 */
[--C-:B------:R-:W-:Y:S02]  /*a6c40*/  PRMT R224, R21, 0x3340, R17.reuse ;  /* 0x0000334015e07816 */ /* 0x100fe40000000011 */
[----:B------:R-:W-:Y:S02]  /*a6c50*/  SHF.R.U32.HI R218, RZ, 0x8, R17 ;  /* 0x00000008ffda7819 */ /* 0x000fe40000011611 */
[----:B------:R-:W-:Y:S02]  /*a6c60*/  PRMT R220, R18, 0x3340, R220 ;  /* 0x0000334012dc7816 */ /* 0x000fe400000000dc */
[----:B------:R-:W-:Y:S02]  /*a6c70*/  PRMT R17, R20, 0x3340, R16 ;  /* 0x0000334014117816 */ /* 0x000fe40000000010 */
[----:B------:R-:W-:Y:S02]  /*a6c80*/  LOP3.LUT R18, R2, 0xffff, RZ, 0xc0, !PT ;  /* 0x0000ffff02127812 */ /* 0x000fe400078ec0ff */
[----:B------:R-:W-:Y:S01]  /*a6c90*/  SHF.R.U32.HI R24, RZ, 0x8, R23 ;  /* 0x00000008ff187819 */ /* 0x000fe20000011617 */
[----:B------:R-:W2:Y:S01]  /*a6ca0*/  LDL.LU R2, [R1+0x2bc4] ;  /* 0x002bc40001027983 */ /* 0x000ea20000300800 */
[----:B------:R-:W-:-:S02]  /*a6cb0*/  LOP3.LUT R19, R19, 0xffff, RZ, 0xc0, !PT ;  /* 0x0000ffff13137812 */ /* 0x000fc400078ec0ff */
[----:B------:R-:W-:Y:S01]  /*a6cc0*/  LOP3.LUT R232, R232, 0xffff, RZ, 0xc0, !PT ;  /* 0x0000ffffe8e87812 */ /* 0x000fe200078ec0ff */
[----:B------:R-:W2:Y:S01]  /*a6cd0*/  LDL.LU R9, [R1+0x2bc0] ;  /* 0x002bc00001097983 */ /* 0x000ea20000300800 */
[----:B------:R-:W-:Y:S02]  /*a6ce0*/  SHF.R.U32.HI R23, RZ, 0x8, R22 ;  /* 0x00000008ff177819 */ /* 0x000fe40000011616 */
[----:B------:R-:W-:Y:S01]  /*a6cf0*/  PRMT R232, R19, 0x3340, R232 ;  /* 0x0000334013e87816 */ /* 0x000fe200000000e8 */
[----:B------:R-:W2:Y:S01]  /*a6d00*/  LDL.LU R14, [R1+0x2bbc] ;  /* 0x002bbc00010e7983 */ /* 0x000ea20000300800 */
[----:B------:R-:W-:-:S03]  /*a6d10*/  LOP3.LUT R19, R236, 0xffff, RZ, 0xc0, !PT ;  /* 0x0000ffffec137812 */ /* 0x000fc600078ec0ff */
[----:B------:R0:W-:Y:S01]  /*a6d20*/  STL [R1+0x148], R17 ;  /* 0x0001481101007387 */ /* 0x0001e20000100800 */
[--C-:B------:R-:W-:Y:S02]  /*a6d30*/  PRMT R225, R22, 0x3340, R18.reuse ;  /* 0x0000334016e17816 */ /* 0x100fe40000000012 */
[----:B------:R-:W-:Y:S01]  /*a6d40*/  SHF.R.U32.HI R217, RZ, 0x8, R18 ;  /* 0x00000008ffd97819 */ /* 0x000fe20000011612 */
[----:B------:R-:W2:Y:S01]  /*a6d50*/  LDL.LU R236, [R1+0x2bb8] ;  /* 0x002bb80001ec7983 */ /* 0x000ea20000300800 */
[----:B------:R-:W-:Y:S02]  /*a6d60*/  SHF.R.U32.HI R18, RZ, 0x8, R21 ;  /* 0x00000008ff127819 */ /* 0x000fe40000011615 */
[----:B0-----:R-:W-:Y:S02]  /*a6d70*/  LOP3.LUT R17, R23, 0xffff, RZ, 0xc0, !PT ;  /* 0x0000ffff17117812 */ /* 0x001fe400078ec0ff */
        /* <DEDUP_REMOVED lines=10> */
[----:B------:R-:W-:Y:S02]  /*a6e20*/  LOP3.LUT R217, R217, 0xffff, RZ, 0xc0, !PT ;  /* 0x0000ffffd9d97812 */ /* 0x000fe400078ec0ff */
[----:B------:R-:W-:Y:S02]  /*a6e30*/  PRMT R218, R18, 0x3340, R218 ;  /* 0x0000334012da7816 */ /* 0x000fe400000000da */
[----:B------:R-:W-:Y:S02]  /*a6e40*/  LOP3.LUT R18, R238, 0xffff, RZ, 0xc0, !PT ;  /* 0x0000ffffee127812 */ /* 0x000fe400078ec0ff */
[----:B------:R-:W-:Y:S01]  /*a6e50*/  LOP3.LUT R16, R24, 0xffff, RZ, 0xc0, !PT ;  /* 0x0000ffff18107812 */ /* 0x000fe200078ec0ff */
[----:B------:R-:W2:Y:S01]  /*a6e60*/  LDL.LU R238, [R1+0x2bb4] ;  /* 0x002bb40001ee7983 */ /* 0x000ea20000300800 */
[----:B------:R-:W-:-:S02]  /*a6e70*/  LOP3.LUT R216, R216, 0xffff, RZ, 0xc0, !PT ;  /* 0x0000ffffd8d87812 */ /* 0x000fc400078ec0ff */
[----:B------:R-:W-:Y:S02]  /*a6e80*/  SHF.R.U32.HI R27, RZ, 0x8, R23 ;  /* 0x00000008ff1b7819 */ /* 0x000fe40000011617 */
[----:B------:R-:W-:Y:S02]  /*a6e90*/  PRMT R23, R23, 0x3340, R19 ;  /* 0x0000334017177816 */ /* 0x000fe40000000013 */
[----:B------:R-:W-:Y:S02]  /*a6ea0*/  SHF.R.U32.HI R26, RZ, 0x8, R22 ;  /* 0x00000008ff1a7819 */ /* 0x000fe40000011616 */
[----:B------:R-:W-:Y:S02]  /*a6eb0*/  PRMT R217, R17, 0x3340, R217 ;  /* 0x0000334011d97816 */ /* 0x000fe400000000d9 */
[----:B------:R-:W-:Y:S02]  /*a6ec0*/  PRMT R22, R22, 0x3340, R18 ;  /* 0x0000334016167816 */ /* 0x000fe40000000012 */
[----:B------:R-:W-:-:S02]  /*a6ed0*/  PRMT R216, R16, 0x3340, R216 ;  /* 0x0000334010d87816 */ /* 0x000fc400000000d8 */
[----:B------:R-:W-:Y:S02]  /*a6ee0*/  LOP3.LUT R17, R237, 0xffff, RZ, 0xc0, !PT ;  /* 0x0000ffffed117812 */ /* 0x000fe400078ec0ff */
[----:B------:R-:W2:Y:S01]  /*a6ef0*/  LDL.LU R237, [R1+0x2bb0] ;  /* 0x002bb00001ed7983 */ /* 0x000ea20000300800 */
[----:B------:R-:W-:Y:S02]  /*a6f00*/  LOP3.LUT R16, R15, 0xffff, RZ, 0xc0, !PT ;  /* 0x0000ffff0f107812 */ /* 0x000fe400078ec0ff */
[----:B------:R-:W-:Y:S01]  /*a6f10*/  SHF.R.U32.HI R19, RZ, 0x8, R19 ;  /* 0x00000008ff137819 */ /* 0x000fe20000011613 */
[----:B------:R-:W2:Y:S01]  /*a6f20*/  LDL.LU R15, [R1+0x2bac] ;  /* 0x002bac00010f7983 */ /* 0x000ea20000300800 */
[----:B------:R-:W-:Y:S02]  /*a6f30*/  SHF.R.U32.HI R25, RZ, 0x8, R21 ;  /* 0x00000008ff197819 */ /* 0x000fe40000011615 */
[----:B------:R-:W-:Y:S01]  /*a6f40*/  PRMT R21, R21, 0x3340, R17 ;  /* 0x0000334015157816 */ /* 0x000fe20000000011 */
[----:B------:R0:W-:Y:S01]  /*a6f50*/  STL [R1+0x138], R23 ;  /* 0x0001381701007387 */ /* 0x0001e20000100800 */
[----:B------:R-:W-:-:S02]  /*a6f60*/  SHF.R.U32.HI R24, RZ, 0x8, R20 ;  /* 0x00000008ff187819 */ /* 0x000fc40000011614 */
[----:B------:R-:W-:Y:S01]  /*a6f70*/  PRMT R20, R20, 0x3340, R16 ;  /* 0x0000334014147816 */ /* 0x000fe20000000010 */
[----:B------:R1:W-:Y:S01]  /*a6f80*/  STL [R1+0x14c], R22 ;  /* 0x00014c1601007387 */ /* 0x0003e20000100800 */
[----:B------:R-:W-:Y:S02]  /*a6f90*/  SHF.R.U32.HI R18, RZ, 0x8, R18 ;  /* 0x00000008ff127819 */ /* 0x000fe40000011612 */
[----:B0-----:R-:W-:Y:S02]  /*a6fa0*/  SHF.R.U32.HI R23, RZ, 0x8, R17 ;  /* 0x00000008ff177819 */ /* 0x001fe40000011611 */
[----:B------:R-:W-:Y:S02]  /*a6fb0*/  LOP3.LUT R17, R27, 0xffff, RZ, 0xc0, !PT ;  /* 0x0000ffff1b117812 */ /* 0x000fe400078ec0ff */
[----:B-1----:R-:W-:Y:S02]  /*a6fc0*/  SHF.R.U32.HI R22, RZ, 0x8, R16 ;  /* 0x00000008ff167819 */ /* 0x002fe40000011610 */
[----:B------:R-:W-:Y:S01]  /*a6fd0*/  LOP3.LUT R16, R19, 0xffff, RZ, 0xc0, !PT ;  /* 0x0000ffff13107812 */ /* 0x000fe200078ec0ff */
[----:B------:R0:W-:Y:S01]  /*a6fe0*/  STL [R1+0x168], R21 ;  /* 0x0001681501007387 */ /* 0x0001e20000100800 */
[----:B------:R-:W-:-:S02]  /*a6ff0*/  LOP3.LUT R19, R26, 0xffff, RZ, 0xc0, !PT ;  /* 0x0000ffff1a137812 */ /* 0x000fc400078ec0ff */
[----:B------:R-:W-:Y:S01]  /*a7000*/  LOP3.LUT R18, R18, 0xffff, RZ, 0xc0, !PT ;  /* 0x0000ffff12127812 */ /* 0x000fe200078ec0ff */
[----:B------:R1:W-:Y:S01]  /*a7010*/  STL [R1+0x170], R20 ;  /* 0x0001701401007387 */ /* 0x0003e20000100800 */
[----:B------:R-:W-:Y:S02]  /*a7020*/  PRMT R16, R17, 0x3340, R16 ;  /* 0x0000334011107816 */ /* 0x000fe40000000010 */
[----:B------:R-:W-:Y:S02]  /*a7030*/  LOP3.LUT R22, R22, 0xffff, RZ, 0xc0, !PT ;  /* 0x0000ffff16167812 */ /* 0x000fe400078ec0ff */
[----:B0-----:R-:W-:Y:S02]  /*a7040*/  LOP3.LUT R21, R25, 0xffff, RZ, 0xc0, !PT ;  /* 0x0000ffff19157812 */ /* 0x001fe400078ec0ff */
[----:B-1----:R-:W-:Y:S02]  /*a7050*/  LOP3.LUT R20, R23, 0xffff, RZ, 0xc0, !PT ;  /* 0x0000ffff17147812 */ /* 0x002fe400078ec0ff */
[----:B------:R-:W-:Y:S01]  /*a7060*/  LOP3.LUT R23, R24, 0xffff, RZ, 0xc0, !PT ;  /* 0x0000ffff18177812 */ /* 0x000fe200078ec0ff */
[----:B------:R0:W-:Y:S01]  /*a7070*/  STL [R1+0x4], R16 ;  /* 0x0000041001007387 */ /* 0x0001e20000100800 */
[----:B------:R-:W-:-:S02]  /*a7080*/  PRMT R18, R19, 0x3340, R18 ;  /* 0x0000334013127816 */ /* 0x000fc40000000012 */
[----:B------:R-:W-:-:S03]  /*a7090*/  PRMT R17, R21, 0x3340, R20 ;  /* 0x0000334015117816 */ /* 0x000fc60000000014 */
[----:B------:R1:W-:Y:S01]  /*a70a0*/  STL [R1+0x8], R18 ;  /* 0x0000081201007387 */ /* 0x0003e20000100800 */
[----:B0-----:R-:W-:-:S03]  /*a70b0*/  PRMT R16, R23, 0x3340, R22 ;  /* 0x0000334017107816 */ /* 0x001fc60000000016 */
[----:B------:R0:W-:Y:S01]  /*a70c0*/  STL [R1+0xc], R17 ;  /* 0x00000c1101007387 */ /* 0x0001e20000100800 */
[----:B------:R-:W-:-:S03]  /*a70d0*/  LOP3.LUT R19, R241, 0xffff, RZ, 0xc0, !PT ;  /* 0x0000fffff1137812 */ /* 0x000fc600078ec0ff */
[----:B------:R0:W-:Y:S04]  /*a70e0*/  STL [R1+0x10], R16 ;  /* 0x0000101001007387 */ /* 0x0001e80000100800 */
[----:B------:R-:W2:Y:S01]  /*a70f0*/  LDL.LU R241, [R1+0x2ba8] ;  /* 0x002ba80001f17983 */ /* 0x000ea20000300800 */
[----:B---3--:R-:W-:-:S03]  /*a7100*/  LOP3.LUT R23, R77, 0xffff, RZ, 0xc0, !PT ;  /* 0x0000ffff4d177812 */ /* 0x008fc600078ec0ff */
[----:B------:R-:W3:Y:S01]  /*a7110*/  LDL.LU R77, [R1+0x2a70] ;  /* 0x002a7000014d7983 */ /* 0x000ee20000300800 */
[----:B----4-:R-:W-:-:S03]  /*a7120*/  LOP3.LUT R22, R75, 0xffff, RZ, 0xc0, !PT ;  /* 0x0000ffff4b167812 */ /* 0x010fc600078ec0ff */
[----:B------:R-:W4:Y:S01]  /*a7130*/  LDL.LU R75, [R1+0x2a4c] ;  /* 0x002a4c00014b7983 */ /* 0x000f220000300800 */
[----:B--2---:R-:W-:-:S03]  /*a7140*/  LOP3.LUT R21, R73, 0xffff, RZ, 0xc0, !PT ;  /* 0x0000ffff49157812 */ /* 0x004fc600078ec0ff */
[----:B------:R-:W2:Y:S01]  /*a7150*/  LDL.LU R73, [R1+0x2a28] ;  /* 0x002a280001497983 */ /* 0x000ea20000300800 */
[----:B------:R-:W-:-:S03]  /*a7160*/  LOP3.LUT R20, R71, 0xffff, RZ, 0xc0, !PT ;  /* 0x0000ffff47147812 */ /* 0x000fc600078ec0ff */
[----:B------:R-:W2:Y:S01]  /*a7170*/  LDL.LU R71, [R1+0x2a0c] ;  /* 0x002a0c0001477983 */ /* 0x000ea20000300800 */
[----:B-1----:R-:W-:Y:S02]  /*a7180*/  LOP3.LUT R18, R242, 0xffff, RZ, 0xc0, !PT ;  /* 0x0000fffff2127812 */ /* 0x002fe400078ec0ff */
[----:B------:R-:W-:Y:S01]  /*a7190*/  SHF.R.U32.HI R27, RZ, 0x8, R23 ;  /* 0x00000008ff1b7819 */ /* 0x000fe20000011617 */
[----:B------:R-:W2:Y:S01]  /*a71a0*/  LDL.LU R242, [R1+0x2ba4] ;  /* 0x002ba40001f27983 */ /* 0x000ea20000300800 */
[----:B------:R-:W-:Y:S02]  /*a71b0*/  PRMT R23, R23, 0x3340, R19 ;  /* 0x0000334017177816 */ /* 0x000fe40000000013 */
[----:B------:R-:W-:Y:S02]  /*a71c0*/  SHF.R.U32.HI R26, RZ, 0x8, R22 ;  /* 0x00000008ff1a7819 */ /* 0x000fe40000011616 */
[----:B------:R-:W-:Y:S02]  /*a71d0*/  PRMT R22, R22, 0x3340, R18 ;  /* 0x0000334016167816 */ /* 0x000fe40000000012 */
[----:B0-----:R-:W-:-:S02]  /*a71e0*/  LOP3.LUT R17, R243, 0xffff, RZ, 0xc0, !PT ;  /* 0x0000fffff3117812 */ /* 0x001fc400078ec0ff */
[----:B------:R-:W2:Y:S01]  /*a71f0*/  LDL.LU R243, [R1+0x2ba0] ;  /* 0x002ba00001f37983 */ /* 0x000ea20000300800 */
[----:B------:R-:W-:Y:S02]  /*a7200*/  LOP3.LUT R16, R244, 0xffff, RZ, 0xc0, !PT ;  /* 0x0000fffff4107812 */ /* 0x000fe400078ec0ff */
[----:B------:R-:W-:Y:S01]  /*a7210*/  SHF.R.U32.HI R19, RZ, 0x8, R19 ;  /* 0x00000008ff137819 */ /* 0x000fe20000011613 */
[----:B------:R-:W2:Y:S01]  /*a7220*/  LDL.LU R244, [R1+0x2b9c] ;  /* 0x002b9c0001f47983 */ /* 0x000ea20000300800 */
[----:B------:R-:W-:Y:S02]  /*a7230*/  SHF.R.U32.HI R25, RZ, 0x8, R21 ;  /* 0x00000008ff197819 */ /* 0x000fe40000011615 */
[----:B------:R-:W-:Y:S01]  /*a7240*/  PRMT R21, R21, 0x3340, R17 ;  /* 0x0000334015157816 */ /* 0x000fe20000000011 */
[----:B------:R0:W-:Y:S01]  /*a7250*/  STL [R1+0x16c], R23 ;  /* 0x00016c1701007387 */ /* 0x0001e20000100800 */
[----:B------:R-:W-:Y:S02]  /*a7260*/  SHF.R.U32.HI R24, RZ, 0x8, R20 ;  /* 0x00000008ff187819 */ /* 0x000fe40000011614 */
[----:B------:R-:W-:Y:S01]  /*a7270*/  PRMT R20, R20, 0x3340, R16 ;  /* 0x0000334014147816 */ /* 0x000fe20000000010 */
[----:B------:R1:W-:Y:S01]  /*a7280*/  STL [R1+0x178], R22 ;  /* 0x0001781601007387 */ /* 0x0003e20000100800 */
[----:B------:R-:W-:-:S02]  /*a7290*/  SHF.R.U32.HI R18, RZ, 0x8, R18 ;  /* 0x00000008ff127819 */ /* 0x000fc40000011612 */
[----:B0-----:R-:W-:Y:S02]  /*a72a0*/  SHF.R.U32.HI R23, RZ, 0x8, R17 ;  /* 0x00000008ff177819 */ /* 0x001fe40000011611 */
[----:B------:R-:W-:Y:S02]  /*a72b0*/  LOP3.LUT R17, R27, 0xffff, RZ, 0xc0, !PT ;  /* 0x0000ffff1b117812 */ /* 0x000fe400078ec0ff */
[----:B-1----:R-:W-:Y:S02]  /*a72c0*/  SHF.R.U32.HI R22, RZ, 0x8, R16 ;  /* 0x00000008ff167819 */ /* 0x002fe40000011610 */
[----:B------:R-:W-:Y:S01]  /*a72d0*/  LOP3.LUT R16, R19, 0xffff, RZ, 0xc0, !PT ;  /* 0x0000ffff13107812 */ /* 0x000fe200078ec0ff */
[----:B------:R0:W-:Y:S01]  /*a72e0*/  STL [R1+0x19c], R21 ;  /* 0x00019c1501007387 */ /* 0x0001e20000100800 */
[----:B------:R-:W-:Y:S02]  /*a72f0*/  LOP3.LUT R19, R26, 0xffff, RZ, 0xc0, !PT ;  /* 0x0000ffff1a137812 */ /* 0x000fe400078ec0ff */
[----:B------:R-:W-:Y:S01]  /*a7300*/  LOP3.LUT R18, R18, 0xffff, RZ, 0xc0, !PT ;  /* 0x0000ffff12127812 */ /* 0x000fe200078ec0ff */
[----:B------:R1:W-:Y:S01]  /*a7310*/  STL [R1+0x1a4], R20 ;  /* 0x0001a41401007387 */ /* 0x0003e20000100800 */
[----:B------:R-:W-:-:S02]  /*a7320*/  PRMT R16, R17, 0x3340, R16 ;  /* 0x0000334011107816 */ /* 0x000fc40000000010 */
[----:B------:R-:W-:Y:S02]  /*a7330*/  LOP3.LUT R22, R22, 0xffff, RZ, 0xc0, !PT ;  /* 0x0000ffff16167812 */ /* 0x000fe400078ec0ff */
[----:B0-----:R-:W-:Y:S02]  /*a7340*/  LOP3.LUT R21, R25, 0xffff, RZ, 0xc0, !PT ;  /* 0x0000ffff19157812 */ /* 0x001fe400078ec0ff */
[----:B-1----:R-:W-:Y:S02]  /*a7350*/  LOP3.LUT R20, R23, 0xffff, RZ, 0xc0, !PT ;  /* 0x0000ffff17147812 */ /* 0x002fe400078ec0ff */
[----:B------:R-:W-:Y:S01]  /*a7360*/  LOP3.LUT R23, R24, 0xffff, RZ, 0xc0, !PT ;  /* 0x0000ffff18177812 */ /* 0x000fe200078ec0ff */
[----:B------:R0:W-:Y:S01]  /*a7370*/  STL [R1+0x14], R16 ;  /* 0x0000141001007387 */ /* 0x0001e20000100800 */
[----:B------:R-:W-:Y:S02]  /*a7380*/  PRMT R18, R19, 0x3340, R18 ;  /* 0x0000334013127816 */ /* 0x000fe40000000012 */
        /* <DEDUP_REMOVED lines=16> */
[----:B0-----:R-:W-:Y:S01]  /*a7490*/  LOP3.LUT R17, R10, 0xffff, RZ, 0xc0, !PT ;  /* 0x0000ffff0a117812 */ /* 0x001fe200078ec0ff */
[----:B------:R-:W2:Y:S01]  /*a74a0*/  LDL.LU R249, [R1+0x2b94] ;  /* 0x002b940001f97983 */ /* 0x000ea20000300800 */
[----:B------:R-:W-:Y:S02]  /*a74b0*/  SHF.R.U32.HI R27, RZ, 0x8, R23 ;  /* 0x00000008ff1b7819 */ /* 0x000fe40000011617 */
[----:B------:R-:W-:Y:S01]  /*a74c0*/  LOP3.LUT R16, R250, 0xffff, RZ, 0xc0, !PT ;  /* 0x0000fffffa107812 */ /* 0x000fe200078ec0ff */
[----:B------:R-:W2:Y:S01]  /*a74d0*/  LDL.LU R10, [R1+0x2b90] ;  /* 0x002b9000010a7983 */ /* 0x000ea20000300800 */
[--C-:B------:R-:W-:Y:S02]  /*a74e0*/  PRMT R23, R23, 0x3340, R19.reuse ;  /* 0x0000334017177816 */ /* 0x100fe40000000013 */
[----:B------:R-:W-:Y:S01]  /*a74f0*/  SHF.R.U32.HI R24, RZ, 0x8, R19 ;  /* 0x00000008ff187819 */ /* 0x000fe20000011613 */
[----:B------:R-:W2:Y:S01]  /*a7500*/  LDL.LU R250, [R1+0x2b8c] ;  /* 0x002b8c0001fa7983 */ /* 0x000ea20000300800 */
[----:B------:R-:W-:-:S02]  /*a7510*/  SHF.R.U32.HI R26, RZ, 0x8, R22 ;  /* 0x00000008ff1a7819 */ /* 0x000fc40000011616 */
[--C-:B------:R-:W-:Y:S02]  /*a7520*/  PRMT R22, R22, 0x3340, R18.reuse ;  /* 0x0000334016167816 */ /* 0x100fe40000000012 */
[----:B------:R-:W-:Y:S02]  /*a7530*/  SHF.R.U32.HI R19, RZ, 0x8, R18 ;  /* 0x00000008ff137819 */ /* 0x000fe40000011612 */
[----:B------:R-:W-:Y:S02]  /*a7540*/  SHF.R.U32.HI R25, RZ, 0x8, R21 ;  /* 0x00000008ff197819 */ /* 0x000fe40000011615 */
[--C-:B------:R-:W-:Y:S02]  /*a7550*/  PRMT R21, R21, 0x3340, R17.reuse ;  /* 0x0000334015157816 */ /* 0x100fe40000000011 */
[----:B------:R-:W-:Y:S02]  /*a7560*/  SHF.R.U32.HI R18, RZ, 0x8, R17 ;  /* 0x00000008ff127819 */ /* 0x000fe40000011611 */
[----:B------:R-:W-:-:S02]  /*a7570*/  SHF.R.U32.HI R17, RZ, 0x8, R20 ;  /* 0x00000008ff117819 */ /* 0x000fc40000011614 */
[--C-:B------:R-:W-:Y:S01]  /*a7580*/  PRMT R20, R20, 0x3340, R16.reuse ;  /* 0x0000334014147816 */ /* 0x100fe20000000010 */
[----:B------:R0:W-:Y:S01]  /*a7590*/  STL [R1+0x1a0], R23 ;  /* 0x0001a01701007387 */ /* 0x0001e20000100800 */
[----:B------:R-:W-:-:S03]  /*a75a0*/  SHF.R.U32.HI R16, RZ, 0x8, R16 ;  /* 0x00000008ff107819 */ /* 0x000fc60000011610 */
[----:B------:R1:W-:Y:S01]  /*a75b0*/  STL [R1+0x1bc], R22 ;  /* 0x0001bc1601007387 */ /* 0x0003e20000100800 */
[----:B------:R-:W-:-:S03]  /*a75c0*/  LOP3.LUT R18, R18, 0xffff, RZ, 0xc0, !PT ;  /* 0x0000ffff12127812 */ /* 0x000fc600078ec0ff */
[----:B------:R1:W-:Y:S01]  /*a75d0*/  STL [R1+0x1d0], R21 ;  /* 0x0001d01501007387 */ /* 0x0003e20000100800 */
[----:B0-----:R-:W-:-:S03]  /*a75e0*/  LOP3.LUT R23, R27, 0xffff, RZ, 0xc0, !PT ;  /* 0x0000ffff1b177812 */ /* 0x001fc600078ec0ff */
[----:B------:R0:W-:Y:S01]  /*a75f0*/  STL [R1+0x1d8], R20 ;  /* 0x0001d81401007387 */ /* 0x0001e20000100800 */
[----:B-1----:R-:W-:Y:S02]  /*a7600*/  LOP3.LUT R22, R24, 0xffff, RZ, 0xc0, !PT ;  /* 0x0000ffff18167812 */ /* 0x002fe400078ec0ff */
        /* <DEDUP_REMOVED lines=9> */
[----:B------:R4:W-:Y:S01]  /*a76a0*/  STL [R1+0x24], R22 ;  /* 0x0000241601007387 */ /* 0x0009e20000100800 */
[----:B------:R-:W-:-:S03]  /*a76b0*/  LOP3.LUT R19, R240, 0xffff, RZ, 0xc0, !PT ;  /* 0x0000fffff0137812 */ /* 0x000fc600078ec0ff */
[----:B------:R0:W-:Y:S04]  /*a76c0*/  STL [R1+0x28], R20 ;  /* 0x0000281401007387 */ /* 0x0001e80000100800 */
[----:B------:R1:W-:Y:S04]  /*a76d0*/  STL [R1+0x30], R18 ;  /* 0x0000301201007387 */ /* 0x0003e80000100800 */
        /* <DEDUP_REMOVED lines=8> */
[----:B0-----:R-:W-:-:S03]  /*a7760*/  LOP3.LUT R20, R71, 0xffff, RZ, 0xc0, !PT ;  /* 0x0000ffff47147812 */ /* 0x001fc600078ec0ff */
[----:B------:R-:W2:Y:S01]  /*a7770*/  LDL.LU R71, [R1+0x2a04] ;  /* 0x002a040001477983 */ /* 0x000ea20000300800 */
[----:B-1----:R-:W-:Y:S02]  /*a7780*/  LOP3.LUT R18, R251, 0xffff, RZ, 0xc0, !PT ;  /* 0x0000fffffb127812 */ /* 0x002fe400078ec0ff */
[----:B------:R-:W-:Y:S01]  /*a7790*/  LOP3.LUT R17, R13, 0xffff, RZ, 0xc0, !PT ;  /* 0x0000ffff0d117812 */ /* 0x000fe200078ec0ff */
        /* <DEDUP_REMOVED lines=36> */
[----:B---3--:R-:W-:-:S03]  /*a79e0*/  LOP3.LUT R23, R77, 0xffff, RZ, 0xc0, !PT ;  /* 0x0000ffff4d177812 */ /* 0x008fc600078ec0ff */
[----:B------:R-:W3:Y:S01]  /*a79f0*/  LDL.LU R77, [R1+0x2a64] ;  /* 0x002a6400014d7983 */ /* 0x000ee20000300800 */
[----:B----4-:R-:W-:-:S03]  /*a7a00*/  LOP3.LUT R22, R75, 0xffff, RZ, 0xc0, !PT ;  /* 0x0000ffff4b167812 */ /* 0x010fc600078ec0ff */
[----:B------:R-:W4:Y:S01]  /*a7a10*/  LDL.LU R75, [R1+0x2a40] ;  /* 0x002a4000014b7983 */ /* 0x000f220000300800 */
[----:B--2---:R-:W-:-:S03]  /*a7a20*/  LOP3.LUT R21, R73, 0xffff, RZ, 0xc0, !PT ;  /* 0x0000ffff49157812 */ /* 0x004fc600078ec0ff */
[----:B------:R-:W2:Y:S01]  /*a7a30*/  LDL.LU R73, [R1+0x2a1c] ;  /* 0x002a1c0001497983 */ /* 0x000ea20000300800 */
[----:B0-----:R-:W-:-:S03]  /*a7a40*/  LOP3.LUT R20, R71, 0xffff, RZ, 0xc0, !PT ;  /* 0x0000ffff47147812 */ /* 0x001fc600078ec0ff */
[----:B------:R-:W3:Y:S01]  /*a7a50*/  LDL.LU R71, [R1+0x2a00] ;  /* 0x002a000001477983 */ /* 0x000ee20000300800 */
[----:B------:R-:W-:Y:S02]  /*a7a60*/  LOP3.LUT R19, R46, 0xffff, RZ, 0xc0, !PT ;  /* 0x0000ffff2e137812 */ /* 0x000fe400078ec0ff */
[----:B-1----:R-:W-:Y:S02]  /*a7a70*/  LOP3.LUT R18, R54, 0xffff, RZ, 0xc0, !PT ;  /* 0x0000ffff36127812 */ /* 0x002fe400078ec0ff */
[----:B------:R-:W-:Y:S02]  /*a7a80*/  LOP3.LUT R17, R62, 0xffff, RZ, 0xc0, !PT ;  /* 0x0000ffff3e117812 */ /* 0x000fe400078ec0ff */
[----:B------:R-:W-:Y:S02]  /*a7a90*/  SHF.R.U32.HI R27, RZ, 0x8, R23 ;  /* 0x00000008ff1b7819 */ /* 0x000fe40000011617 */
[----:B------:R-:W-:Y:S02]  /*a7aa0*/  LOP3.LUT R16, R70, 0xffff, RZ, 0xc0, !PT ;  /* 0x0000ffff46107812 */ /* 0x000fe400078ec0ff */
[----:B------:R-:W-:-:S02]  /*a7ab0*/  PRMT R23, R23, 0x3340, R19 ;  /* 0x0000334017177816 */ /* 0x000fc40000000013 */
[----:B------:R-:W-:Y:S02]  /*a7ac0*/  SHF.R.U32.HI R24, RZ, 0x8, R19 ;  /* 0x00000008ff187819 */ /* 0x000fe40000011613 */
[----:B------:R-:W-:Y:S02]  /*a7ad0*/  SHF.R.U32.HI R26, RZ, 0x8, R22 ;  /* 0x00000008ff1a7819 */ /* 0x000fe40000011616 */
[--C-:B------:R-:W-:Y:S02]  /*a7ae0*/  PRMT R22, R22, 0x3340, R18.reuse ;  /* 0x0000334016167816 */ /* 0x100fe40000000012 */
[----:B------:R-:W-:Y:S02]  /*a7af0*/  SHF.R.U32.HI R19, RZ, 0x8, R18 ;  /* 0x00000008ff137819 */ /* 0x000fe40000011612 */
[----:B------:R-:W-:Y:S02]  /*a7b00*/  SHF.R.U32.HI R25, RZ, 0x8, R21 ;  /* 0x00000008ff197819 */ /* 0x000fe40000011615 */
[----:B------:R-:W-:-:S02]  /*a7b10*/  PRMT R21, R21, 0x3340, R17 ;  /* 0x0000334015157816 */ /* 0x000fc40000000011 */
[----:B------:R-:W-:Y:S02]  /*a7b20*/  SHF.R.U32.HI R18, RZ, 0x8, R17 ;  /* 0x00000008ff127819 */ /* 0x000fe40000011611 */
[----:B------:R-:W-:Y:S02]  /*a7b30*/  SHF.R.U32.HI R17, RZ, 0x8, R20 ;  /* 0x00000008ff117819 */ /* 0x000fe40000011614 */
        /* <DEDUP_REMOVED lines=22> */
[----:B----4-:R-:W-:-:S03]  /*a7ca0*/  LOP3.LUT R22, R75, 0xffff, RZ, 0xc0, !PT ;  /* 0x0000ffff4b167812 */ /* 0x010fc600078ec0ff */
[----:B------:R-:W4:Y:S01]  /*a7cb0*/  LDL.LU R75, [R1+0x2a60] ;  /* 0x002a6000014b7983 */ /* 0x000f220000300800 */
[----:B--2---:R-:W-:-:S03]  /*a7cc0*/  LOP3.LUT R21, R73, 0xffff, RZ, 0xc0, !PT ;  /* 0x0000ffff49157812 */ /* 0x004fc600078ec0ff */
[----:B------:R-:W2:Y:S01]  /*a7cd0*/  LDL.LU R73, [R1+0x2a3c] ;  /* 0x002a3c0001497983 */ /* 0x000ea20000300800 */
[----:B---3--:R-:W-:-:S03]  /*a7ce0*/  LOP3.LUT R20, R71, 0xffff, RZ, 0xc0, !PT ;  /* 0x0000ffff47147812 */ /* 0x008fc600078ec0ff */
[----:B------:R-:W3:Y:S01]  /*a7cf0*/  LDL.LU R71, [R1+0x273c] ;  /* 0x00273c0001477983 */ /* 0x000ee20000300800 */
[----:B------:R-:W-:Y:S02]  /*a7d00*/  F2FP.SATFINITE.E5M2.F32.PACK_AB_MERGE_C R86, R87, R86, RZ ;  /* 0x000000565756723e */ /* 0x000fe400048060ff */
[----:B------:R-:W-:Y:S02]  /*a7d10*/  F2FP.SATFINITE.E5M2.F32.PACK_AB_MERGE_C R94, R95, R94, RZ ;  /* 0x0000005e5f5e723e */ /* 0x000fe400048060ff */
[----:B------:R-:W-:Y:S02]  /*a7d20*/  LOP3.LUT R23, R77, 0xffff, RZ, 0xc0, !PT ;  /* 0x0000ffff4d177812 */ /* 0x000fe400078ec0ff */
[----:B------:R-:W-:Y:S02]  /*a7d30*/  F2FP.SATFINITE.E5M2.F32.PACK_AB_MERGE_C R102, R103, R102, RZ ;  /* 0x000000666766723e */ /* 0x000fe400048060ff */
[----:B------:R-:W-:Y:S02]  /*a7d40*/  LOP3.LUT R19, R78, 0xffff, RZ, 0xc0, !PT ;  /* 0x0000ffff4e137812 */ /* 0x000fe400078ec0ff */
[----:B0-----:R-:W-:-:S02]  /*a7d50*/  LOP3.LUT R18, R86, 0xffff, RZ, 0xc0, !PT ;  /* 0x0000ffff56127812 */ /* 0x001fc400078ec0ff */
[----:B------:R-:W-:Y:S02]  /*a7d60*/  LOP3.LUT R17, R94, 0xffff, RZ, 0xc0, !PT ;  /* 0x0000ffff5e117812 */ /* 0x000fe400078ec0ff */
[----:B------:R-:W-:Y:S02]  /*a7d70*/  SHF.R.U32.HI R27, RZ, 0x8, R23 ;  /* 0x00000008ff1b7819 */ /* 0x000fe40000011617 */
[----:B-1----:R-:W-:Y:S02]  /*a7d80*/  LOP3.LUT R16, R102, 0xffff, RZ, 0xc0, !PT ;  /* 0x0000ffff66107812 */ /* 0x002fe400078ec0ff */
[--C-:B------:R-:W-:Y:S02]  /*a7d90*/  PRMT R23, R23, 0x3340, R19.reuse ;  /* 0x0000334017177816 */ /* 0x100fe40000000013 */
[----:B------:R-:W-:Y:S02]  /*a7da0*/  SHF.R.U32.HI R24, RZ, 0x8, R19 ;  /* 0x00000008ff187819 */ /* 0x000fe40000011613 */
        /* <DEDUP_REMOVED lines=17> */
[----:B0-----:R-:W-:Y:S02]  /*a7ec0*/  LOP3.LUT R20, R19, 0xffff, RZ, 0xc0, !PT ;  /* 0x0000ffff13147812 */ /* 0x001fe400078ec0ff */
[----:B------:R-:W-:Y:S02]  /*a7ed0*/  LOP3.LUT R19, R25, 0xffff, RZ, 0xc0, !PT ;  /* 0x0000ffff19137812 */ /* 0x000fe400078ec0ff */
[----:B------:R-:W-:Y:S02]  /*a7ee0*/  PRMT R22, R23, 0x3340, R22 ;  /* 0x0000334017167816 */ /* 0x000fe40000000016 */
[----:B------:R-:W-:-:S02]  /*a7ef0*/  LOP3.LUT R17, R17, 0xffff, RZ, 0xc0, !PT ;  /* 0x0000ffff11117812 */ /* 0x000fc400078ec0ff */
[----:B------:R-:W-:Y:S02]  /*a7f00*/  LOP3.LUT R16, R16, 0xffff, RZ, 0xc0, !PT ;  /* 0x0000ffff10107812 */ /* 0x000fe400078ec0ff */
[----:B------:R-:W-:Y:S02]  /*a7f10*/  PRMT R20, R21, 0x3340, R20 ;  /* 0x0000334015147816 */ /* 0x000fe40000000014 */
[----:B------:R-:W-:Y:S02]  /*a7f20*/  PRMT R18, R19, 0x3340, R18 ;  /* 0x0000334013127816 */ /* 0x000fe40000000012 */
[----:B------:R-:W-:Y:S01]  /*a7f30*/  F2FP.SATFINITE.E5M2.F32.PACK_AB_MERGE_C R110, R111, R110, RZ ;  /* 0x0000006e6f6e723e */ /* 0x000fe200048060ff */
[----:B------:R-:W-:Y:S01]  /*a7f40*/  STL [R1+0x68], R22 ;  /* 0x0000681601007387 */ /* 0x000fe20000100800 */
[----:B------:R-:W-:Y:S02]  /*a7f50*/  PRMT R16, R17, 0x3340, R16 ;  /* 0x0000334011107816 */ /* 0x000fe40000000010 */
[----:B------:R-:W-:Y:S01]  /*a7f60*/  F2FP.SATFINITE.E5M2.F32.PACK_AB_MERGE_C R134, R135, R134, RZ ;  /* 0x000000868786723e */ /* 0x000fe200048060ff */
[----:B------:R0:W-:Y:S01]  /*a7f70*/  STL [R1+0x6c], R20 ;  /* 0x00006c1401007387 */ /* 0x0001e20000100800 */
[----:B------:R-:W-:-:S03]  /*a7f80*/  LOP3.LUT R19, R110, 0xffff, RZ, 0xc0, !PT ;  /* 0x0000ffff6e137812 */ /* 0x000fc600078ec0ff */
[----:B------:R1:W-:Y:S01]  /*a7f90*/  STL [R1+0x78], R18 ;  /* 0x0000781201007387 */ /* 0x0003e20000100800 */
[----:B------:R-:W-:Y:S02]  /*a7fa0*/  LOP3.LUT R17, R127, 0xffff, RZ, 0xc0, !PT ;  /* 0x0000ffff7f117812 */ /* 0x000fe400078ec0ff */
[----:B------:R-:W-:Y:S01]  /*a7fb0*/  SHF.R.U32.HI R24, RZ, 0x8, R19 ;  /* 0x00000008ff187819 */ /* 0x000fe20000011613 */
[----:B------:R1:W-:Y:S01]  /*a7fc0*/  STL [R1+0x88], R16 ;  /* 0x0000881001007387 */ /* 0x0003e20000100800 */
[----:B0-----:R-:W-:-:S03]  /*a7fd0*/  LOP3.LUT R20, R11, 0xffff, RZ, 0xc0, !PT ;  /* 0x0000ffff0b147812 */ /* 0x001fc600078ec0ff */
[----:B------:R-:W3:Y:S01]  /*a7fe0*/  LDL.LU R11, [R1+0x2b78] ;  /* 0x002b7800010b7983 */ /* 0x000ee20000300800 */
[----:B-1----:R-:W-:Y:S02]  /*a7ff0*/  LOP3.LUT R18, R119, 0xffff, RZ, 0xc0, !PT ;  /* 0x0000ffff77127812 */ /* 0x002fe400078ec0ff */
[----:B------:R-:W-:Y:S02]  /*a8000*/  LOP3.LUT R16, R134, 0xffff, RZ, 0xc0, !PT ;  /* 0x0000ffff86107812 */ /* 0x000fe400078ec0ff */
[----:B----4-:R-:W-:Y:S02]  /*a8010*/  LOP3.LUT R23, R75, 0xffff, RZ, 0xc0, !PT ;  /* 0x0000ffff4b177812 */ /* 0x010fe400078ec0ff */
[----:B--2---:R-:W-:Y:S02]  /*a8020*/  LOP3.LUT R22, R73, 0xffff, RZ, 0xc0, !PT ;  /* 0x0000ffff49167812 */ /* 0x004fe400078ec0ff */
[----:B------:R-:W-:Y:S02]  /*a8030*/  SHF.R.U32.HI R27, RZ, 0x8, R23 ;  /* 0x00000008ff1b7819 */ /* 0x000fe40000011617 */
[----:B---3--:R-:W-:-:S02]  /*a8040*/  LOP3.LUT R21, R71, 0xffff, RZ, 0xc0, !PT ;  /* 0x0000ffff47157812 */ /* 0x008fc400078ec0ff */
[----:B------:R-:W-:Y:S02]  /*a8050*/  PRMT R23, R23, 0x3340, R19 ;  /* 0x0000334017177816 */ /* 0x000fe40000000013 */
        /* <DEDUP_REMOVED lines=10> */
[----:B------:R1:W-:Y:S04]  /*a8100*/  STL [R1+0x25c], R22 ;  /* 0x00025c1601007387 */ /* 0x0003e80000100800 */
[----:B------:R2:W-:Y:S01]  /*a8110*/  STL [R1+0x27c], R21 ;  /* 0x00027c1501007387 */ /* 0x0005e20000100800 */
[----:B0-----:R-:W-:-:S03]  /*a8120*/  LOP3.LUT R23, R27, 0xffff, RZ, 0xc0, !PT ;  /* 0x0000ffff1b177812 */ /* 0x001fc600078ec0ff */
[----:B------:R0:W-:Y:S01]  /*a8130*/  STL [R1+0x280], R20 ;  /* 0x0002801401007387 */ /* 0x0001e20000100800 */
[----:B-1----:R-:W-:Y:S02]  /*a8140*/  LOP3.LUT R22, R24, 0xffff, RZ, 0xc0, !PT ;  /* 0x0000ffff18167812 */ /* 0x002fe400078ec0ff */
[----:B------:R-:W-:Y:S02]  /*a8150*/  LOP3.LUT R18, R18, 0xffff, RZ, 0xc0, !PT ;  /* 0x0000ffff12127812 */ /* 0x000fe400078ec0ff */
[----:B--2---:R-:W-:Y:S02]  /*a8160*/  LOP3.LUT R21, R26, 0xffff, RZ, 0xc0, !PT ;  /* 0x0000ffff1a157812 */ /* 0x004fe400078ec0ff */
[----:B0-----:R-:W-:Y:S02]  /*a8170*/  LOP3.LUT R20, R19, 0xffff, RZ, 0xc0, !PT ;  /* 0x0000ffff13147812 */ /* 0x001fe400078ec0ff */
[----:B------:R-:W-:Y:S02]  /*a8180*/  LOP3.LUT R19, R25, 0xffff, RZ, 0xc0, !PT ;  /* 0x0000ffff19137812 */ /* 0x000fe400078ec0ff */
[----:B------:R-:W-:-:S02]  /*a8190*/  LOP3.LUT R17, R17, 0xffff, RZ, 0xc0, !PT ;  /* 0x0000ffff11117812 */ /* 0x000fc400078ec0ff */
[----:B------:R-:W-:Y:S02]  /*a81a0*/  LOP3.LUT R16, R16, 0xffff, RZ, 0xc0, !PT ;  /* 0x0000ffff10107812 */ /* 0x000fe400078ec0ff */
[----:B------:R-:W-:Y:S02]  /*a81b0*/  PRMT R22, R23, 0x3340, R22 ;  /* 0x0000334017167816 */ /* 0x000fe40000000016 */
[----:B------:R-:W-:Y:S02]  /*a81c0*/  PRMT R20, R21, 0x3340, R20 ;  /* 0x0000334015147816 */ /* 0x000fe40000000014 */
[----:B------:R-:W-:Y:S01]  /*a81d0*/  PRMT R19, R19, 0x3340, R18 ;  /* 0x0000334013137816 */ /* 0x000fe20000000012 */
[----:B------:R-:W-:Y:S01]  /*a81e0*/  STL [R1+0x84], R22 ;  /* 0x0000841601007387 */ /* 0x000fe20000100800 */
[----:B------:R-:W-:-:S03]  /*a81f0*/  PRMT R16, R17, 0x3340, R16 ;  /* 0x0000334011107816 */ /* 0x000fc60000000010 */
[----:B------:R-:W-:Y:S04]  /*a8200*/  STL [R1+0x8c], R20 ;  /* 0x00008c1401007387 */ /* 0x000fe80000100800 */
[----:B------:R-:W2:Y:S04]  /*a8210*/  LDL.LU R18, [R1+0x29a0] ;  /* 0x0029a00001127983 */ /* 0x000ea80000300800 */
[----:B------:R-:W-:Y:S04]  /*a8220*/  STL [R1+0xa0], R19 ;  /* 0x0000a01301007387 */ /* 0x000fe80000100800 */
[----:B------:R0:W-:Y:S04]  /*a8230*/  STL [R1+0xb4], R16 ;  /* 0x0000b41001007387 */ /* 0x0001e80000100800 */
[----:B------:R-:W3:Y:S04]  /*a8240*/  LDL.LU R73, [R1+0x284c] ;  /* 0x00284c0001497983 */ /* 0x000ee80000300800 */
[----:B------:R-:W4:Y:S04]  /*a8250*/  LDL.LU R71, [R1+0x2848] ;  /* 0x0028480001477983 */ /* 0x000f280000300800 */
[----:B------:R-:W2:Y:S01]  /*a8260*/  LDL.LU R75, [R1+0x2844] ;  /* 0x00284400014b7983 */ /* 0x000ea20000300800 */
[----:B0-----:R-:W-:-:S05]  /*a8270*/  VIADD R16, R0, 0xf7 ;  /* 0x000000f700107836 */ /* 0x001fca0000000000 */
[----:B------:R-:W-:Y:S02]  /*a8280*/  ISETP.GE.AND P0, PT, R16, UR8, PT ;  /* 0x0000000810007c0c */ /* 0x000fe4000bf06270 */
[----:B------:R-:W-:Y:S01]  /*a8290*/  LOP3.LUT R3, R3, 0xfff7ffff, RZ, 0xc0, !PT ;  /* 0xfff7ffff03037812 */ /* 0x000fe200078ec0ff */
[----:B------:R-:W-:Y:S01]  /*a82a0*/  VIADD R17, R0, 0xf5 ;  /* 0x000000f500117836 */ /* 0x000fe20000000000 */
[----:B------:R-:W-:Y:S01]  /*a82b0*/  ISETP.LT.AND P1, PT, R7, UR6, !P0 ;  /* 0x0000000607007c0c */ /* 0x000fe2000c721270 */
[----:B------:R-:W-:Y:S01]  /*a82c0*/  ULDC UR6, c[0x0][0x228] ;  /* 0x00008a0000067ab9 */ /* 0x000fe20000000800 */
[----:B------:R-:W-:Y:S01]  /*a82d0*/  ISETP.LT.AND P0, PT, R6, UR5, !P0 ;  /* 0x0000000506007c0c */ /* 0x000fe2000c701270 */
[----:B------:R-:W-:Y:S01]  /*a82e0*/  ULDC UR5, c[0x0][0x228] ;  /* 0x00008a0000057ab9 */ /* 0x000fe20000000800 */
[----:B------:R-:W-:Y:S01]  /*a82f0*/  VIADD R16, R0, 0xf3 ;  /* 0x000000f300107836 */ /* 0x000fe20000000000 */
[----:B------:R-:W-:-:S08]  /*a8300*/  ULDC UR8, c[0x0][0x228] ;  /* 0x00008a0000087ab9 */ /* 0x000fd00000000800 */
        /* <DEDUP_REMOVED lines=10> */
[----:B------:R-:W-:-:S09]  /*a83b0*/  ULDC UR5, c[0x0][0x228] ;  /* 0x00008a0000057ab9 */ /* 0x000fd20000000800 */
[----:B------:R-:W-:-:S04]  /*a83c0*/  @P1 LOP3.LUT R3, R3, 0x20000, RZ, 0xfc, !PT ;  /* 0x0002000003031812 */ /* 0x000fc800078efcff */
[----:B------:R-:W-:-:S04]  /*a83d0*/  LOP3.LUT R3, R3, 0xfffeffff, RZ, 0xc0, !PT ;  /* 0xfffeffff03037812 */ /* 0x000fc800078ec0ff */
[----:B------:R-:W-:Y:S02]  /*a83e0*/  @P0 LOP3.LUT R3, R3, 0x10000, RZ, 0xfc, !PT ;  /* 0x0001000003030812 */ /* 0x000fe400078efcff */
[----:B------:R-:W-:Y:S02]  /*a83f0*/  ISETP.GE.AND P0, PT, R16, UR16, PT ;  /* 0x0000001010007c0c */ /* 0x000fe4000bf06270 */
[----:B------:R-:W-:Y:S02]  /*a8400*/  LOP3.LUT R3, R3, 0xffff7fff, RZ, 0xc0, !PT ;  /* 0xffff7fff03037812 */ /* 0x000fe400078ec0ff */
[----:B---3--:R-:W-:Y:S02]  /*a8410*/  R2UR UR20, R73 ;  /* 0x00000000491472ca */ /* 0x008fe400000e0000 */
[----:B----4-:R-:W-:Y:S01]  /*a8420*/  R2UR UR22, R71 ;  /* 0x00000000471672ca */ /* 0x010fe200000e0000 */
[----:B------:R-:W3:Y:S01]  /*a8430*/  LDL.LU R73, [R1+0x2840] ;  /* 0x0028400001497983 */ /* 0x000ee20000300800 */
[----:B------:R-:W-:Y:S01]  /*a8440*/  VIADD R16, R0, 0xef ;  /* 0x000000ef00107836 */ /* 0x000fe20000000000 */
[----:B------:R-:W-:-:S02]  /*a8450*/  ULDC UR16, c[0x0][0x228] ;  /* 0x00008a0000107ab9 */ /* 0x000fc40000000800 */
[----:B------:R-:W4:Y:S01]  /*a8460*/  LDL.LU R71, [R1+0x283c] ;  /* 0x00283c0001477983 */ /* 0x000f220000300800 */
[----:B------:R-:W-:Y:S01]  /*a8470*/  ISETP.LT.AND P1, PT, R7, UR8, !P0 ;  /* 0x0000000807007c0c */ /* 0x000fe2000c721270 */
[----:B------:R-:W-:Y:S01]  /*a8480*/  ULDC UR8, c[0x0][0x228] ;  /* 0x00008a0000087ab9 */ /* 0x000fe20000000800 */
[----:B------:R-:W-:Y:S01]  /*a8490*/  ISETP.LT.AND P0, PT, R6, UR6, !P0 ;  /* 0x0000000606007c0c */ /* 0x000fe2000c701270 */
[----:B------:R-:W-:-:S10]  /*a84a0*/  ULDC UR6, c[0x0][0x228] ;  /* 0x00008a0000067ab9 */ /* 0x000fd40000000800 */
        /* <DEDUP_REMOVED lines=10> */
[----:B--2---:R-:W-:Y:S01]  /*a8550*/  R2UR UR24, R75 ;  /* 0x000000004b1872ca */ /* 0x004fe200000e0000 */
        /* <DEDUP_REMOVED lines=21> */
[----:B------:R-:W-:Y:S01]  /*a86b0*/  R2UR UR34, R11 ;  /* 0x000000000b2272ca */ /* 0x000fe200000e0000 */
[----:B------:R-:W-:Y:S01]  /*a86c0*/  ULDC UR14, c[0x0][0x228] ;  /* 0x00008a00000e7ab9 */ /* 0x000fe20000000800 */
[----:B------:R-:W2:Y:S05]  /*a86d0*/  LDL.LU R11, [R1+0x2b74] ;  /* 0x002b7400010b7983 */ /* 0x000eaa0000300800 */
        /* <DEDUP_REMOVED lines=10> */
[----:B------:R-:W-:Y:S01]  /*a8780*/  R2UR UR22, R12 ;  /* 0x000000000c1672ca */ /* 0x000fe200000e0000 */
[----:B------:R-:W-:Y:S01]  /*a8790*/  ULDC UR24, c[0x0][0x228] ;  /* 0x00008a0000187ab9 */ /* 0x000fe20000000800 */
[----:B------:R-:W2:Y:S07]  /*a87a0*/  LDL.LU R12, [R1+0x2b70] ;  /* 0x002b7000010c7983 */ /* 0x000eae0000300800 */
[----:B------:R-:W-:-:S04]  /*a87b0*/  @P1 LOP3.LUT R3, R3, 0x80, RZ, 0xfc, !PT ;  /* 0x0000008003031812 */ /* 0x000fc800078efcff */
[----:B------:R-:W-:-:S04]  /*a87c0*/  LOP3.LUT R3, R3, 0xffffffbf, RZ, 0xc0, !PT ;  /* 0xffffffbf03037812 */ /* 0x000fc800078ec0ff */
[----:B------:R-:W-:-:S04]  /*a87d0*/  @P0 LOP3.LUT R3, R3, 0x40, RZ, 0xfc, !PT ;  /* 0x0000004003030812 */ /* 0x000fc800078efcff */
[----:B------:R-:W-:Y:S02]  /*a87e0*/  LOP3.LUT R3, R3, 0xffffffdf, RZ, 0xc0, !PT ;  /* 0xffffffdf03037812 */ /* 0x000fe400078ec0ff */
[----:B------:R-:W-:Y:S02]  /*a87f0*/  R2UR UR36, R251 ;  /* 0x00000000fb2472ca */ /* 0x000fe400000e0000 */
[----:B---3--:R-:W-:-:S13]  /*a8800*/  R2UR UR27, R73 ;  /* 0x00000000491b72ca */ /* 0x008fda00000e0000 */
[----:B------:R-:W-:-:S04]  /*a8810*/  ISETP.GE.AND P0, PT, R17, UR27, PT ;  /* 0x0000001b11007c0c */ /* 0x000fc8000bf06270 */
[----:B------:R-:W-:Y:S02]  /*a8820*/  ISETP.LT.AND P1, PT, R7, UR20, !P0 ;  /* 0x0000001407007c0c */ /* 0x000fe4000c721270 */
[----:B----4-:R-:W-:Y:S01]  /*a8830*/  R2UR UR33, R71 ;  /* 0x00000000472172ca */ /* 0x010fe200000e0000 */
[----:B------:R-:W-:Y:S01]  /*a8840*/  VIADD R17, R0, 0xe5 ;  /* 0x000000e500117836 */ /* 0x000fe20000000000 */
[----:B------:R-:W-:Y:S01]  /*a8850*/  ISETP.LT.AND P0, PT, R6, UR6, !P0 ;  /* 0x0000000606007c0c */ /* 0x000fe2000c701270 */
[----:B------:R-:W-:Y:S01]  /*a8860*/  ULDC UR6, c[0x0][0x228] ;  /* 0x00008a0000067ab9 */ /* 0x000fe20000000800 */
[----:B------:R-:W-:Y:S01]  /*a8870*/  R2UR UR27, R13 ;  /* 0x000000000d1b72ca */ /* 0x000fe200000e0000 */
[----:B------:R-:W-:Y:S01]  /*a8880*/  ULDC UR20, c[0x0][0x228] ;  /* 0x00008a0000147ab9 */ /* 0x000fe20000000800 */
[----:B------:R-:W3:Y:S04]  /*a8890*/  LDL.LU R13, [R1+0x2b6c] ;  /* 0x002b6c00010d7983 */ /* 0x000ee80000300800 */
[----:B------:R-:W4:Y:S01]  /*a88a0*/  LDL.LU R251, [R1+0x2b68] ;  /* 0x002b680001fb7983 */ /* 0x000f220000300800 */
        /* <DEDUP_REMOVED lines=11> */
[----:B------:R-:W-:-:S08]  /*a8960*/  ULDC UR5, c[0x0][0x228] ;  /* 0x00008a0000057ab9 */ /* 0x000fd00000000800 */
[----:B------:R-:W-:-:S04]  /*a8970*/  @P1 LOP3.LUT R3, R3, 0x8, RZ, 0xfc, !PT ;  /* 0x0000000803031812 */ /* 0x000fc800078efcff */
[----:B------:R-:W-:-:S04]  /*a8980*/  LOP3.LUT R3, R3, 0xfffffffb, RZ, 0xc0, !PT ;  /* 0xfffffffb03037812 */ /* 0x000fc800078ec0ff */
[----:B------:R-:W-:Y:S02]  /*a8990*/  @P0 LOP3.LUT R3, R3, 0x4, RZ, 0xfc, !PT ;  /* 0x0000000403030812 */ /* 0x000fe400078efcff */
[----:B------:R-:W-:Y:S02]  /*a89a0*/  ISETP.GE.AND P0, PT, R17, UR34, PT ;  /* 0x0000002211007c0c */ /* 0x000fe4000bf06270 */
[----:B------:R-:W-:Y:S02]  /*a89b0*/  R2UR UR34, R240 ;  /* 0x00000000f02272ca */ /* 0x000fe400000e0000 */
[----:B------:R-:W2:Y:S01]  /*a89c0*/  LDL.LU R240, [R1+0x2b64] ;  /* 0x002b640001f07983 */ /* 0x000ea20000300800 */
[----:B------:R-:W-:Y:S02]  /*a89d0*/  ISETP.LT.AND P1, PT, R7, UR14, !P0 ;  /* 0x0000000e07007c0c */ /* 0x000fe4000c721270 */
[----:B------:R-:W-:Y:S01]  /*a89e0*/  LOP3.LUT R3, R3, 0xfffffffd, RZ, 0xc0, !PT ;  /* 0xfffffffd03037812 */ /* 0x000fe200078ec0ff */
[----:B------:R-:W-:Y:S01]  /*a89f0*/  VIADD R17, R0, 0xe1 ;  /* 0x000000e100117836 */ /* 0x000fe20000000000 */
[----:B------:R-:W-:Y:S01]  /*a8a00*/  ISETP.LT.AND P0, PT, R6, UR12, !P0 ;  /* 0x0000000c06007c0c */ /* 0x000fe2000c701270 */
[----:B------:R-:W3:Y:S01]  /*a8a10*/  LDL.LU R250, [R1+0x2b60] ;  /* 0x002b600001fa7983 */ /* 0x000ee20000300800 */
[----:B------:R-:W-:Y:S01]  /*a8a20*/  R2UR UR39, R249 ;  /* 0x00000000f92772ca */ /* 0x000fe200000e0000 */
[----:B------:R-:W-:Y:S01]  /*a8a30*/  ULDC UR12, c[0x0][0x228] ;  /* 0x00008a00000c7ab9 */ /* 0x000fe20000000800 */
[----:B------:R-:W-:Y:S01]  /*a8a40*/  R2UR UR42, R245 ;  /* 0x00000000f52a72ca */ /* 0x000fe200000e0000 */
[----:B------:R-:W4:Y:S01]  /*a8a50*/  LDL.LU R249, [R1+0x2b5c] ;  /* 0x002b5c0001f97983 */ /* 0x000f220000300800 */
[----:B------:R-:W-:Y:S01]  /*a8a60*/  R2UR UR40, R244 ;  /* 0x00000000f42872ca */ /* 0x000fe200000e0000 */
[----:B------:R-:W-:-:S02]  /*a8a70*/  ULDC UR14, c[0x0][0x228] ;  /* 0x00008a00000e7ab9 */ /* 0x000fc40000000800 */
[----:B------:R-:W-:Y:S01]  /*a8a80*/  @P1 LOP3.LUT R3, R3, 0x2, RZ, 0xfc, !PT ;  /* 0x0000000203031812 */ /* 0x000fe200078efcff */
[----:B------:R-:W3:Y:S03]  /*a8a90*/  LDL.LU R245, [R1+0x2b58] ;  /* 0x002b580001f57983 */ /* 0x000ee60000300800 */
[----:B------:R-:W-:Y:S01]  /*a8aa0*/  LOP3.LUT R3, R3, 0xfffffffe, RZ, 0xc0, !PT ;  /* 0xfffffffe03037812 */ /* 0x000fe200078ec0ff */
[----:B------:R-:W4:Y:S03]  /*a8ab0*/  LDL.LU R244, [R1+0x2b54] ;  /* 0x002b540001f47983 */ /* 0x000f260000300800 */
[----:B------:R-:W-:Y:S02]  /*a8ac0*/  @P0 LOP3.LUT R3, R3, 0x1, RZ, 0xfc, !PT ;  /* 0x0000000103030812 */ /* 0x000fe400078efcff */
[----:B------:R-:W-:Y:S01]  /*a8ad0*/  ISETP.GE.AND P0, PT, R16, UR22, PT ;  /* 0x0000001610007c0c */ /* 0x000fe2000bf06270 */
[----:B------:R-:W-:Y:S01]  /*a8ae0*/  VIADD R16, R0, 0xdf ;  /* 0x000000df00107836 */ /* 0x000fe20000000000 */
[----:B------:R-:W-:-:S02]  /*a8af0*/  ULDC UR22, c[0x0][0x228] ;  /* 0x00008a0000167ab9 */ /* 0x000fc40000000800 */
[----:B------:R-:W-:Y:S01]  /*a8b00*/  ISETP.LT.AND P1, PT, R7, UR16, !P0 ;  /* 0x0000001007007c0c */ /* 0x000fe2000c721270 */
[----:B------:R-:W-:Y:S01]  /*a8b10*/  ULDC UR16, c[0x0][0x228] ;  /* 0x00008a0000107ab9 */ /* 0x000fe20000000800 */
[----:B------:R-:W-:Y:S01]  /*a8b20*/  ISETP.LT.AND P0, PT, R6, UR18, !P0 ;  /* 0x0000001206007c0c */ /* 0x000fe2000c701270 */
[----:B------:R-:W-:Y:S01]  /*a8b30*/  ULDC UR18, c[0x0][0x228] ;  /* 0x00008a0000127ab9 */ /* 0x000fe20000000800 */
[----:B--2---:R-:W-:-:S09]  /*a8b40*/  LOP3.LUT R240, R240, 0x7fffffff, RZ, 0xc0, !PT ;  /* 0x7ffffffff0f07812 */ /* 0x004fd200078ec0ff */
        /* <DEDUP_REMOVED lines=44> */
[----:B------:R-:W-:-:S06]  /*a8e10*/  ULDC UR5, c[0x0][0x228] ;  /* 0x00008a0000057ab9 */ /* 0x000fcc0000000800 */
[----:B------:R-:W-:-:S04]  /*a8e20*/  @P1 LOP3.LUT R240, R240, 0x800000, RZ, 0xfc, !PT ;  /* 0x00800000f0f01812 */ /* 0x000fc800078efcff */
[----:B------:R-:W-:-:S04]  /*a8e30*/  LOP3.LUT R240, R240, 0xffbfffff, RZ, 0xc0, !PT ;  /* 0xffbffffff0f07812 */ /* 0x000fc800078ec0ff */
[----:B------:R-:W-:Y:S02]  /*a8e40*/  @P0 LOP3.LUT R240, R240, 0x400000, RZ, 0xfc, !PT ;  /* 0x00400000f0f00812 */ /* 0x000fe400078efcff */
[----:B------:R-:W-:Y:S02]  /*a8e50*/  ISETP.GE.AND P0, PT, R17, UR39, PT ;  /* 0x0000002711007c0c */ /* 0x000fe4000bf06270 */
[----:B------:R-:W-:Y:S02]  /*a8e60*/  R2UR UR39, R242 ;  /* 0x00000000f22772ca */ /* 0x000fe400000e0000 */
[----:B------:R-:W2:Y:S04]  /*a8e70*/  LDL.LU R242, [R1+0x2b4c] ;  /* 0x002b4c0001f27983 */ /* 0x000ea80000300800 */
[----:B------:R-:W2:Y:S01]  /*a8e80*/  LDL.LU R241, [R1+0x2b48] ;  /* 0x002b480001f17983 */ /* 0x000ea20000300800 */
[----:B------:R-:W-:-:S02]  /*a8e90*/  ISETP.LT.AND P1, PT, R7, UR12, !P0 ;  /* 0x0000000c07007c0c */ /* 0x000fc4000c721270 */
[----:B------:R-:W-:Y:S01]  /*a8ea0*/  LOP3.LUT R240, R240, 0xffdfffff, RZ, 0xc0, !PT ;  /* 0xffdffffff0f07812 */ /* 0x000fe200078ec0ff */
[----:B------:R-:W-:Y:S01]  /*a8eb0*/  VIADD R17, R0, 0xd5 ;  /* 0x000000d500117836 */ /* 0x000fe20000000000 */
[----:B------:R-:W-:Y:S01]  /*a8ec0*/  ISETP.LT.AND P0, PT, R6, UR14, !P0 ;  /* 0x0000000e06007c0c */ /* 0x000fe2000c701270 */
[----:B------:R-:W-:Y:S01]  /*a8ed0*/  ULDC UR14, c[0x0][0x228] ;  /* 0x00008a00000e7ab9 */ /* 0x000fe20000000800 */
[----:B------:R-:W-:Y:S01]  /*a8ee0*/  R2UR UR59, R238 ;  /* 0x00000000ee3b72ca */ /* 0x000fe200000e0000 */
[----:B------:R-:W-:Y:S01]  /*a8ef0*/  ULDC UR12, c[0x0][0x228] ;  /* 0x00008a00000c7ab9 */ /* 0x000fe20000000800 */
[----:B------:R-:W-:Y:S02]  /*a8f00*/  R2UR UR58, R236 ;  /* 0x00000000ec3a72ca */ /* 0x000fe400000e0000 */
[----:B------:R-:W-:Y:S02]  /*a8f10*/  R2UR UR60, R14 ;  /* 0x000000000e3c72ca */ /* 0x000fe400000e0000 */
[----:B------:R-:W-:-:S02]  /*a8f20*/  LOP3.LUT R212, R18, 0xf0, RZ, 0xc0, !PT ;  /* 0x000000f012d47812 */ /* 0x000fc400078ec0ff */
[----:B------:R-:W-:Y:S01]  /*a8f30*/  @P1 LOP3.LUT R240, R240, 0x200000, RZ, 0xfc, !PT ;  /* 0x00200000f0f01812 */ /* 0x000fe200078efcff */
[----:B------:R-:W-:Y:S01]  /*a8f40*/  VIADD R19, R0, 0x7e ;  /* 0x0000007e00137836 */ /* 0x000fe20000000000 */
[----:B----4-:R-:W-:Y:S01]  /*a8f50*/  LOP3.LUT R244, R244, 0x7fffffff, RZ, 0xc0, !PT ;  /* 0x7ffffffff4f47812 */ /* 0x010fe200078ec0ff */
[----:B------:R-:W-:Y:S01]  /*a8f60*/  VIADD R20, R0, 0x7d ;  /* 0x0000007d00147836 */ /* 0x000fe20000000000 */
[----:B------:R-:W-:Y:S01]  /*a8f70*/  LOP3.LUT R240, R240, 0xffefffff, RZ, 0xc0, !PT ;  /* 0xffeffffff0f07812 */ /* 0x000fe200078ec0ff */
[C---:B------:R-:W-:Y:S01]  /*a8f80*/  VIADD R21, R0.reuse, 0x7c ;  /* 0x0000007c00157836 */ /* 0x040fe20000000000 */
[----:B---3--:R-:W-:Y:S01]  /*a8f90*/  LOP3.LUT R245, R245, 0x7fffffff, RZ, 0xc0, !PT ;  /* 0x7ffffffff5f57812 */ /* 0x008fe200078ec0ff */
[----:B------:R-:W-:Y:S01]  /*a8fa0*/  VIADD R22, R0, 0x7b ;  /* 0x0000007b00167836 */ /* 0x000fe20000000000 */
[----:B------:R-:W-:Y:S01]  /*a8fb0*/  @P0 LOP3.LUT R240, R240, 0x100000, RZ, 0xfc, !PT ;  /* 0x00100000f0f00812 */ /* 0x000fe200078efcff */
[----:B------:R-:W-:Y:S01]  /*a8fc0*/  VIADD R23, R0, 0x7a ;  /* 0x0000007a00177836 */ /* 0x000fe20000000000 */
[----:B------:R-:W-:Y:S01]  /*a8fd0*/  ISETP.GE.AND P0, PT, R16, UR42, PT ;  /* 0x0000002a10007c0c */ /* 0x000fe2000bf06270 */
[----:B------:R-:W-:Y:S01]  /*a8fe0*/  VIADD R24, R0, 0x79 ;  /* 0x0000007900187836 */ /* 0x000fe20000000000 */
[----:B------:R-:W-:Y:S01]  /*a8ff0*/  LOP3.LUT R240, R240, 0xfff7ffff, RZ, 0xc0, !PT ;  /* 0xfff7fffff0f07812 */ /* 0x000fe200078ec0ff */
[----:B------:R-:W-:Y:S01]  /*a9000*/  VIADD R16, R0, 0xd3 ;  /* 0x000000d300107836 */ /* 0x000fe20000000000 */
[----:B------:R-:W-:Y:S01]  /*a9010*/  ISETP.LT.AND P1, PT, R7, UR18, !P0 ;  /* 0x0000001207007c0c */ /* 0x000fe2000c721270 */
[----:B------:R-:W-:Y:S01]  /*a9020*/  ULDC UR18, c[0x0][0x228] ;  /* 0x00008a0000127ab9 */ /* 0x000fe20000000800 */
[----:B------:R-:W-:Y:S01]  /*a9030*/  ISETP.LT.AND P0, PT, R6, UR16, !P0 ;  /* 0x0000001006007c0c */ /* 0x000fe2000c701270 */
[----:B------:R-:W-:Y:S01]  /*a9040*/  ULDC UR16, c[0x0][0x228] ;  /* 0x00008a0000107ab9 */ /* 0x000fe20000000800 */
[----:B------:R-:W-:Y:S01]  /*a9050*/  ULDC UR42, c[0x0][0x228] ;  /* 0x00008a00002a7ab9 */ /* 0x000fe20000000800 */
[----:B------:R-:W-:-:S02]  /*a9060*/  VIADD R25, R0, 0x78 ;  /* 0x0000007800197836 */ /* 0x000fc40000000000 */
[C---:B------:R-:W-:Y:S02]  /*a9070*/  VIADD R26, R0.reuse, 0x77 ;  /* 0x00000077001a7836 */ /* 0x040fe40000000000 */
[C---:B------:R-:W-:Y:S02]  /*a9080*/  VIADD R27, R0.reuse, 0x76 ;  /* 0x00000076001b7836 */ /* 0x040fe40000000000 */
[C---:B------:R-:W-:Y:S02]  /*a9090*/  VIADD R28, R0.reuse, 0x75 ;  /* 0x00000075001c7836 */ /* 0x040fe40000000000 */
[----:B------:R-:W-:Y:S01]  /*a90a0*/  VIADD R29, R0, 0x74 ;  /* 0x00000074001d7836 */ /* 0x000fe20000000000 */
[----:B------:R-:W-:Y:S01]  /*a90b0*/  @P1 LOP3.LUT R240, R240, 0x80000, RZ, 0xfc, !PT ;  /* 0x00080000f0f01812 */ /* 0x000fe200078efcff */
[C---:B------:R-:W-:Y:S02]  /*a90c0*/  VIADD R30, R0.reuse, 0x73 ;  /* 0x00000073001e7836 */ /* 0x040fe40000000000 */
[----:B------:R-:W-:Y:S01]  /*a90d0*/  VIADD R31, R0, 0x72 ;  /* 0x00000072001f7836 */ /* 0x000fe20000000000 */
[----:B------:R-:W-:-:S02]  /*a90e0*/  LOP3.LUT R240, R240, 0xfffbffff, RZ, 0xc0, !PT ;  /* 0xfffbfffff0f07812 */ /* 0x000fc400078ec0ff */
        /* <DEDUP_REMOVED lines=12> */
[----:B------:R-:W-:Y:S01]  /*a91b0*/  PRMT R120, R45, 0x5410, R120 ;  /* 0x000054102d787816 */ /* 0x000fe20000000078 */
[----:B------:R-:W-:Y:S01]  /*a91c0*/  VIADD R46, R0, 0x63 ;  /* 0x00000063002e7836 */ /* 0x000fe20000000000 */
[----:B------:R-:W-:Y:S02]  /*a91d0*/  @P0 LOP3.LUT R240, R240, 0x40000, RZ, 0xfc, !PT ;  /* 0x00040000f0f00812 */ /* 0x000fe400078efcff */
[----:B------:R-:W-:Y:S02]  /*a91e0*/  PRMT R131, R47, 0x5410, R131 ;  /* 0x000054102f837816 */ /* 0x000fe40000000083 */
[----:B------:R-:W-:Y:S02]  /*a91f0*/  PRMT R130, R48, 0x5410, R130 ;  /* 0x0000541030827816 */ /* 0x000fe40000000082 */
[----:B------:R-:W-:Y:S02]  /*a9200*/  PRMT R125, R49, 0x5410, R125 ;  /* 0x00005410317d7816 */ /* 0x000fe4000000007d */
[----:B------:R-:W-:-:S02]  /*a9210*/  PRMT R124, R50, 0x5410, R124 ;  /* 0x00005410327c7816 */ /* 0x000fc4000000007c */
[----:B------:R-:W-:Y:S02]  /*a9220*/  PRMT R133, R52, 0x5410, R133 ;  /* 0x0000541034857816 */ /* 0x000fe40000000085 */
[----:B------:R-:W-:Y:S01]  /*a9230*/  PRMT R129, R53, 0x5410, R129 ;  /* 0x0000541035817816 */ /* 0x000fe20000000081 */
[----:B------:R-:W-:Y:S01]  /*a9240*/  VIADD R54, R0, 0x5b ;  /* 0x0000005b00367836 */ /* 0x000fe20000000000 */
[----:B------:R-:W-:Y:S02]  /*a9250*/  ISETP.GE.AND P0, PT, R17, UR40, PT ;  /* 0x0000002811007c0c */ /* 0x000fe4000bf06270 */
[----:B------:R-:W-:Y:S02]  /*a9260*/  PRMT R128, R55, 0x5410, R128 ;  /* 0x0000541037807816 */ /* 0x000fe40000000080 */
[----:B------:R-:W-:Y:S01]  /*a9270*/  PRMT R139, R56, 0x5410, R139 ;  /* 0x00005410388b7816 */ /* 0x000fe2000000008b */
[C---:B------:R-:W-:Y:S01]  /*a9280*/  VIADD R97, R0.reuse, 0x58 ;  /* 0x0000005800617836 */ /* 0x040fe20000000000 */
[----:B------:R-:W-:Y:S01]  /*a9290*/  ISETP.LT.AND P1, PT, R7, UR22, !P0 ;  /* 0x0000001607007c0c */ /* 0x000fe2000c721270 */
[----:B------:R-:W-:Y:S01]  /*a92a0*/  VIADD R98, R0, 0x57 ;  /* 0x0000005700627836 */ /* 0x000fe20000000000 */
[----:B------:R-:W-:Y:S01]  /*a92b0*/  ISETP.LT.AND P0, PT, R6, UR27, !P0 ;  /* 0x0000001b06007c0c */ /* 0x000fe2000c701270 */
[----:B------:R-:W-:Y:S01]  /*a92c0*/  VIADD R99, R0, 0x56 ;  /* 0x0000005600637836 */ /* 0x000fe20000000000 */
[----:B------:R-:W-:Y:S01]  /*a92d0*/  LOP3.LUT R240, R240, 0xfffdffff, RZ, 0xc0, !PT ;  /* 0xfffdfffff0f07812 */ /* 0x000fe200078ec0ff */
[----:B------:R-:W-:Y:S01]  /*a92e0*/  VIADD R17, R0, 0xd1 ;  /* 0x000000d100117836 */ /* 0x000fe20000000000 */
[----:B------:R-:W-:Y:S01]  /*a92f0*/  ULDC UR27, c[0x0][0x228] ;  /* 0x00008a00001b7ab9 */ /* 0x000fe20000000800 */
[----:B------:R-:W-:Y:S01]  /*a9300*/  ULDC UR22, c[0x0][0x228] ;  /* 0x00008a0000167ab9 */ /* 0x000fe20000000800 */
[----:B------:R-:W-:Y:S01]  /*a9310*/  ULDC UR40, c[0x0][0x228] ;  /* 0x00008a0000287ab9 */ /* 0x000fe20000000800 */
[----:B------:R-:W-:Y:S01]  /*a9320*/  LOP3.LUT R250, R250, 0x7fffffff, RZ, 0xc0, !PT ;  /* 0x7ffffffffafa7812 */ /* 0x000fe200078ec0ff */
[C---:B------:R-:W-:Y:S01]  /*a9330*/  VIADD R100, R0.reuse, 0x55 ;  /* 0x0000005500647836 */ /* 0x040fe20000000000 */
[----:B------:R-:W-:Y:S01]  /*a9340*/  PRMT R134, R51, 0x5410, R36 ;  /* 0x0000541033867816 */ /* 0x000fe20000000024 */
[----:B------:R-:W-:Y:S01]  /*a9350*/  VIADD R101, R0, 0x54 ;  /* 0x0000005400657836 */ /* 0x000fe20000000000 */
[----:B------:R-:W-:Y:S01]  /*a9360*/  @P1 LOP3.LUT R240, R240, 0x20000, RZ, 0xfc, !PT ;  /* 0x00020000f0f01812 */ /* 0x000fe200078efcff */
[C---:B------:R-:W-:Y:S01]  /*a9370*/  VIADD R102, R0.reuse, 0x53 ;  /* 0x0000005300667836 */ /* 0x040fe20000000000 */
[----:B------:R-:W-:Y:S01]  /*a9380*/  LOP3.LUT R251, R251, 0x7fffffff, RZ, 0xc0, !PT ;  /* 0x7ffffffffbfb7812 */ /* 0x000fe200078ec0ff */
[----:B------:R-:W-:Y:S01]  /*a9390*/  VIADD R103, R0, 0x52 ;  /* 0x0000005200677836 */ /* 0x000fe20000000000 */
[----:B------:R-:W-:Y:S01]  /*a93a0*/  LOP3.LUT R240, R240, 0xfffeffff, RZ, 0xc0, !PT ;  /* 0xfffefffff0f07812 */ /* 0x000fe200078ec0ff */
[----:B------:R-:W-:-:S02]  /*a93b0*/  VIADD R104, R0, 0x51 ;  /* 0x0000005100687836 */ /* 0x000fc40000000000 */
        /* <DEDUP_REMOVED lines=11> */
[----:B------:R-:W-:Y:S01]  /*a9470*/  LOP3.LUT R249, R249, 0x7fffffff, RZ, 0xc0, !PT ;  /* 0x7ffffffff9f97812 */ /* 0x000fe200078ec0ff */
[----:B------:R-:W-:Y:S01]  /*a9480*/  VIADD R108, R0, 0x4d ;  /* 0x0000004d006c7836 */ /* 0x000fe20000000000 */
[----:B------:R-:W3:Y:S07]  /*a9490*/  LDL.LU R238, [R1+0x2b44] ;  /* 0x002b440001ee7983 */ /* 0x000eee0000300800 */
        /* <DEDUP_REMOVED lines=14> */
[----:B------:R-:W-:Y:S02]  /*a9580*/  R2UR UR28, R15 ;  /* 0x000000000f1c72ca */ /* 0x000fe400000e0000 */
[----:B------:R-:W-:Y:S02]  /*a9590*/  LOP3.LUT R240, R240, 0xfffff7ff, RZ, 0xc0, !PT ;  /* 0xfffff7fff0f07812 */ /* 0x000fe400078ec0ff */
[----:B------:R-:W-:Y:S01]  /*a95a0*/  R2UR UR24, R237 ;  /* 0x00000000ed1872ca */ /* 0x000fe200000e0000 */
[----:B------:R-:W-:Y:S01]  /*a95b0*/  VIADD R16, R0, 0xcb ;  /* 0x000000cb00107836 */ /* 0x000fe20000000000 */
[----:B------:R-:W-:Y:S01]  /*a95c0*/  ISETP.LT.AND P1, PT, R7, UR45, !P0 ;  /* 0x0000002d07007c0c */ /* 0x000fe2000c721270 */
[----:B------:R-:W-:Y:S01]  /*a95d0*/  ULDC UR46, c[0x0][0x228] ;  /* 0x00008a00002e7ab9 */ /* 0x000fe20000000800 */
[----:B------:R-:W-:Y:S01]  /*a95e0*/  ISETP.LT.AND P0, PT, R6, UR8, !P0 ;  /* 0x0000000806007c0c */ /* 0x000fe2000c701270 */
[----:B------:R-:W-:Y:S01]  /*a95f0*/  ULDC UR45, c[0x0][0x228] ;  /* 0x00008a00002d7ab9 */ /* 0x000fe20000000800 */
[----:B------:R-:W-:Y:S01]  /*a9600*/  ULDC UR8, c[0x0][0x228] ;  /* 0x00008a0000087ab9 */ /* 0x000fe20000000800 */
[----:B--2---:R-:W-:-:S02]  /*a9610*/  LOP3.LUT R241, R241, 0x7fffffff, RZ, 0xc0, !PT ;  /* 0x7ffffffff1f17812 */ /* 0x004fc400078ec0ff */
[----:B------:R-:W-:Y:S02]  /*a9620*/  LOP3.LUT R242, R242, 0x7fffffff, RZ, 0xc0, !PT ;  /* 0x7ffffffff2f27812 */ /* 0x000fe400078ec0ff */
[----:B------:R-:W-:Y:S01]  /*a9630*/  LOP3.LUT R243, R243, 0x7fffffff, RZ, 0xc0, !PT ;  /* 0x7ffffffff3f37812 */ /* 0x000fe200078ec0ff */
[----:B------:R-:W-:-:S03]  /*a9640*/  VIADD R18, R0, 0x7f ;  /* 0x0000007f00127836 */ /* 0x000fc60000000000 */
[----:B------:R-:W-:Y:S01]  /*a9650*/  @P1 LOP3.LUT R240, R240, 0x800, RZ, 0xfc, !PT ;  /* 0x00000800f0f01812 */ /* 0x000fe200078efcff */
[----:B------:R-:W-:Y:S01]  /*a9660*/  VIADD R32, R0, 0x71 ;  /* 0x0000007100207836 */ /* 0x000fe20000000000 */
[----:B------:R-:W2:Y:S02]  /*a9670*/  LDL.LU R237, [R1+0x2b40] ;  /* 0x002b400001ed7983 */ /* 0x000ea40000300800 */
[----:B------:R-:W-:Y:S01]  /*a9680*/  LOP3.LUT R240, R240, 0xfffffbff, RZ, 0xc0, !PT ;  /* 0xfffffbfff0f07812 */ /* 0x000fe200078ec0ff */
[----:B------:R-:W-:Y:S01]  /*a9690*/  VIADD R33, R0, 0x70 ;  /* 0x0000007000217836 */ /* 0x000fe20000000000 */
[----:B------:R-:W4:Y:S02]  /*a96a0*/  LDL.LU R236, [R1+0x2b3c] ;  /* 0x002b3c0001ec7983 */ /* 0x000f240000300800 */
[----:B------:R-:W-:Y:S02]  /*a96b0*/  @P0 LOP3.LUT R240, R240, 0x400, RZ, 0xfc, !PT ;  /* 0x00000400f0f00812 */ /* 0x000fe400078efcff */
        /* <DEDUP_REMOVED lines=9> */
[C---:B------:R-:W-:Y:S01]  /*a9750*/  VIADD R35, R0.reuse, 0x6e ;  /* 0x0000006e00237836 */ /* 0x040fe20000000000 */
[----:B------:R-:W2:Y:S01]  /*a9760*/  LDL.LU R15, [R1+0x2b38] ;  /* 0x002b3800010f7983 */ /* 0x000ea20000300800 */
[----:B------:R-:W-:-:S02]  /*a9770*/  VIADD R36, R0, 0x6d ;  /* 0x0000006d00247836 */ /* 0x000fc40000000000 */
[----:B------:R-:W-:Y:S01]  /*a9780*/  VIADD R37, R0, 0x6c ;  /* 0x0000006c00257836 */ /* 0x000fe20000000000 */
[----:B------:R-:W4:Y:S03]  /*a9790*/  LDL.LU R14, [R1+0x2b34] ;  /* 0x002b3400010e7983 */ /* 0x000f260000300800 */
[----:B------:R-:W-:Y:S01]  /*a97a0*/  @P1 LOP3.LUT R240, R240, 0x200, RZ, 0xfc, !PT ;  /* 0x00000200f0f01812 */ /* 0x000fe200078efcff */
[C---:B------:R-:W-:Y:S02]  /*a97b0*/  VIADD R38, R0.reuse, 0x6b ;  /* 0x0000006b00267836 */ /* 0x040fe40000000000 */
[----:B------:R-:W-:Y:S01]  /*a97c0*/  VIADD R109, R0, 0x4c ;  /* 0x0000004c006d7836 */ /* 0x000fe20000000000 */
[----:B------:R-:W-:Y:S01]  /*a97d0*/  LOP3.LUT R240, R240, 0xfffffeff, RZ, 0xc0, !PT ;  /* 0xfffffefff0f07812 */ /* 0x000fe200078ec0ff */
[C---:B------:R-:W-:Y:S02]  /*a97e0*/  VIADD R39, R0.reuse, 0x6a ;  /* 0x0000006a00277836 */ /* 0x040fe40000000000 */
        /* <DEDUP_REMOVED lines=20> */
[----:B------:R-:W-:Y:S01]  /*a9930*/  LOP3.LUT R240, R240, 0xffffffbf, RZ, 0xc0, !PT ;  /* 0xffffffbff0f07812 */ /* 0x000fe200078ec0ff */
[----:B------:R-:W-:-:S02]  /*a9940*/  VIADD R44, R0, 0x65 ;  /* 0x00000065002c7836 */ /* 0x000fc40000000000 */
[----:B------:R-:W-:Y:S01]  /*a9950*/  VIADD R154, R0, 0x40 ;  /* 0x00000040009a7836 */ /* 0x000fe20000000000 */
[----:B------:R-:W-:Y:S01]  /*a9960*/  @P0 LOP3.LUT R240, R240, 0x40, RZ, 0xfc, !PT ;  /* 0x00000040f0f00812 */ /* 0x000fe200078efcff */
[C---:B------:R-:W-:Y:S01]  /*a9970*/  VIADD R45, R0.reuse, 0x64 ;  /* 0x00000064002d7836 */ /* 0x040fe20000000000 */
        /* <DEDUP_REMOVED lines=51> */
[----:B------:R-:W-:-:S02]  /*a9cb0*/  VIADD R119, R0, 0x49 ;  /* 0x0000004900777836 */ /* 0x000fc40000000000 */
[C---:B------:R-:W-:Y:S02]  /*a9cc0*/  VIADD R127, R0.reuse, 0x48 ;  /* 0x00000048007f7836 */ /* 0x040fe40000000000 */
[C---:B------:R-:W-:Y:S02]  /*a9cd0*/  VIADD R135, R0.reuse, 0x47 ;  /* 0x0000004700877836 */ /* 0x040fe40000000000 */
[C---:B------:R-:W-:Y:S02]  /*a9ce0*/  VIADD R167, R0.reuse, 0x33 ;  /* 0x0000003300a77836 */ /* 0x040fe40000000000 */
[C---:B------:R-:W-:Y:S02]  /*a9cf0*/  VIADD R168, R0.reuse, 0x32 ;  /* 0x0000003200a87836 */ /* 0x040fe40000000000 */
[----:B------:R-:W-:Y:S01]  /*a9d00*/  VIADD R169, R0, 0x31 ;  /* 0x0000003100a97836 */ /* 0x000fe20000000000 */
[----:B------:R-:W-:Y:S01]  /*a9d10*/  @P1 LOP3.LUT R240, R240, 0x2, RZ, 0xfc, !PT ;  /* 0x00000002f0f01812 */ /* 0x000fe200078efcff */
[----:B------:R-:W-:-:S02]  /*a9d20*/  VIADD R170, R0, 0x30 ;  /* 0x0000003000aa7836 */ /* 0x000fc40000000000 */
[----:B------:R-:W-:Y:S01]  /*a9d30*/  VIADD R171, R0, 0x2f ;  /* 0x0000002f00ab7836 */ /* 0x000fe20000000000 */
[----:B------:R-:W-:Y:S01]  /*a9d40*/  LOP3.LUT R240, R240, 0xfffffffe, RZ, 0xc0, !PT ;  /* 0xfffffffef0f07812 */ /* 0x000fe200078ec0ff */
[C---:B------:R-:W-:Y:S02]  /*a9d50*/  VIADD R172, R0.reuse, 0x2e ;  /* 0x0000002e00ac7836 */ /* 0x040fe40000000000 */
[----:B------:R-:W-:Y:S01]  /*a9d60*/  VIADD R173, R0, 0x2d ;  /* 0x0000002d00ad7836 */ /* 0x000fe20000000000 */
[----:B------:R-:W-:Y:S01]  /*a9d70*/  @P0 LOP3.LUT R240, R240, 0x1, RZ, 0xfc, !PT ;  /* 0x00000001f0f00812 */ /* 0x000fe200078efcff */
[----:B------:R-:W-:Y:S01]  /*a9d80*/  VIADD R174, R0, 0x2c ;  /* 0x0000002c00ae7836 */ /* 0x000fe20000000000 */
[----:B------:R-:W-:Y:S01]  /*a9d90*/  ISETP.GE.AND P0, PT, R16, UR11, PT ;  /* 0x0000000b10007c0c */ /* 0x000fe2000bf06270 */
[C---:B------:R-:W-:Y:S02]  /*a9da0*/  VIADD R175, R0.reuse, 0x2b ;  /* 0x0000002b00af7836 */ /* 0x040fe40000000000 */
[C---:B------:R-:W-:Y:S01]  /*a9db0*/  VIADD R176, R0.reuse, 0x2a ;  /* 0x0000002a00b07836 */ /* 0x040fe20000000000 */
[----:B------:R-:W-:Y:S01]  /*a9dc0*/  ISETP.LT.AND P1, PT, R7, UR12, !P0 ;  /* 0x0000000c07007c0c */ /* 0x000fe2000c721270 */
[----:B------:R-:W-:Y:S01]  /*a9dd0*/  VIADD R177, R0, 0x29 ;  /* 0x0000002900b17836 */ /* 0x000fe20000000000 */
[----:B------:R-:W-:Y:S01]  /*a9de0*/  ISETP.LT.AND P0, PT, R6, UR27, !P0 ;  /* 0x0000001b06007c0c */ /* 0x000fe2000c701270 */
[C---:B------:R-:W-:Y:S01]  /*a9df0*/  VIADD R16, R0.reuse, 0xbf ;  /* 0x000000bf00107836 */ /* 0x040fe20000000000 */
[----:B------:R-:W-:Y:S01]  /*a9e00*/  ULDC UR27, c[0x0][0x228] ;  /* 0x00008a00001b7ab9 */ /* 0x000fe20000000800 */
[----:B------:R-:W-:-:S02]  /*a9e10*/  VIADD R178, R0, 0x28 ;  /* 0x0000002800b27836 */ /* 0x000fc40000000000 */
[C---:B------:R-:W-:Y:S02]  /*a9e20*/  VIADD R179, R0.reuse, 0x27 ;  /* 0x0000002700b37836 */ /* 0x040fe40000000000 */
[C---:B------:R-:W-:Y:S02]  /*a9e30*/  VIADD R180, R0.reuse, 0x26 ;  /* 0x0000002600b47836 */ /* 0x040fe40000000000 */
[C---:B------:R-:W-:Y:S02]  /*a9e40*/  VIADD R181, R0.reuse, 0x25 ;  /* 0x0000002500b57836 */ /* 0x040fe40000000000 */
[C---:B------:R-:W-:Y:S01]  /*a9e50*/  VIADD R182, R0.reuse, 0x24 ;  /* 0x0000002400b67836 */ /* 0x040fe20000000000 */
[----:B------:R-:W-:Y:S01]  /*a9e60*/  @P1 LOP3.LUT R241, R241, 0x80000000, RZ, 0xfc, !PT ;  /* 0x80000000f1f11812 */ /* 0x000fe200078efcff */
[C---:B------:R-:W-:Y:S02]  /*a9e70*/  VIADD R183, R0.reuse, 0x23 ;  /* 0x0000002300b77836 */ /* 0x040fe40000000000 */
[C---:B------:R-:W-:Y:S01]  /*a9e80*/  VIADD R184, R0.reuse, 0x22 ;  /* 0x0000002200b87836 */ /* 0x040fe20000000000 */
[----:B------:R-:W-:Y:S01]  /*a9e90*/  LOP3.LUT R241, R241, 0xbfffffff, RZ, 0xc0, !PT ;  /* 0xbffffffff1f17812 */ /* 0x000fe200078ec0ff */
[----:B------:R-:W-:-:S02]  /*a9ea0*/  VIADD R185, R0, 0x21 ;  /* 0x0000002100b97836 */ /* 0x000fc40000000000 */
[C---:B------:R-:W-:Y:S01]  /*a9eb0*/  VIADD R186, R0.reuse, 0x20 ;  /* 0x0000002000ba7836 */ /* 0x040fe20000000000 */
[----:B------:R-:W-:Y:S01]  /*a9ec0*/  @P0 LOP3.LUT R241, R241, 0x40000000, RZ, 0xfc, !PT ;  /* 0x40000000f1f10812 */ /* 0x000fe200078efcff */
[C---:B------:R-:W-:Y:S01]  /*a9ed0*/  VIADD R187, R0.reuse, 0x1f ;  /* 0x0000001f00bb7836 */ /* 0x040fe20000000000 */
[----:B------:R-:W-:Y:S01]  /*a9ee0*/  ISETP.GE.AND P0, PT, R17, UR10, PT ;  /* 0x0000000a11007c0c */ /* 0x000fe2000bf06270 */
[C---:B------:R-:W-:Y:S02]  /*a9ef0*/  VIADD R188, R0.reuse, 0x1e ;  /* 0x0000001e00bc7836 */ /* 0x040fe40000000000 */
[C---:B------:R-:W-:Y:S01]  /*a9f00*/  VIADD R189, R0.reuse, 0x1d ;  /* 0x0000001d00bd7836 */ /* 0x040fe20000000000 */
[----:B------:R-:W-:Y:S01]  /*a9f10*/  ISETP.LT.AND P1, PT, R7, UR18, !P0 ;  /* 0x0000001207007c0c */ /* 0x000fe2000c721270 */
[----:B------:R-:W-:Y:S01]  /*a9f20*/  VIADD R190, R0, 0x1c ;  /* 0x0000001c00be7836 */ /* 0x000fe20000000000 */
[----:B------:R-:W-:Y:S01]  /*a9f30*/  ISETP.LT.AND P0, PT, R6, UR22, !P0 ;  /* 0x0000001606007c0c */ /* 0x000fe2000c701270 */
[C---:B------:R-:W-:Y:S01]  /*a9f40*/  VIADD R191, R0.reuse, 0x1b ;  /* 0x0000001b00bf7836 */ /* 0x040fe20000000000 */
[----:B------:R-:W-:Y:S01]  /*a9f50*/  LOP3.LUT R241, R241, 0xdfffffff, RZ, 0xc0, !PT ;  /* 0xdffffffff1f17812 */ /* 0x000fe200078ec0ff */
[C---:B------:R-:W-:Y:S01]  /*a9f60*/  VIADD R17, R0.reuse, 0xbd ;  /* 0x000000bd00117836 */ /* 0x040fe20000000000 */
[----:B------:R-:W-:Y:S01]  /*a9f70*/  ULDC UR22, c[0x0][0x228] ;  /* 0x00008a0000167ab9 */ /* 0x000fe20000000800 */
[----:B------:R-:W-:-:S02]  /*a9f80*/  VIADD R192, R0, 0x1a ;  /* 0x0000001a00c07836 */ /* 0x000fc40000000000 */
[C---:B------:R-:W-:Y:S02]  /*a9f90*/  VIADD R193, R0.reuse, 0x19 ;  /* 0x0000001900c17836 */ /* 0x040fe40000000000 */
[C---:B------:R-:W-:Y:S02]  /*a9fa0*/  VIADD R194, R0.reuse, 0x18 ;  /* 0x0000001800c27836 */ /* 0x040fe40000000000 */
[C---:B------:R-:W-:Y:S01]  /*a9fb0*/  VIADD R195, R0.reuse, 0x17 ;  /* 0x0000001700c37836 */ /* 0x040fe20000000000 */
[----:B------:R-:W-:Y:S01]  /*a9fc0*/  @P1 LOP3.LUT R241, R241, 0x20000000, RZ, 0xfc, !PT ;  /* 0x20000000f1f11812 */ /* 0x000fe200078efcff */
[C---:B------:R-:W-:Y:S02]  /*a9fd0*/  VIADD R196, R0.reuse, 0x16 ;  /* 0x0000001600c47836 */ /* 0x040fe40000000000 */
[C---:B------:R-:W-:Y:S01]  /*a9fe0*/  VIADD R197, R0.reuse, 0x15 ;  /* 0x0000001500c57836 */ /* 0x040fe20000000000 */
[----:B------:R-:W-:Y:S01]  /*a9ff0*/  LOP3.LUT R241, R241, 0xefffffff, RZ, 0xc0, !PT ;  /* 0xeffffffff1f17812 */ /* 0x000fe200078ec0ff */
[----:B------:R-:W-:Y:S01]  /*aa000*/  VIADD R198, R0, 0x14 ;  /* 0x0000001400c67836 */ /* 0x000fe20000000000 */
[----:B---3--:R-:W-:Y:S01]  /*aa010*/  LOP3.LUT R238, R238, 0x7fffffff, RZ, 0xc0, !PT ;  /* 0x7fffffffeeee7812 */ /* 0x008fe200078ec0ff */
[C---:B------:R-:W-:Y:S01]  /*aa020*/  VIADD R199, R0.reuse, 0x13 ;  /* 0x0000001300c77836 */ /* 0x040fe20000000000 */
[----:B------:R-:W-:Y:S01]  /*aa030*/  @P0 LOP3.LUT R241, R241, 0x10000000, RZ, 0xfc, !PT ;  /* 0x10000000f1f10812 */ /* 0x000fe200078efcff */
[----:B------:R-:W-:Y:S01]  /*aa040*/  VIADD R200, R0, 0x12 ;  /* 0x0000001200c87836 */ /* 0x000fe20000000000 */
[----:B------:R-:W-:Y:S01]  /*aa050*/  ISETP.GE.AND P0, PT, R16, UR4, PT ;  /* 0x0000000410007c0c */ /* 0x000fe2000bf06270 */
[----:B------:R-:W-:-:S02]  /*aa060*/  VIADD R201, R0, 0x11 ;  /* 0x0000001100c97836 */ /* 0x000fc40000000000 */
        /* <DEDUP_REMOVED lines=8> */
[----:B------:R-:W-:Y:S01]  /*aa0f0*/  ULDC UR34, c[0x0][0x228] ;  /* 0x00008a0000227ab9 */ /* 0x000fe20000000800 */
[----:B------:R-:W-:Y:S01]  /*aa100*/  VIADD R205, R0, 0xd ;  /* 0x0000000d00cd7836 */ /* 0x000fe20000000000 */
[----:B------:R-:W-:Y:S01]  /*aa110*/  LOP3.LUT R2, R2, 0x7fffffff, RZ, 0xc0, !PT ;  /* 0x7fffffff02027812 */ /* 0x000fe200078ec0ff */
[C---:B------:R-:W-:Y:S01]  /*aa120*/  VIADD R206, R0.reuse, 0xc ;  /* 0x0000000c00ce7836 */ /* 0x040fe20000000000 */
[----:B------:R-:W3:Y:S02]  /*aa130*/  LDL.LU R75, [R1+0x2ab0] ;  /* 0x002ab000014b7983 */ /* 0x000ee40000300800 */
[----:B------:R-:W-:Y:S01]  /*aa140*/  @P1 LOP3.LUT R241, R241, 0x8000000, RZ, 0xfc, !PT ;  /* 0x08000000f1f11812 */ /* 0x000fe200078efcff */
[C---:B------:R-:W-:Y:S01]  /*aa150*/  VIADD R207, R0.reuse, 0xb ;  /* 0x0000000b00cf7836 */ /* 0x040fe20000000000 */
[----:B------:R-:W3:Y:S02]  /*aa160*/  LDL.LU R73, [R1+0x2ab4] ;  /* 0x002ab40001497983 */ /* 0x000ee40000300800 */
[----:B------:R-:W-:Y:S01]  /*aa170*/  LOP3.LUT R241, R241, 0xfbffffff, RZ, 0xc0, !PT ;  /* 0xfbfffffff1f17812 */ /* 0x000fe200078ec0ff */
[----:B------:R-:W-:Y:S01]  /*aa180*/  VIADD R208, R0, 0xa ;  /* 0x0000000a00d07836 */ /* 0x000fe20000000000 */
[----:B------:R-:W3:Y:S02]  /*aa190*/  LDL.LU R71, [R1+0x2ab8] ;  /* 0x002ab80001477983 */ /* 0x000ee40000300800 */
[----:B------:R-:W-:-:S02]  /*aa1a0*/  @P0 LOP3.LUT R241, R241, 0x4000000, RZ, 0xfc, !PT ;  /* 0x04000000f1f10812 */ /* 0x000fc400078efcff */
[----:B------:R-:W-:-:S04]  /*aa1b0*/  ISETP.GE.AND P0, PT, R17, UR7, PT ;  /* 0x0000000711007c0c */ /* 0x000fc8000bf06270 */
[----:B------:R-:W-:Y:S02]  /*aa1c0*/  ISETP.LT.AND P2, PT, R7, UR6, !P0 ;  /* 0x0000000607007c0c */ /* 0x000fe4000c741270 */
[----:B------:R-:W-:Y:S01]  /*aa1d0*/  LOP3.LUT R241, R241, 0xfdffffff, RZ, 0xc0, !PT ;  /* 0xfdfffffff1f17812 */ /* 0x000fe200078ec0ff */
[----:B------:R-:W-:Y:S01]  /*aa1e0*/  VIADD R17, R0, 0xb9 ;  /* 0x000000b900117836 */ /* 0x000fe20000000000 */
[----:B------:R-:W-:Y:S01]  /*aa1f0*/  ISETP.LT.AND P1, PT, R6, UR42, !P0 ;  /* 0x0000002a06007c0c */ /* 0x000fe2000c721270 */
[----:B------:R-:W-:Y:S01]  /*aa200*/  ULDC.64 UR6, c[0x0][0x228] ;  /* 0x00008a0000067ab9 */ /* 0x000fe20000000a00 */
[----:B------:R-:W-:-:S07]  /*aa210*/  ISETP.GE.AND P0, PT, R16, UR9, PT ;  /* 0x0000000910007c0c */ /* 0x000fce000bf06270 */
[----:B------:R-:W-:Y:S01]  /*aa220*/  @P2 LOP3.LUT R241, R241, 0x2000000, RZ, 0xfc, !PT ;  /* 0x02000000f1f12812 */ /* 0x000fe200078efcff */
[----:B------:R-:W-:Y:S01]  /*aa230*/  ULDC UR42, c[0x0][0x228] ;  /* 0x00008a00002a7ab9 */ /* 0x000fe20000000800 */
[----:B------:R-:W-:Y:S01]  /*aa240*/  ISETP.LT.AND P2, PT, R7, UR40, !P0 ;  /* 0x0000002807007c0c */ /* 0x000fe2000c741270 */
[----:B------:R-:W-:Y:S01]  /*aa250*/  VIADD R16, R0, 0xb8 ;  /* 0x000000b800107836 */ /* 0x000fe20000000000 */
[----:B------:R-:W-:Y:S01]  /*aa260*/  LOP3.LUT R241, R241, 0xfeffffff, RZ, 0xc0, !PT ;  /* 0xfefffffff1f17812 */ /* 0x000fe200078ec0ff */
[----:B------:R-:W-:-:S03]  /*aa270*/  ULDC UR40, c[0x0][0x228] ;  /* 0x00008a0000287ab9 */ /* 0x000fc60000000800 */
[----:B------:R-:W-:Y:S02]  /*aa280*/  @P1 LOP3.LUT R241, R241, 0x1000000, RZ, 0xfc, !PT ;  /* 0x01000000f1f11812 */ /* 0x000fe400078efcff */
[----:B------:R-:W-:Y:S01]  /*aa290*/  ISETP.LT.AND P1, PT, R6, UR39, !P0 ;  /* 0x0000002706007c0c */ /* 0x000fe2000c721270 */
[----:B------:R-:W-:Y:S01]  /*aa2a0*/  ULDC UR39, c[0x0][0x228] ;  /* 0x00008a0000277ab9 */ /* 0x000fe20000000800 */
[----:B------:R-:W-:-:S04]  /*aa2b0*/  LOP3.LUT R241, R241, 0xff7fffff, RZ, 0xc0, !PT ;  /* 0xff7ffffff1f17812 */ /* 0x000fc800078ec0ff */
[----:B------:R-:W-:Y:S02]  /*aa2c0*/  @P2 LOP3.LUT R241, R241, 0x800000, RZ, 0xfc, !PT ;  /* 0x00800000f1f12812 */ /* 0x000fe400078efcff */
[----:B------:R-:W-:Y:S02]  /*aa2d0*/  ISETP.GE.AND P0, PT, R17, UR13, PT ;  /* 0x0000000d11007c0c */ /* 0x000fe4000bf06270 */
[----:B------:R-:W-:Y:S01]  /*aa2e0*/  LOP3.LUT R241, R241, 0xffbfffff, RZ, 0xc0, !PT ;  /* 0xffbffffff1f17812 */ /* 0x000fe200078ec0ff */
[----:B------:R-:W-:Y:S01]  /*aa2f0*/  VIADD R17, R0, 0xb7 ;  /* 0x000000b700117836 */ /* 0x000fe20000000000 */
[----:B------:R-:W-:Y:S02]  /*aa300*/  ULDC.64 UR12, c[0x0][0x228] ;  /* 0x00008a00000c7ab9 */ /* 0x000fe40000000a00 */
[----:B------:R-:W-:Y:S02]  /*aa310*/  @P1 LOP3.LUT R241, R241, 0x400000, RZ, 0xfc, !PT ;  /* 0x00400000f1f11812 */ /* 0x000fe400078efcff */
[----:B------:R-:W-:Y:S01]  /*aa320*/  ISETP.LT.AND P1, PT, R7, UR46, !P0 ;  /* 0x0000002e07007c0c */ /* 0x000fe2000c721270 */
[----:B------:R-:W-:Y:S01]  /*aa330*/  ULDC UR46, c[0x0][0x228] ;  /* 0x00008a00002e7ab9 */ /* 0x000fe20000000800 */
[----:B------:R-:W-:Y:S01]  /*aa340*/  ISETP.LT.AND P0, PT, R6, UR45, !P0 ;  /* 0x0000002d06007c0c */ /* 0x000fe2000c701270 */
[----:B------:R-:W-:Y:S01]  /*aa350*/  ULDC UR45, c[0x0][0x228] ;  /* 0x00008a00002d7ab9 */ /* 0x000fe20000000800 */
[----:B------:R-:W-:-:S09]  /*aa360*/  LOP3.LUT R241, R241, 0xffdfffff, RZ, 0xc0, !PT ;  /* 0xffdffffff1f17812 */ /* 0x000fd200078ec0ff */
[----:B------:R-:W-:-:S04]  /*aa370*/  @P1 LOP3.LUT R241, R241, 0x200000, RZ, 0xfc, !PT ;  /* 0x00200000f1f11812 */ /* 0x000fc800078efcff */
[----:B------:R-:W-:-:S04]  /*aa380*/  LOP3.LUT R241, R241, 0xffefffff, RZ, 0xc0, !PT ;  /* 0xffeffffff1f17812 */ /* 0x000fc800078ec0ff */
[----:B------:R-:W-:Y:S02]  /*aa390*/  @P0 LOP3.LUT R241, R241, 0x100000, RZ, 0xfc, !PT ;  /* 0x00100000f1f10812 */ /* 0x000fe400078efcff */
[----:B------:R-:W-:-:S04]  /*aa3a0*/  ISETP.GE.AND P0, PT, R16, UR21, PT ;  /* 0x0000001510007c0c */ /* 0x000fc8000bf06270 */
[----:B------:R-:W-:Y:S02]  /*aa3b0*/  ISETP.LT.AND P1, PT, R7, UR6, !P0 ;  /* 0x0000000607007c0c */ /* 0x000fe4000c721270 */
[----:B------:R-:W-:Y:S01]  /*aa3c0*/  ISETP.LT.AND P0, PT, R6, UR8, !P0 ;  /* 0x0000000806007c0c */ /* 0x000fe2000c701270 */
[----:B------:R-:W-:Y:S01]  /*aa3d0*/  ULDC.64 UR8, c[0x0][0x228] ;  /* 0x00008a0000087ab9 */ /* 0x000fe20000000a00 */
        /* <DEDUP_REMOVED lines=10> */
[----:B------:R-:W-:Y:S01]  /*aa480*/  ULDC.64 UR18, c[0x0][0x228] ;  /* 0x00008a0000127ab9 */ /* 0x000fe20000000a00 */
[----:B------:R-:W-:-:S09]  /*aa490*/  ULDC UR36, c[0x0][0x228] ;  /* 0x00008a0000247ab9 */ /* 0x000fd20000000800 */
[----:B------:R-:W-:-:S04]  /*aa4a0*/  @P1 LOP3.LUT R241, R241, 0x20000, RZ, 0xfc, !PT ;  /* 0x00020000f1f11812 */ /* 0x000fc800078efcff */
[----:B------:R-:W-:-:S04]  /*aa4b0*/  LOP3.LUT R241, R241, 0xfffeffff, RZ, 0xc0, !PT ;  /* 0xfffefffff1f17812 */ /* 0x000fc800078ec0ff */
[----:B------:R-:W-:Y:S02]  /*aa4c0*/  @P0 LOP3.LUT R241, R241, 0x10000, RZ, 0xfc, !PT ;  /* 0x00010000f1f10812 */ /* 0x000fe400078efcff */
[----:B------:R-:W-:Y:S01]  /*aa4d0*/  ISETP.GE.AND P0, PT, R16, UR17, PT ;  /* 0x0000001110007c0c */ /* 0x000fe2000bf06270 */
[----:B------:R-:W-:-:S03]  /*aa4e0*/  ULDC.64 UR16, c[0x0][0x228] ;  /* 0x00008a0000107ab9 */ /* 0x000fc60000000a00 */
[----:B------:R-:W-:Y:S02]  /*aa4f0*/  ISETP.LT.AND P1, PT, R7, UR12, !P0 ;  /* 0x0000000c07007c0c */ /* 0x000fe4000c721270 */
[----:B------:R-:W-:Y:S02]  /*aa500*/  ISETP.LT.AND P0, PT, R6, UR30, !P0 ;  /* 0x0000001e06007c0c */ /* 0x000fe4000c701270 */
[----:B------:R-:W-:Y:S01]  /*aa510*/  LOP3.LUT R241, R241, 0xffff7fff, RZ, 0xc0, !PT ;  /* 0xffff7ffff1f17812 */ /* 0x000fe200078ec0ff */
[----:B------:R-:W-:Y:S01]  /*aa520*/  VIADD R16, R0, 0xb4 ;  /* 0x000000b400107836 */ /* 0x000fe20000000000 */
[----:B------:R-:W-:-:S07]  /*aa530*/  ULDC UR30, c[0x0][0x228] ;  /* 0x00008a00001e7ab9 */ /* 0x000fce0000000800 */
        /* <DEDUP_REMOVED lines=29> */
[----:B------:R-:W-:-:S10]  /*aa710*/  ULDC.64 UR20, c[0x0][0x228] ;  /* 0x00008a0000147ab9 */ /* 0x000fd40000000a00 */
        /* <DEDUP_REMOVED lines=46> */
[----:B------:R-:W-:Y:S01]  /*aaa00*/  ISETP.LT.AND P0, PT, R6, UR54, !P0 ;  /* 0x0000003606007c0c */ /* 0x000fe2000c701270 */
[----:B------:R-:W-:Y:S01]  /*aaa10*/  VIADD R16, R0, 0xac ;  /* 0x000000ac00107836 */ /* 0x000fe20000000000 */
        /* <DEDUP_REMOVED lines=68> */
[----:B------:R-:W-:Y:S01]  /*aae60*/  ULDC UR39, c[0x0][0x228] ;  /* 0x00008a0000277ab9 */ /* 0x000fe20000000800 */
[----:B------:R-:W-:-:S09]  /*aae70*/  LOP3.LUT R242, R242, 0xfffdffff, RZ, 0xc0, !PT ;  /* 0xfffdfffff2f27812 */ /* 0x000fd200078ec0ff */
[----:B------:R-:W-:-:S04]  /*aae80*/  @P1 LOP3.LUT R242, R242, 0x20000, RZ, 0xfc, !PT ;  /* 0x00020000f2f21812 */ /* 0x000fc800078efcff */
[----:B------:R-:W-:-:S04]  /*aae90*/  LOP3.LUT R242, R242, 0xfffeffff, RZ, 0xc0, !PT ;  /* 0xfffefffff2f27812 */ /* 0x000fc800078ec0ff */
[----:B------:R-:W-:Y:S02]  /*aaea0*/  @P0 LOP3.LUT R242, R242, 0x10000, RZ, 0xfc, !PT ;  /* 0x00010000f2f20812 */ /* 0x000fe400078efcff */
[----:B------:R-:W-:Y:S01]  /*aaeb0*/  ISETP.GE.AND P0, PT, R16, UR19, PT ;  /* 0x0000001310007c0c */ /* 0x000fe2000bf06270 */
[----:B------:R-:W-:Y:S01]  /*aaec0*/  VIADD R17, R0, 0xa5 ;  /* 0x000000a500117836 */ /* 0x000fe20000000000 */
[----:B------:R-:W-:Y:S01]  /*aaed0*/  LOP3.LUT R242, R242, 0xffff7fff, RZ, 0xc0, !PT ;  /* 0xffff7ffff2f27812 */ /* 0x000fe200078ec0ff */
[----:B------:R-:W-:Y:S01]  /*aaee0*/  ULDC.64 UR18, c[0x0][0x228] ;  /* 0x00008a0000127ab9 */ /* 0x000fe20000000a00 */
        /* <DEDUP_REMOVED lines=78> */
[----:B------:R-:W-:Y:S02]  /*ab3d0*/  ULDC.64 UR20, c[0x0][0x228] ;  /* 0x00008a0000147ab9 */ /* 0x000fe40000000a00 */
[----:B------:R-:W-:Y:S02]  /*ab3e0*/  ISETP.LT.AND P1, PT, R7, UR18, !P0 ;  /* 0x0000001207007c0c */ /* 0x000fe4000c721270 */
[----:B------:R-:W-:Y:S01]  /*ab3f0*/  ISETP.LT.AND P0, PT, R6, UR51, !P0 ;  /* 0x0000003306007c0c */ /* 0x000fe2000c701270 */
[----:B------:R-:W-:-:S10]  /*ab400*/  ULDC UR51, c[0x0][0x228] ;  /* 0x00008a0000337ab9 */ /* 0x000fd40000000800 */
        /* <DEDUP_REMOVED lines=316> */
[----:B------:R-:W-:-:S10]  /*ac7d0*/  ULDC UR59, c[0x0][0x228] ;  /* 0x00008a00003b7ab9 */ /* 0x000fd40000000800 */
        /* <DEDUP_REMOVED lines=570> */
[----:B----4-:R-:W-:-:S09]  /*aeb80*/  LOP3.LUT R14, R14, 0x7fffffff, RZ, 0xc0, !PT ;  /* 0x7fffffff0e0e7812 */ /* 0x010fd200078ec0ff */
        /* <DEDUP_REMOVED lines=118> */
[----:B------:R-:W-:Y:S01]  /*af2f0*/  ISETP.LT.AND P1, PT, R7, UR12, !P0 ;  /* 0x0000000c07007c0c */ /* 0x000fe2000c721270 */
[----:B------:R-:W-:Y:S01]  /*af300*/  ULDC UR12, c[0x0][0x228] ;  /* 0x00008a00000c7ab9 */ /* 0x000fe20000000800 */
[----:B------:R-:W-:Y:S01]  /*af310*/  ISETP.LT.AND P0, PT, R6, UR16, !P0 ;  /* 0x0000001006007c0c */ /* 0x000fe2000c701270 */
[----:B------:R-:W-:Y:S01]  /*af320*/  ULDC.64 UR16, c[0x0][0x228] ;  /* 0x00008a0000107ab9 */ /* 0x000fe20000000a00 */
        /* <DEDUP_REMOVED lines=9> */
[----:B--2---:R-:W-:Y:S02]  /*af3c0*/  LOP3.LUT R15, R15, 0x7fffffff, RZ, 0xc0, !PT ;  /* 0x7fffffff0f0f7812 */ /* 0x004fe400078ec0ff */
[----:B------:R-:W-:-:S09]  /*af3d0*/  LOP3.LUT R14, R14, 0xfffffffd, RZ, 0xc0, !PT ;  /* 0xfffffffd0e0e7812 */ /* 0x000fd200078ec0ff */
[----:B------:R-:W-:Y:S02]  /*af3e0*/  @P0 LOP3.LUT R15, R15, 0x80000000, RZ, 0xfc, !PT ;  /* 0x800000000f0f0812 */ /* 0x000fe400078efcff */
[----:B------:R-:W-:Y:S02]  /*af3f0*/  ISETP.GE.AND P0, PT, R171, UR19, PT ;  /* 0x00000013ab007c0c */ /* 0x000fe4000bf06270 */
[----:B------:R-:W-:Y:S02]  /*af400*/  @P1 LOP3.LUT R14, R14, 0x2, RZ, 0xfc, !PT ;  /* 0x000000020e0e1812 */ /* 0x000fe400078efcff */
        /* <DEDUP_REMOVED lines=43> */
[----:B------:R-:W-:Y:S02]  /*af6c0*/  LOP3.LUT R15, R15, 0xfffff7ff, RZ, 0xc0, !PT ;  /* 0xfffff7ff0f0f7812 */ /* 0x000fe400078ec0ff */
[----:B------:R-:W-:Y:S01]  /*af6d0*/  ISETP.GE.AND P0, PT, R177, UR15, PT ;  /* 0x0000000fb1007c0c */ /* 0x000fe2000bf06270 */
[----:B------:R-:W-:-:S06]  /*af6e0*/  ULDC.64 UR14, c[0x0][0x228] ;  /* 0x00008a00000e7ab9 */ /* 0x000fcc0000000a00 */
[----:B------:R-:W-:-:S04]  /*af6f0*/  @P2 LOP3.LUT R15, R15, 0x800, RZ, 0xfc, !PT ;  /* 0x000008000f0f2812 */ /* 0x000fc800078efcff */
[----:B------:R-:W-:-:S04]  /*af700*/  LOP3.LUT R15, R15, 0xfffffdff, RZ, 0xc0, !PT ;  /* 0xfffffdff0f0f7812 */ /* 0x000fc800078ec0ff */
[----:B------:R-:W-:Y:S02]  /*af710*/  @P1 LOP3.LUT R15, R15, 0x200, RZ, 0xfc, !PT ;  /* 0x000002000f0f1812 */ /* 0x000fe400078efcff */
[----:B------:R-:W-:Y:S02]  /*af720*/  ISETP.LT.AND P1, PT, R7, UR16, !P0 ;  /* 0x0000001007007c0c */ /* 0x000fe4000c721270 */
[----:B------:R-:W-:Y:S01]  /*af730*/  ISETP.LT.AND P0, PT, R6, UR60, !P0 ;  /* 0x0000003c06007c0c */ /* 0x000fe2000c701270 */
[----:B------:R-:W-:Y:S01]  /*af740*/  VIADD R209, R0, 0x9 ;  /* 0x0000000900d17836 */ /* 0x000fe20000000000 */
[----:B------:R-:W-:Y:S01]  /*af750*/  LOP3.LUT R15, R15, 0xfffffeff, RZ, 0xc0, !PT ;  /* 0xfffffeff0f0f7812 */ /* 0x000fe200078ec0ff */
[----:B------:R-:W-:-:S08]  /*af760*/  ULDC UR60, c[0x0][0x228] ;  /* 0x00008a00003c7ab9 */ /* 0x000fd00000000800 */
        /* <DEDUP_REMOVED lines=19> */
[----:B------:R-:W-:Y:S01]  /*af8a0*/  ULDC UR58, c[0x0][0x228] ;  /* 0x00008a00003a7ab9 */ /* 0x000fe20000000800 */
[----:B------:R-:W-:-:S09]  /*af8b0*/  LOP3.LUT R15, R15, 0xfffffffd, RZ, 0xc0, !PT ;  /* 0xfffffffd0f0f7812 */ /* 0x000fd200078ec0ff */
[----:B------:R-:W-:Y:S02]  /*af8c0*/  @P0 LOP3.LUT R236, R236, 0x80000000, RZ, 0xfc, !PT ;  /* 0x80000000ecec0812 */ /* 0x000fe400078efcff */
[----:B------:R-:W-:Y:S01]  /*af8d0*/  ISETP.GE.AND P0, PT, R180, UR7, PT ;  /* 0x00000007b4007c0c */ /* 0x000fe2000bf06270 */
[----:B------:R-:W-:-:S03]  /*af8e0*/  ULDC.64 UR6, c[0x0][0x228] ;  /* 0x00008a0000067ab9 */ /* 0x000fc60000000a00 */
[----:B------:R-:W-:Y:S02]  /*af8f0*/  ISETP.LT.AND P2, PT, R7, UR20, !P0 ;  /* 0x0000001407007c0c */ /* 0x000fe4000c741270 */
[----:B------:R-:W-:Y:S02]  /*af900*/  @P1 LOP3.LUT R15, R15, 0x2, RZ, 0xfc, !PT ;  /* 0x000000020f0f1812 */ /* 0x000fe400078efcff */
[----:B------:R-:W-:Y:S01]  /*af910*/  ISETP.LT.AND P1, PT, R6, UR57, !P0 ;  /* 0x0000003906007c0c */ /* 0x000fe2000c721270 */
[----:B------:R-:W-:Y:S01]  /*af920*/  ULDC UR57, c[0x0][0x228] ;  /* 0x00008a0000397ab9 */ /* 0x000fe20000000800 */
[----:B------:R-:W-:Y:S02]  /*af930*/  LOP3.LUT R236, R236, 0xdfffffff, RZ, 0xc0, !PT ;  /* 0xdfffffffecec7812 */ /* 0x000fe400078ec0ff */
[----:B------:R-:W-:Y:S01]  /*af940*/  ISETP.GE.AND P0, PT, R181, UR9, PT ;  /* 0x00000009b5007c0c */ /* 0x000fe2000bf06270 */
[----:B------:R-:W-:-:S04]  /*af950*/  ULDC.64 UR8, c[0x0][0x228] ;  /* 0x00008a0000087ab9 */ /* 0x000fc80000000a00 */
[----:B------:R-:W-:Y:S02]  /*af960*/  @P2 LOP3.LUT R236, R236, 0x20000000, RZ, 0xfc, !PT ;  /* 0x20000000ecec2812 */ /* 0x000fe400078efcff */
[----:B------:R-:W-:Y:S02]  /*af970*/  ISETP.LT.AND P2, PT, R7, UR6, !P0 ;  /* 0x0000000607007c0c */ /* 0x000fe4000c741270 */
[----:B------:R-:W-:-:S04]  /*af980*/  LOP3.LUT R236, R236, 0xf7ffffff, RZ, 0xc0, !PT ;  /* 0xf7ffffffecec7812 */ /* 0x000fc800078ec0ff */
[----:B------:R-:W-:Y:S02]  /*af990*/  @P1 LOP3.LUT R236, R236, 0x8000000, RZ, 0xfc, !PT ;  /* 0x08000000ecec1812 */ /* 0x000fe400078efcff */
[----:B------:R-:W-:Y:S02]  /*af9a0*/  ISETP.LT.AND P1, PT, R6, UR54, !P0 ;  /* 0x0000003606007c0c */ /* 0x000fe4000c721270 */
[----:B------:R-:W-:Y:S01]  /*af9b0*/  LOP3.LUT R237, R237, 0x7fffffff, RZ, 0xc0, !PT ;  /* 0x7fffffffeded7812 */ /* 0x000fe200078ec0ff */
[----:B------:R-:W-:Y:S01]  /*af9c0*/  VIADD R96, R0, 0x159 ;  /* 0x0000015900607836 */ /* 0x000fe20000000000 */
[----:B------:R-:W-:Y:S01]  /*af9d0*/  LOP3.LUT R236, R236, 0xfdffffff, RZ, 0xc0, !PT ;  /* 0xfdffffffecec7812 */ /* 0x000fe200078ec0ff */
[----:B------:R-:W-:Y:S01]  /*af9e0*/  VIADD R94, R0, 0x15b ;  /* 0x0000015b005e7836 */ /* 0x000fe20000000000 */
[----:B------:R-:W-:Y:S01]  /*af9f0*/  ISETP.GE.AND P0, PT, R182, UR13, PT ;  /* 0x0000000db6007c0c */ /* 0x000fe2000bf06270 */
[----:B------:R-:W-:Y:S01]  /*afa00*/  ULDC.64 UR12, c[0x0][0x228] ;  /* 0x00008a00000c7ab9 */ /* 0x000fe20000000a00 */
[----:B------:R-:W-:Y:S01]  /*afa10*/  @P2 LOP3.LUT R236, R236, 0x2000000, RZ, 0xfc, !PT ;  /* 0x02000000ecec2812 */ /* 0x000fe200078efcff */
[C---:B------:R-:W-:Y:S01]  /*afa20*/  VIADD R93, R0.reuse, 0x15c ;  /* 0x0000015c005d7836 */ /* 0x040fe20000000000 */
[----:B------:R-:W-:Y:S01]  /*afa30*/  ISETP.LT.AND P2, PT, R7, UR8, !P0 ;  /* 0x0000000807007c0c */ /* 0x000fe2000c741270 */
[----:B------:R-:W-:Y:S01]  /*afa40*/  VIADD R92, R0, 0x15d ;  /* 0x0000015d005c7836 */ /* 0x000fe20000000000 */
[----:B------:R-:W-:Y:S01]  /*afa50*/  LOP3.LUT R236, R236, 0xff7fffff, RZ, 0xc0, !PT ;  /* 0xff7fffffecec7812 */ /* 0x000fe200078ec0ff */
[----:B------:R-:W-:-:S02]  /*afa60*/  VIADD R91, R0, 0x15e ;  /* 0x0000015e005b7836 */ /* 0x000fc40000000000 */
[----:B------:R-:W-:Y:S01]  /*afa70*/  VIADD R90, R0, 0x15f ;  /* 0x0000015f005a7836 */ /* 0x000fe20000000000 */
[----:B------:R-:W-:Y:S01]  /*afa80*/  @P1 LOP3.LUT R236, R236, 0x800000, RZ, 0xfc, !PT ;  /* 0x00800000ecec1812 */ /* 0x000fe200078efcff */
[----:B------:R-:W-:Y:S01]  /*afa90*/  VIADD R89, R0, 0x160 ;  /* 0x0000016000597836 */ /* 0x000fe20000000000 */
[----:B------:R-:W-:Y:S01]  /*afaa0*/  ISETP.LT.AND P1, PT, R6, UR52, !P0 ;  /* 0x0000003406007c0c */ /* 0x000fe2000c721270 */
[----:B------:R-:W-:Y:S01]  /*afab0*/  VIADD R88, R0, 0x161 ;  /* 0x0000016100587836 */ /* 0x000fe20000000000 */
[----:B------:R-:W-:Y:S01]  /*afac0*/  LOP3.LUT R236, R236, 0xffdfffff, RZ, 0xc0, !PT ;  /* 0xffdfffffecec7812 */ /* 0x000fe200078ec0ff */
[----:B------:R-:W-:Y:S01]  /*afad0*/  VIADD R87, R0, 0x162 ;  /* 0x0000016200577836 */ /* 0x000fe20000000000 */
[----:B------:R-:W-:Y:S01]  /*afae0*/  ISETP.GE.AND P0, PT, R183, UR17, PT ;  /* 0x00000011b7007c0c */ /* 0x000fe2000bf06270 */
[----:B------:R-:W-:Y:S01]  /*afaf0*/  ULDC.64 UR16, c[0x0][0x228] ;  /* 0x00008a0000107ab9 */ /* 0x000fe20000000a00 */
[----:B------:R-:W-:Y:S01]  /*afb00*/  @P2 LOP3.LUT R236, R236, 0x200000, RZ, 0xfc, !PT ;  /* 0x00200000ecec2812 */ /* 0x000fe200078efcff */
[C---:B------:R-:W-:Y:S01]  /*afb10*/  VIADD R86, R0.reuse, 0x163 ;  /* 0x0000016300567836 */ /* 0x040fe20000000000 */
[C---:B------:R-:W-:Y:S01]  /*afb20*/  ISETP.LT.AND P2, PT, R7.reuse, UR12, !P0 ;  /* 0x0000000c07007c0c */ /* 0x040fe2000c741270 */
[----:B------:R-:W-:Y:S01]  /*afb30*/  VIADD R85, R0, 0x164 ;  /* 0x0000016400557836 */ /* 0x000fe20000000000 */
[----:B------:R-:W-:Y:S01]  /*afb40*/  LOP3.LUT R236, R236, 0xfff7ffff, RZ, 0xc0, !PT ;  /* 0xfff7ffffecec7812 */ /* 0x000fe200078ec0ff */
[----:B------:R-:W-:Y:S01]  /*afb50*/  VIADD R95, R0, 0x15a ;  /* 0x0000015a005f7836 */ /* 0x000fe20000000000 */
[----:B------:R-:W-:Y:S01]  /*afb60*/  ISETP.GE.AND P3, PT, R92, UR41, PT ;  /* 0x000000295c007c0c */ /* 0x000fe2000bf66270 */
        /* <DEDUP_REMOVED lines=18> */
[----:B------:R-:W-:Y:S02]  /*afc90*/  ISETP.LT.AND P1, PT, R6, UR48, !P0 ;  /* 0x0000003006007c0c */ /* 0x000fe4000c721270 */
[----:B---3--:R-:W-:Y:S01]  /*afca0*/  R2UR UR11, R75 ;  /* 0x000000004b0b72ca */ /* 0x008fe200000e0000 */
[----:B------:R-:W-:Y:S01]  /*afcb0*/  VIADD R74, R0, 0x16f ;  /* 0x0000016f004a7836 */ /* 0x000fe20000000000 */
[----:B------:R-:W-:Y:S02]  /*afcc0*/  LOP3.LUT R236, R236, 0xffffbfff, RZ, 0xc0, !PT ;  /* 0xffffbfffecec7812 */ /* 0x000fe400078ec0ff */
[----:B------:R-:W-:Y:S01]  /*afcd0*/  R2UR UR10, R73 ;  /* 0x00000000490a72ca */ /* 0x000fe200000e0000 */
[----:B------:R-:W-:Y:S01]  /*afce0*/  VIADD R72, R0, 0x171 ;  /* 0x0000017100487836 */ /* 0x000fe20000000000 */
[----:B------:R-:W-:Y:S01]  /*afcf0*/  ISETP.GE.AND P0, PT, R185, UR19, PT ;  /* 0x00000013b9007c0c */ /* 0x000fe2000bf06270 */
[----:B------:R-:W-:Y:S01]  /*afd00*/  ULDC.64 UR18, c[0x0][0x228] ;  /* 0x00008a0000127ab9 */ /* 0x000fe20000000a00 */
[----:B------:R-:W-:-:S02]  /*afd10*/  @P2 LOP3.LUT R236, R236, 0x4000, RZ, 0xfc, !PT ;  /* 0x00004000ecec2812 */ /* 0x000fc400078efcff */
[----:B------:R-:W-:Y:S01]  /*afd20*/  R2UR UR4, R71 ;  /* 0x00000000470472ca */ /* 0x000fe200000e0000 */
[C---:B------:R-:W-:Y:S01]  /*afd30*/  VIADD R70, R0.reuse, 0x173 ;  /* 0x0000017300467836 */ /* 0x040fe20000000000 */
[----:B------:R-:W-:Y:S02]  /*afd40*/  ISETP.LT.AND P2, PT, R7, UR14, !P0 ;  /* 0x0000000e07007c0c */ /* 0x000fe4000c741270 */
[----:B------:R-:W-:Y:S01]  /*afd50*/  PRMT R145, R67, 0x5410, R145 ;  /* 0x0000541043917816 */ /* 0x000fe20000000091 */
[----:B------:R-:W-:Y:S01]  /*afd60*/  VIADD R69, R0, 0x174 ;  /* 0x0000017400457836 */ /* 0x000fe20000000000 */
[----:B------:R-:W-:Y:S02]  /*afd70*/  LOP3.LUT R236, R236, 0xffffefff, RZ, 0xc0, !PT ;  /* 0xffffefffecec7812 */ /* 0x000fe400078ec0ff */
[----:B------:R-:W-:Y:S02]  /*afd80*/  PRMT R146, R66, 0x5410, R146 ;  /* 0x0000541042927816 */ /* 0x000fe40000000092 */
[----:B------:R-:W-:-:S02]  /*afd90*/  PRMT R144, R68, 0x5410, R144 ;  /* 0x0000541044907816 */ /* 0x000fc40000000090 */
[----:B------:R-:W-:Y:S02]  /*afda0*/  PRMT R147, R65, 0x5410, R147 ;  /* 0x0000541041937816 */ /* 0x000fe40000000093 */
[----:B------:R-:W-:Y:S02]  /*afdb0*/  PRMT R136, R64, 0x5410, R136 ;  /* 0x0000541040887816 */ /* 0x000fe40000000088 */
[----:B------:R-:W-:Y:S01]  /*afdc0*/  PRMT R140, R63, 0x5410, R140 ;  /* 0x000054103f8c7816 */ /* 0x000fe2000000008c */
[----:B------:R-:W-:Y:S01]  /*afdd0*/  VIADD R62, R0, 0x17b ;  /* 0x0000017b003e7836 */ /* 0x000fe20000000000 */
[----:B------:R-:W-:Y:S02]  /*afde0*/  @P1 LOP3.LUT R236, R236, 0x1000, RZ, 0xfc, !PT ;  /* 0x00001000ecec1812 */ /* 0x000fe400078efcff */
[----:B------:R-:W-:Y:S02]  /*afdf0*/  PRMT R141, R61, 0x5410, R141 ;  /* 0x000054103d8d7816 */ /* 0x000fe4000000008d */
[----:B------:R-:W-:-:S02]  /*afe00*/  PRMT R142, R60, 0x5410, R142 ;  /* 0x000054103c8e7816 */ /* 0x000fc4000000008e */
[----:B------:R-:W-:Y:S02]  /*afe10*/  PRMT R132, R59, 0x5410, R132 ;  /* 0x000054103b847816 */ /* 0x000fe40000000084 */
[----:B------:R-:W-:Y:S02]  /*afe20*/  PRMT R137, R58, 0x5410, R137 ;  /* 0x000054103a897816 */ /* 0x000fe40000000089 */
[----:B------:R-:W-:Y:S01]  /*afe30*/  PRMT R138, R57, 0x5410, R138 ;  /* 0x00005410398a7816 */ /* 0x000fe2000000008a */
        /* <DEDUP_REMOVED lines=47> */
[C---:B------:R-:W-:Y:S01]  /*b0130*/  VIADD R48, R0.reuse, 0x189 ;  /* 0x0000018900307836 */ /* 0x040fe20000000000 */
[----:B------:R-:W-:Y:S01]  /*b0140*/  ISETP.GE.AND P0, PT, R189, UR13, PT ;  /* 0x0000000dbd007c0c */ /* 0x000fe2000bf06270 */
[----:B------:R-:W-:Y:S01]  /*b0150*/  ULDC.64 UR12, c[0x0][0x228] ;  /* 0x00008a00000c7ab9 */ /* 0x000fe20000000a00 */
[C---:B------:R-:W-:Y:S01]  /*b0160*/  VIADD R47, R0.reuse, 0x18a ;  /* 0x0000018a002f7836 */ /* 0x040fe20000000000 */
[----:B------:R-:W-:Y:S01]  /*b0170*/  @P2 LOP3.LUT R237, R237, 0x80000000, RZ, 0xfc, !PT ;  /* 0x80000000eded2812 */ /* 0x000fe200078efcff */
[C---:B------:R-:W-:Y:S01]  /*b0180*/  VIADD R46, R0.reuse, 0x18b ;  /* 0x0000018b002e7836 */ /* 0x040fe20000000000 */
[----:B------:R-:W-:Y:S01]  /*b0190*/  ISETP.LT.AND P2, PT, R7, UR8, !P0 ;  /* 0x0000000807007c0c */ /* 0x000fe2000c741270 */
[C---:B------:R-:W-:Y:S01]  /*b01a0*/  VIADD R45, R0.reuse, 0x18c ;  /* 0x0000018c002d7836 */ /* 0x040fe20000000000 */
[----:B------:R-:W-:Y:S01]  /*b01b0*/  LOP3.LUT R237, R237, 0xdfffffff, RZ, 0xc0, !PT ;  /* 0xdfffffffeded7812 */ /* 0x000fe200078ec0ff */
[----:B------:R-:W-:Y:S01]  /*b01c0*/  VIADD R44, R0, 0x18d ;  /* 0x0000018d002c7836 */ /* 0x000fe20000000000 */
[----:B------:R-:W-:Y:S01]  /*b01d0*/  LOP3.LUT R236, R236, 0xfffffffe, RZ, 0xc0, !PT ;  /* 0xfffffffeecec7812 */ /* 0x000fe200078ec0ff */
[C---:B------:R-:W-:Y:S01]  /*b01e0*/  VIADD R43, R0.reuse, 0x18e ;  /* 0x0000018e002b7836 */ /* 0x040fe20000000000 */
[----:B------:R-:W-:Y:S01]  /*b01f0*/  @P1 LOP3.LUT R237, R237, 0x20000000, RZ, 0xfc, !PT ;  /* 0x20000000eded1812 */ /* 0x000fe200078efcff */
[----:B------:R-:W-:Y:S01]  /*b0200*/  VIADD R42, R0, 0x18f ;  /* 0x0000018f002a7836 */ /* 0x000fe20000000000 */
[----:B------:R-:W-:Y:S01]  /*b0210*/  ISETP.LT.AND P1, PT, R6, UR34, !P0 ;  /* 0x0000002206007c0c */ /* 0x000fe2000c721270 */
[C---:B------:R-:W-:Y:S01]  /*b0220*/  VIADD R41, R0.reuse, 0x190 ;  /* 0x0000019000297836 */ /* 0x040fe20000000000 */
[----:B------:R-:W-:Y:S01]  /*b0230*/  LOP3.LUT R237, R237, 0xefffffff, RZ, 0xc0, !PT ;  /* 0xefffffffeded7812 */ /* 0x000fe200078ec0ff */
[----:B------:R-:W-:Y:S01]  /*b0240*/  VIADD R40, R0, 0x191 ;  /* 0x0000019100287836 */ /* 0x000fe20000000000 */
[----:B------:R-:W-:Y:S01]  /*b0250*/  ISETP.GE.AND P0, PT, R190, UR17, PT ;  /* 0x00000011be007c0c */ /* 0x000fe2000bf06270 */
[----:B------:R-:W-:Y:S01]  /*b0260*/  ULDC.64 UR16, c[0x0][0x228] ;  /* 0x00008a0000107ab9 */ /* 0x000fe20000000a00 */
[----:B------:R-:W-:Y:S01]  /*b0270*/  @P2 LOP3.LUT R237, R237, 0x10000000, RZ, 0xfc, !PT ;  /* 0x10000000eded2812 */ /* 0x000fe200078efcff */
[C---:B------:R-:W-:Y:S01]  /*b0280*/  VIADD R38, R0.reuse, 0x193 ;  /* 0x0000019300267836 */ /* 0x040fe20000000000 */
[----:B------:R-:W-:Y:S01]  /*b0290*/  ISETP.LT.AND P2, PT, R7, UR12, !P0 ;  /* 0x0000000c07007c0c */ /* 0x000fe2000c741270 */
[C---:B------:R-:W-:Y:S01]  /*b02a0*/  VIADD R39, R0.reuse, 0x192 ;  /* 0x0000019200277836 */ /* 0x040fe20000000000 */
[----:B------:R-:W-:Y:S01]  /*b02b0*/  LOP3.LUT R237, R237, 0xfdffffff, RZ, 0xc0, !PT ;  /* 0xfdffffffeded7812 */ /* 0x000fe200078ec0ff */
[C---:B------:R-:W-:Y:S01]  /*b02c0*/  VIADD R37, R0.reuse, 0x194 ;  /* 0x0000019400257836 */ /* 0x040fe20000000000 */
[----:B------:R-:W-:Y:S01]  /*b02d0*/  LOP3.LUT R15, R15, 0xfffffffe, RZ, 0xc0, !PT ;  /* 0xfffffffe0f0f7812 */ /* 0x000fe200078ec0ff */
[C---:B------:R-:W-:Y:S01]  /*b02e0*/  VIADD R36, R0.reuse, 0x195 ;  /* 0x0000019500247836 */ /* 0x040fe20000000000 */
[----:B------:R-:W-:Y:S01]  /*b02f0*/  @P1 LOP3.LUT R237, R237, 0x2000000, RZ, 0xfc, !PT ;  /* 0x02000000eded1812 */ /* 0x000fe200078efcff */
[----:B------:R-:W-:Y:S01]  /*b0300*/  VIADD R35, R0, 0x196 ;  /* 0x0000019600237836 */ /* 0x000fe20000000000 */
[----:B------:R-:W-:Y:S01]  /*b0310*/  ISETP.LT.AND P1, PT, R6, UR30, !P0 ;  /* 0x0000001e06007c0c */ /* 0x000fe2000c721270 */
[----:B------:R-:W-:Y:S01]  /*b0320*/  ULDC UR30, c[0x0][0x22c] ;  /* 0x00008b00001e7ab9 */ /* 0x000fe20000000800 */
[----:B------:R-:W-:Y:S01]  /*b0330*/  LOP3.LUT R237, R237, 0xfeffffff, RZ, 0xc0, !PT ;  /* 0xfeffffffeded7812 */ /* 0x000fe200078ec0ff */
[C---:B------:R-:W-:Y:S01]  /*b0340*/  VIADD R34, R0.reuse, 0x197 ;  /* 0x0000019700227836 */ /* 0x040fe20000000000 */
[----:B------:R-:W-:Y:S01]  /*b0350*/  ISETP.GE.AND P0, PT, R191, UR15, PT ;  /* 0x0000000fbf007c0c */ /* 0x000fe2000bf06270 */
[----:B------:R-:W-:Y:S01]  /*b0360*/  ULDC.64 UR14, c[0x0][0x228] ;  /* 0x00008a00000e7ab9 */ /* 0x000fe20000000a00 */
[----:B------:R-:W-:Y:S01]  /*b0370*/  @P2 LOP3.LUT R237, R237, 0x1000000, RZ, 0xfc, !PT ;  /* 0x01000000eded2812 */ /* 0x000fe200078efcff */
[----:B------:R-:W-:Y:S01]  /*b0380*/  ULDC UR34, c[0x0][0x22c] ;  /* 0x00008b0000227ab9 */ /* 0x000fe20000000800 */
[----:B------:R-:W-:Y:S01]  /*b0390*/  ISETP.LT.AND P2, PT, R7, UR16, !P0 ;  /* 0x0000001007007c0c */ /* 0x000fe2000c741270 */
[C---:B------:R-:W-:Y:S01]  /*b03a0*/  VIADD R33, R0.reuse, 0x198 ;  /* 0x0000019800217836 */ /* 0x040fe20000000000 */
[----:B------:R-:W-:Y:S01]  /*b03b0*/  LOP3.LUT R237, R237, 0xffbfffff, RZ, 0xc0, !PT ;  /* 0xffbfffffeded7812 */ /* 0x000fe200078ec0ff */
[----:B------:R-:W-:Y:S01]  /*b03c0*/  ULDC UR36, c[0x0][0x22c] ;  /* 0x00008b0000247ab9 */ /* 0x000fe20000000800 */
[C---:B------:R-:W-:Y:S01]  /*b03d0*/  VIADD R32, R0.reuse, 0x199 ;  /* 0x0000019900207836 */ /* 0x040fe20000000000 */
[----:B------:R-:W-:Y:S01]  /*b03e0*/  ULDC UR40, c[0x0][0x22c] ;  /* 0x00008b0000287ab9 */ /* 0x000fe20000000800 */
[----:B------:R-:W-:Y:S01]  /*b03f0*/  @P1 LOP3.LUT R237, R237, 0x400000, RZ, 0xfc, !PT ;  /* 0x00400000eded1812 */ /* 0x000fe200078efcff */
[----:B------:R-:W-:Y:S01]  /*b0400*/  VIADD R31, R0, 0x19a ;  /* 0x0000019a001f7836 */ /* 0x000fe20000000000 */
[----:B------:R-:W-:Y:S01]  /*b0410*/  ISETP.LT.AND P1, PT, R6, UR28, !P0 ;  /* 0x0000001c06007c0c */ /* 0x000fe2000c721270 */
[----:B------:R-:W-:Y:S01]  /*b0420*/  ULDC UR28, c[0x0][0x22c] ;  /* 0x00008b00001c7ab9 */ /* 0x000fe20000000800 */
[----:B------:R-:W-:Y:S01]  /*b0430*/  LOP3.LUT R237, R237, 0xffdfffff, RZ, 0xc0, !PT ;  /* 0xffdfffffeded7812 */ /* 0x000fe200078ec0ff */
[----:B------:R-:W-:Y:S01]  /*b0440*/  VIADD R30, R0, 0x19b ;  /* 0x0000019b001e7836 */ /* 0x000fe20000000000 */
[----:B------:R-:W-:Y:S01]  /*b0450*/  ISETP.GE.AND P0, PT, R192, UR19, PT ;  /* 0x00000013c0007c0c */ /* 0x000fe2000bf06270 */
[----:B------:R-:W-:Y:S01]  /*b0460*/  ULDC.64 UR18, c[0x0][0x228] ;  /* 0x00008a0000127ab9 */ /* 0x000fe20000000a00 */
[----:B------:R-:W-:Y:S01]  /*b0470*/  @P2 LOP3.LUT R237, R237, 0x200000, RZ, 0xfc, !PT ;  /* 0x00200000eded2812 */ /* 0x000fe200078efcff */
[C---:B------:R-:W-:Y:S01]  /*b0480*/  VIADD R29, R0.reuse, 0x19c ;  /* 0x0000019c001d7836 */ /* 0x040fe20000000000 */
[----:B------:R-:W-:Y:S01]  /*b0490*/  ISETP.LT.AND P2, PT, R7, UR14, !P0 ;  /* 0x0000000e07007c0c */ /* 0x000fe2000c741270 */
[----:B------:R-:W-:Y:S01]  /*b04a0*/  ULDC UR42, c[0x0][0x22c] ;  /* 0x00008b00002a7ab9 */ /* 0x000fe20000000800 */
[----:B------:R-:W-:Y:S01]  /*b04b0*/  LOP3.LUT R237, R237, 0xfff7ffff, RZ, 0xc0, !PT ;  /* 0xfff7ffffeded7812 */ /* 0x000fe200078ec0ff */
[C---:B------:R-:W-:Y:S01]  /*b04c0*/  VIADD R28, R0.reuse, 0x19d ;  /* 0x0000019d001c7836 */ /* 0x040fe20000000000 */
[----:B------:R-:W-:Y:S01]  /*b04d0*/  ULDC UR46, c[0x0][0x22c] ;  /* 0x00008b00002e7ab9 */ /* 0x000fe20000000800 */
        /* <DEDUP_REMOVED lines=10> */
[C---:B------:R-:W-:Y:S01]  /*b0580*/  VIADD R25, R0.reuse, 0x1a0 ;  /* 0x000001a000197836 */ /* 0x040fe20000000000 */
[----:B------:R-:W-:Y:S01]  /*b0590*/  ISETP.LT.AND P2, PT, R7, UR18, !P0 ;  /* 0x0000001207007c0c */ /* 0x000fe2000c741270 */
[----:B------:R-:W-:Y:S01]  /*b05a0*/  ULDC UR48, c[0x0][0x22c] ;  /* 0x00008b0000307ab9 */ /* 0x000fe20000000800 */
[----:B------:R-:W-:Y:S01]  /*b05b0*/  LOP3.LUT R237, R237, 0xffff7fff, RZ, 0xc0, !PT ;  /* 0xffff7fffeded7812 */ /* 0x000fe200078ec0ff */
[----:B------:R-:W-:Y:S01]  /*b05c0*/  VIADD R23, R0, 0x1a2 ;  /* 0x000001a200177836 */ /* 0x000fe20000000000 */
[----:B------:R-:W-:Y:S01]  /*b05d0*/  ULDC UR51, c[0x0][0x22c] ;  /* 0x00008b0000337ab9 */ /* 0x000fe20000000800 */
[----:B------:R-:W-:Y:S01]  /*b05e0*/  LOP3.LUT R14, R14, 0xfffffffe, RZ, 0xc0, !PT ;  /* 0xfffffffe0e0e7812 */ /* 0x000fe200078ec0ff */
[----:B------:R-:W-:Y:S01]  /*b05f0*/  VIADD R22, R0, 0x1a3 ;  /* 0x000001a300167836 */ /* 0x000fe20000000000 */
[----:B------:R-:W-:Y:S01]  /*b0600*/  @P1 LOP3.LUT R237, R237, 0x8000, RZ, 0xfc, !PT ;  /* 0x00008000eded1812 */ /* 0x000fe200078efcff */
[----:B------:R-:W-:Y:S01]  /*b0610*/  ULDC UR52, c[0x0][0x22c] ;  /* 0x00008b0000347ab9 */ /* 0x000fe20000000800 */
        /* <DEDUP_REMOVED lines=11> */
[----:B------:R-:W-:Y:S01]  /*b06d0*/  VIADD R18, R0, 0x1a7 ;  /* 0x000001a700127836 */ /* 0x000fe20000000000 */
[----:B------:R-:W-:-:S02]  /*b06e0*/  ULDC UR54, c[0x0][0x22c] ;  /* 0x00008b0000367ab9 */ /* 0x000fc40000000800 */
[----:B------:R-:W-:Y:S02]  /*b06f0*/  @P1 LOP3.LUT R237, R237, 0x800, RZ, 0xfc, !PT ;  /* 0x00000800eded1812 */ /* 0x000fe400078efcff */
[----:B------:R-:W-:Y:S01]  /*b0700*/  ISETP.LT.AND P1, PT, R6, UR24, !P0 ;  /* 0x0000001806007c0c */ /* 0x000fe2000c721270 */
[----:B------:R-:W-:Y:S01]  /*b0710*/  ULDC UR24, c[0x0][0x22c] ;  /* 0x00008b0000187ab9 */ /* 0x000fe20000000800 */
[----:B------:R-:W-:Y:S02]  /*b0720*/  LOP3.LUT R237, R237, 0xfffffdff, RZ, 0xc0, !PT ;  /* 0xfffffdffeded7812 */ /* 0x000fe400078ec0ff */
[----:B------:R-:W-:Y:S01]  /*b0730*/  ISETP.GE.AND P0, PT, R195, UR9, PT ;  /* 0x00000009c3007c0c */ /* 0x000fe2000bf06270 */
[----:B------:R-:W-:Y:S01]  /*b0740*/  ULDC.64 UR8, c[0x0][0x228] ;  /* 0x00008a0000087ab9 */ /* 0x000fe20000000a00 */
[----:B------:R-:W-:Y:S02]  /*b0750*/  @P2 LOP3.LUT R237, R237, 0x200, RZ, 0xfc, !PT ;  /* 0x00000200eded2812 */ /* 0x000fe400078efcff */
[----:B------:R-:W-:-:S02]  /*b0760*/  ISETP.LT.AND P2, PT, R7, UR6, !P0 ;  /* 0x0000000607007c0c */ /* 0x000fc4000c741270 */
[----:B------:R-:W-:-:S04]  /*b0770*/  LOP3.LUT R237, R237, 0xffffff7f, RZ, 0xc0, !PT ;  /* 0xffffff7feded7812 */ /* 0x000fc800078ec0ff */
        /* <DEDUP_REMOVED lines=21> */
[----:B------:R-:W-:Y:S01]  /*b08d0*/  ISETP.GE.AND P0, PT, R198, UR15, PT ;  /* 0x0000000fc6007c0c */ /* 0x000fe2000bf06270 */
[----:B------:R-:W-:Y:S02]  /*b08e0*/  ULDC.64 UR14, c[0x0][0x228] ;  /* 0x00008a00000e7ab9 */ /* 0x000fe40000000a00 */
[----:B------:R-:W-:Y:S02]  /*b08f0*/  @P2 LOP3.LUT R238, R238, 0x80000000, RZ, 0xfc, !PT ;  /* 0x80000000eeee2812 */ /* 0x000fe400078efcff */
[----:B------:R-:W-:Y:S02]  /*b0900*/  ISETP.LT.AND P2, PT, R7, UR16, !P0 ;  /* 0x0000001007007c0c */ /* 0x000fe4000c741270 */
        /* <DEDUP_REMOVED lines=8> */
[----:B------:R-:W-:Y:S01]  /*b0990*/  ISETP.LT.AND P2, PT, R7, UR14, !P0 ;  /* 0x0000000e07007c0c */ /* 0x000fe2000c741270 */
[----:B------:R-:W-:Y:S01]  /*b09a0*/  ULDC UR14, c[0x0][0x22c] ;  /* 0x00008b00000e7ab9 */ /* 0x000fe20000000800 */
[----:B------:R-:W-:-:S04]  /*b09b0*/  LOP3.LUT R238, R238, 0xfdffffff, RZ, 0xc0, !PT ;  /* 0xfdffffffeeee7812 */ /* 0x000fc800078ec0ff */
[----:B------:R-:W-:Y:S02]  /*b09c0*/  @P1 LOP3.LUT R238, R238, 0x2000000, RZ, 0xfc, !PT ;  /* 0x02000000eeee1812 */ /* 0x000fe400078efcff */
[----:B------:R-:W-:Y:S01]  /*b09d0*/  ISETP.LT.AND P1, PT, R6, UR39, !P0 ;  /* 0x0000002706007c0c */ /* 0x000fe2000c721270 */
[----:B------:R-:W-:Y:S01]  /*b09e0*/  ULDC UR39, c[0x0][0x22c] ;  /* 0x00008b0000277ab9 */ /* 0x000fe20000000800 */
[----:B------:R-:W-:-:S04]  /*b09f0*/  LOP3.LUT R238, R238, 0xff7fffff, RZ, 0xc0, !PT ;  /* 0xff7fffffeeee7812 */ /* 0x000fc800078ec0ff */
[----:B------:R-:W-:Y:S02]  /*b0a00*/  @P2 LOP3.LUT R238, R238, 0x800000, RZ, 0xfc, !PT ;  /* 0x00800000eeee2812 */ /* 0x000fe400078efcff */
[----:B------:R-:W-:Y:S01]  /*b0a10*/  ISETP.GE.AND P0, PT, R200, UR21, PT ;  /* 0x00000015c8007c0c */ /* 0x000fe2000bf06270 */
[----:B------:R-:W-:Y:S01]  /*b0a20*/  ULDC.64 UR20, c[0x0][0x228] ;  /* 0x00008a0000147ab9 */ /* 0x000fe20000000a00 */
[----:B------:R-:W-:-:S04]  /*b0a30*/  LOP3.LUT R238, R238, 0xffdfffff, RZ, 0xc0, !PT ;  /* 0xffdfffffeeee7812 */ /* 0x000fc800078ec0ff */
[----:B------:R-:W-:Y:S02]  /*b0a40*/  @P1 LOP3.LUT R238, R238, 0x200000, RZ, 0xfc, !PT ;  /* 0x00200000eeee1812 */ /* 0x000fe400078efcff */
[----:B------:R-:W-:Y:S01]  /*b0a50*/  ISETP.LT.AND P1, PT, R7, UR18, !P0 ;  /* 0x0000001207007c0c */ /* 0x000fe2000c721270 */
[----:B------:R-:W-:Y:S01]  /*b0a60*/  ULDC UR18, c[0x0][0x22c] ;  /* 0x00008b0000127ab9 */ /* 0x000fe20000000800 */
[----:B------:R-:W-:Y:S01]  /*b0a70*/  ISETP.LT.AND P0, PT, R6, UR45, !P0 ;  /* 0x0000002d06007c0c */ /* 0x000fe2000c701270 */
[----:B------:R-:W-:Y:S01]  /*b0a80*/  ULDC UR45, c[0x0][0x22c] ;  /* 0x00008b00002d7ab9 */ /* 0x000fe20000000800 */
[----:B------:R-:W-:-:S04]  /*b0a90*/  LOP3.LUT R238, R238, 0xfffdffff, RZ, 0xc0, !PT ;  /* 0xfffdffffeeee7812 */ /* 0x000fc800078ec0ff */
[----:B------:R-:W-:-:S05]  /*b0aa0*/  LOP3.LUT R238, R238, 0xfff7ffff, RZ, 0xc0, !PT ;  /* 0xfff7ffffeeee7812 */ /* 0x000fca00078ec0ff */
[----:B------:R-:W-:-:S04]  /*b0ab0*/  @P1 LOP3.LUT R238, R238, 0x80000, RZ, 0xfc, !PT ;  /* 0x00080000eeee1812 */ /* 0x000fc800078efcff */
        /* <DEDUP_REMOVED lines=42> */
[----:B------:R-:W-:-:S03]  /*b0d60*/  ULDC UR15, c[0x0][0x22c] ;  /* 0x00008b00000f7ab9 */ /* 0x000fc60000000800 */
[----:B------:R-:W-:Y:S01]  /*b0d70*/  ISETP.LT.AND P1, PT, R7, UR16, !P0 ;  /* 0x0000001007007c0c */ /* 0x000fe2000c721270 */
[----:B------:R-:W-:Y:S01]  /*b0d80*/  ULDC UR16, c[0x0][0x22c] ;  /* 0x00008b0000107ab9 */ /* 0x000fe20000000800 */
[----:B------:R-:W-:Y:S01]  /*b0d90*/  ISETP.LT.AND P0, PT, R6, UR57, !P0 ;  /* 0x0000003906007c0c */ /* 0x000fe2000c701270 */
[----:B------:R-:W-:Y:S01]  /*b0da0*/  ULDC UR57, c[0x0][0x228] ;  /* 0x00008a0000397ab9 */ /* 0x000fe20000000800 */
[----:B------:R-:W-:-:S11]  /*b0db0*/  LOP3.LUT R238, R238, 0xfffffffd, RZ, 0xc0, !PT ;  /* 0xfffffffdeeee7812 */ /* 0x000fd600078ec0ff */
[----:B------:R-:W-:Y:S02]  /*b0dc0*/  @P0 LOP3.LUT R2, R2, 0x80000000, RZ, 0xfc, !PT ;  /* 0x8000000002020812 */ /* 0x000fe400078efcff */
[----:B------:R-:W-:Y:S01]  /*b0dd0*/  ISETP.GE.AND P0, PT, R206, UR19, PT ;  /* 0x00000013ce007c0c */ /* 0x000fe2000bf06270 */
[----:B------:R-:W-:Y:S01]  /*b0de0*/  ULDC UR19, c[0x0][0x22c] ;  /* 0x00008b0000137ab9 */ /* 0x000fe20000000800 */
[----:B------:R-:W-:Y:S02]  /*b0df0*/  @P1 LOP3.LUT R238, R238, 0x2, RZ, 0xfc, !PT ;  /* 0x00000002eeee1812 */ /* 0x000fe400078efcff */
[----:B------:R-:W-:Y:S01]  /*b0e00*/  ISETP.LT.AND P1, PT, R7, UR56, !P0 ;  /* 0x0000003807007c0c */ /* 0x000fe2000c721270 */
[----:B------:R-:W-:Y:S01]  /*b0e10*/  VIADD R17, R0, 0x1a8 ;  /* 0x000001a800117836 */ /* 0x000fe20000000000 */
[----:B------:R-:W-:Y:S01]  /*b0e20*/  ISETP.LT.AND P0, PT, R6, UR57, !P0 ;  /* 0x0000003906007c0c */ /* 0x000fe2000c701270 */
[----:B------:R-:W-:Y:S01]  /*b0e30*/  ULDC UR57, c[0x0][0x228] ;  /* 0x00008a0000397ab9 */ /* 0x000fe20000000800 */
[----:B------:R-:W-:Y:S01]  /*b0e40*/  LOP3.LUT R2, R2, 0xdfffffff, RZ, 0xc0, !PT ;  /* 0xdfffffff02027812 */ /* 0x000fe200078ec0ff */
[----:B------:R-:W-:Y:S01]  /*b0e50*/  VIADD R16, R0, 0x1a9 ;  /* 0x000001a900107836 */ /* 0x000fe20000000000 */
[----:B------:R-:W-:Y:S01]  /*b0e60*/  ISETP.GE.AND P2, PT, R94, UR35, PT ;  /* 0x000000235e007c0c */ /* 0x000fe2000bf46270 */
[----:B------:R-:W-:Y:S01]  /*b0e70*/  ULDC UR35, c[0x0][0x22c] ;  /* 0x00008b0000237ab9 */ /* 0x000fe20000000800 */
[----:B------:R-:W-:Y:S01]  /*b0e80*/  LOP3.LUT R238, R238, 0xfffffffe, RZ, 0xc0, !PT ;  /* 0xfffffffeeeee7812 */ /* 0x000fe200078ec0ff */
[----:B------:R-:W-:-:S04]  /*b0e90*/  ULDC UR56, c[0x0][0x22c] ;  /* 0x00008b0000387ab9 */ /* 0x000fc80000000800 */
        /* <DEDUP_REMOVED lines=50> */
[----:B------:R-:W-:Y:S02]  /*b11c0*/  @P1 LOP3.LUT R2, R2, 0x800, RZ, 0xfc, !PT ;  /* 0x0000080002021812 */ /* 0x000fe400078efcff */
[----:B------:R-:W-:Y:S01]  /*b11d0*/  ISETP.GE.AND P1, PT, R96, UR29, PT ;  /* 0x0000001d60007c0c */ /* 0x000fe2000bf26270 */
[----:B------:R-:W-:Y:S01]  /*b11e0*/  ULDC UR29, c[0x0][0x22c] ;  /* 0x00008b00001d7ab9 */ /* 0x000fe20000000800 */
[----:B------:R-:W-:-:S04]  /*b11f0*/  LOP3.LUT R2, R2, 0xfffffdff, RZ, 0xc0, !PT ;  /* 0xfffffdff02027812 */ /* 0x000fc800078ec0ff */
[----:B------:R-:W-:-:S04]  /*b1200*/  @P0 LOP3.LUT R2, R2, 0x200, RZ, 0xfc, !PT ;  /* 0x0000020002020812 */ /* 0x000fc800078efcff */
[----:B------:R-:W-:-:S04]  /*b1210*/  LOP3.LUT R2, R2, 0xfffffffe, RZ, 0xc0, !PT ;  /* 0xfffffffe02027812 */ /* 0x000fc800078ec0ff */
[----:B------:R-:W-:Y:S02]  /*b1220*/  @P1 LOP3.LUT R2, R2, 0x1, RZ, 0xfc, !PT ;  /* 0x0000000102021812 */ /* 0x000fe400078efcff */
[----:B------:R-:W-:Y:S01]  /*b1230*/  ISETP.GE.AND P1, PT, R93, UR37, PT ;  /* 0x000000255d007c0c */ /* 0x000fe2000bf26270 */
[----:B------:R-:W-:Y:S01]  /*b1240*/  ULDC UR37, c[0x0][0x22c] ;  /* 0x00008b0000257ab9 */ /* 0x000fe20000000800 */
[----:B------:R-:W-:-:S04]  /*b1250*/  LOP3.LUT R2, R2, 0xffffffef, RZ, 0xc0, !PT ;  /* 0xffffffef02027812 */ /* 0x000fc800078ec0ff */
[----:B------:R-:W-:-:S04]  /*b1260*/  @P2 LOP3.LUT R2, R2, 0x10, RZ, 0xfc, !PT ;  /* 0x0000001002022812 */ /* 0x000fc800078efcff */
[----:B------:R-:W-:-:S04]  /*b1270*/  LOP3.LUT R2, R2, 0xfffffeff, RZ, 0xc0, !PT ;  /* 0xfffffeff02027812 */ /* 0x000fc800078ec0ff */
[----:B------:R-:W-:Y:S02]  /*b1280*/  @P1 LOP3.LUT R2, R2, 0x100, RZ, 0xfc, !PT ;  /* 0x0000010002021812 */ /* 0x000fe400078efcff */
[----:B------:R-:W-:Y:S02]  /*b1290*/  ISETP.GE.AND P2, PT, R91, UR43, PT ;  /* 0x0000002b5b007c0c */ /* 0x000fe4000bf46270 */
        /* <DEDUP_REMOVED lines=13> */
[----:B------:R-:W-:-:S04]  /*b1370*/  @P2 LOP3.LUT R2, R2, 0x40000, RZ, 0xfc, !PT ;  /* 0x0004000002022812 */ /* 0x000fc800078efcff */
[----:B------:R-:W-:-:S04]  /*b1380*/  LOP3.LUT R2, R2, 0xffdfffff, RZ, 0xc0, !PT ;  /* 0xffdfffff02027812 */ /* 0x000fc800078ec0ff */
[----:B------:R-:W-:Y:S02]  /*b1390*/  @P1 LOP3.LUT R2, R2, 0x200000, RZ, 0xfc, !PT ;  /* 0x0020000002021812 */ /* 0x000fe400078efcff */
[----:B------:R-:W-:Y:S02]  /*b13a0*/  ISETP.GE.AND P1, PT, R86, UR61, PT ;  /* 0x0000003d56007c0c */ /* 0x000fe4000bf26270 */
[----:B------:R-:W-:Y:S01]  /*b13b0*/  ISETP.GE.AND P3, PT, R85, UR35, PT ;  /* 0x0000002355007c0c */ /* 0x000fe2000bf66270 */
[----:B------:R-:W-:Y:S01]  /*b13c0*/  ULDC UR35, c[0x0][0x22c] ;  /* 0x00008b0000237ab9 */ /* 0x000fe20000000800 */
[----:B------:R-:W-:Y:S02]  /*b13d0*/  LOP3.LUT R2, R2, 0xfeffffff, RZ, 0xc0, !PT ;  /* 0xfeffffff02027812 */ /* 0x000fe400078ec0ff */
[----:B------:R-:W-:Y:S01]  /*b13e0*/  ISETP.GE.AND P0, PT, R95, UR31, PT ;  /* 0x0000001f5f007c0c */ /* 0x000fe2000bf06270 */
[----:B------:R-:W-:Y:S02]  /*b13f0*/  ULDC UR31, c[0x0][0x22c] ;  /* 0x00008b00001f7ab9 */ /* 0x000fe40000000800 */
[----:B------:R-:W-:Y:S01]  /*b1400*/  ISETP.GE.AND P2, PT, R84, UR31, PT ;  /* 0x0000001f54007c0c */ /* 0x000fe2000bf46270 */
[----:B------:R-:W-:-:S03]  /*b1410*/  ULDC UR31, c[0x0][0x22c] ;  /* 0x00008b00001f7ab9 */ /* 0x000fc60000000800 */
        /* <DEDUP_REMOVED lines=11> */
[----:B------:R-:W-:Y:S01]  /*b14d0*/  ISETP.GE.AND P3, PT, R81, UR35, PT ;  /* 0x0000002351007c0c */ /* 0x000fe2000bf66270 */
[----:B------:R-:W-:Y:S01]  /*b14e0*/  ULDC UR35, c[0x0][0x22c] ;  /* 0x00008b0000237ab9 */ /* 0x000fe20000000800 */
[----:B------:R-:W-:Y:S01]  /*b14f0*/  ISETP.GE.AND P2, PT, R80, UR31, PT ;  /* 0x0000001f50007c0c */ /* 0x000fe2000bf46270 */
[----:B------:R-:W-:-:S08]  /*b1500*/  ULDC UR31, c[0x0][0x22c] ;  /* 0x00008b00001f7ab9 */ /* 0x000fd00000000800 */
        /* <DEDUP_REMOVED lines=13> */
[----:B------:R-:W-:Y:S02]  /*b15e0*/  LOP3.LUT R238, R238, 0xfffffeff, RZ, 0xc0, !PT ;  /* 0xfffffeffeeee7812 */ /* 0x000fe400078ec0ff */
[----:B------:R-:W-:Y:S01]  /*b15f0*/  ISETP.GE.AND P2, PT, R76, UR31, PT ;  /* 0x0000001f4c007c0c */ /* 0x000fe2000bf46270 */
[----:B------:R-:W-:-:S06]  /*b1600*/  ULDC UR31, c[0x0][0x22c] ;  /* 0x00008b00001f7ab9 */ /* 0x000fcc0000000800 */
        /* <DEDUP_REMOVED lines=27> */
[----:B------:R-:W-:Y:S02]  /*b17c0*/  LOP3.LUT R238, R238, 0xfbffffff, RZ, 0xc0, !PT ;  /* 0xfbffffffeeee7812 */ /* 0x000fe400078ec0ff */
[----:B------:R-:W-:Y:S01]  /*b17d0*/  ISETP.GE.AND P3, PT, R69, UR35, PT ;  /* 0x0000002345007c0c */ /* 0x000fe2000bf66270 */
[----:B------:R-:W-:-:S08]  /*b17e0*/  ULDC UR35, c[0x0][0x22c] ;  /* 0x00008b0000237ab9 */ /* 0x000fd00000000800 */
[----:B------:R-:W-:Y:S02]  /*b17f0*/  @P1 LOP3.LUT R238, R238, 0x4000000, RZ, 0xfc, !PT ;  /* 0x04000000eeee1812 */ /* 0x000fe400078efcff */
[----:B------:R-:W-:Y:S01]  /*b1800*/  ISETP.GE.AND P1, PT, R67, UR29, PT ;  /* 0x0000001d43007c0c */ /* 0x000fe2000bf26270 */
[----:B------:R-:W-:Y:S01]  /*b1810*/  ULDC UR29, c[0x0][0x22c] ;  /* 0x00008b00001d7ab9 */ /* 0x000fe20000000800 */
[----:B------:R-:W-:Y:S02]  /*b1820*/  LOP3.LUT R237, R237, 0xfffffffd, RZ, 0xc0, !PT ;  /* 0xfffffffdeded7812 */ /* 0x000fe400078ec0ff */
[----:B------:R-:W-:Y:S01]  /*b1830*/  ISETP.GE.AND P2, PT, R68, UR31, PT ;  /* 0x0000001f44007c0c */ /* 0x000fe2000bf46270 */
[----:B------:R-:W-:Y:S01]  /*b1840*/  ULDC UR31, c[0x0][0x22c] ;  /* 0x00008b00001f7ab9 */ /* 0x000fe20000000800 */
[----:B------:R-:W-:-:S07]  /*b1850*/  LOP3.LUT R238, R238, 0xefffffff, RZ, 0xc0, !PT ;  /* 0xefffffffeeee7812 */ /* 0x000fce00078ec0ff */
[----:B------:R-:W-:Y:S02]  /*b1860*/  @P1 LOP3.LUT R237, R237, 0x2, RZ, 0xfc, !PT ;  /* 0x00000002eded1812 */ /* 0x000fe400078efcff */
[----:B------:R-:W-:Y:S01]  /*b1870*/  ISETP.GE.AND P1, PT, R66, UR37, PT ;  /* 0x0000002542007c0c */ /* 0x000fe2000bf26270 */
[----:B------:R-:W-:Y:S01]  /*b1880*/  ULDC UR37, c[0x0][0x22c] ;  /* 0x00008b0000257ab9 */ /* 0x000fe20000000800 */
[----:B------:R-:W-:Y:S02]  /*b1890*/  @P3 LOP3.LUT R238, R238, 0x10000000, RZ, 0xfc, !PT ;  /* 0x10000000eeee3812 */ /* 0x000fe400078efcff */
[----:B------:R-:W-:Y:S01]  /*b18a0*/  ISETP.GE.AND P3, PT, R65, UR35, PT ;  /* 0x0000002341007c0c */ /* 0x000fe2000bf66270 */
[----:B------:R-:W-:Y:S01]  /*b18b0*/  ULDC UR35, c[0x0][0x22c] ;  /* 0x00008b0000237ab9 */ /* 0x000fe20000000800 */
[----:B------:R-:W-:Y:S02]  /*b18c0*/  LOP3.LUT R237, R237, 0xffffffef, RZ, 0xc0, !PT ;  /* 0xffffffefeded7812 */ /* 0x000fe400078ec0ff */
[----:B------:R-:W-:-:S05]  /*b18d0*/  LOP3.LUT R238, R238, 0xbfffffff, RZ, 0xc0, !PT ;  /* 0xbfffffffeeee7812 */ /* 0x000fca00078ec0ff */
[----:B------:R-:W-:Y:S02]  /*b18e0*/  @P1 LOP3.LUT R237, R237, 0x10, RZ, 0xfc, !PT ;  /* 0x00000010eded1812 */ /* 0x000fe400078efcff */
[----:B------:R-:W-:Y:S02]  /*b18f0*/  @P2 LOP3.LUT R238, R238, 0x40000000, RZ, 0xfc, !PT ;  /* 0x40000000eeee2812 */ /* 0x000fe400078efcff */
[----:B------:R-:W-:Y:S01]  /*b1900*/  ISETP.GE.AND P2, PT, R64, UR31, PT ;  /* 0x0000001f40007c0c */ /* 0x000fe2000bf46270 */
[----:B------:R-:W-:Y:S01]  /*b1910*/  ULDC UR31, c[0x0][0x22c] ;  /* 0x00008b00001f7ab9 */ /* 0x000fe20000000800 */
[----:B------:R-:W-:-:S04]  /*b1920*/  LOP3.LUT R237, R237, 0xffffffdf, RZ, 0xc0, !PT ;  /* 0xffffffdfeded7812 */ /* 0x000fc800078ec0ff */
[----:B------:R-:W-:Y:S02]  /*b1930*/  @P3 LOP3.LUT R237, R237, 0x20, RZ, 0xfc, !PT ;  /* 0x00000020eded3812 */ /* 0x000fe400078efcff */
[----:B------:R-:W-:Y:S01]  /*b1940*/  ISETP.GE.AND P1, PT, R63, UR29, PT ;  /* 0x0000001d3f007c0c */ /* 0x000fe2000bf26270 */
[----:B------:R-:W-:Y:S01]  /*b1950*/  ULDC UR29, c[0x0][0x22c] ;  /* 0x00008b00001d7ab9 */ /* 0x000fe20000000800 */
        /* <DEDUP_REMOVED lines=27> */
[----:B------:R-:W-:Y:S02]  /*b1b10*/  ISETP.GE.AND P1, PT, R54, UR16, PT ;  /* 0x0000001036007c0c */ /* 0x000fe4000bf26270 */
[----:B------:R-:W-:-:S04]  /*b1b20*/  LOP3.LUT R237, R237, 0xf7ffffff, RZ, 0xc0, !PT ;  /* 0xf7ffffffeded7812 */ /* 0x000fc800078ec0ff */
[----:B------:R-:W-:Y:S02]  /*b1b30*/  @P3 LOP3.LUT R237, R237, 0x8000000, RZ, 0xfc, !PT ;  /* 0x08000000eded3812 */ /* 0x000fe400078efcff */
[----:B------:R-:W-:Y:S02]  /*b1b40*/  ISETP.GE.AND P3, PT, R52, UR14, PT ;  /* 0x0000000e34007c0c */ /* 0x000fe4000bf66270 */
[----:B------:R-:W-:Y:S02]  /*b1b50*/  LOP3.LUT R237, R237, 0xbfffffff, RZ, 0xc0, !PT ;  /* 0xbfffffffeded7812 */ /* 0x000fe400078ec0ff */
[----:B------:R-:W-:Y:S02]  /*b1b60*/  @P2 LOP3.LUT R236, R236, 0x1, RZ, 0xfc, !PT ;  /* 0x00000001ecec2812 */ /* 0x000fe400078efcff */
[----:B------:R-:W-:Y:S02]  /*b1b70*/  @P1 LOP3.LUT R237, R237, 0x40000000, RZ, 0xfc, !PT ;  /* 0x40000000eded1812 */ /* 0x000fe400078efcff */
[----:B------:R-:W-:-:S02]  /*b1b80*/  ISETP.GE.AND P1, PT, R51, UR19, PT ;  /* 0x0000001333007c0c */ /* 0x000fc4000bf26270 */
        /* <DEDUP_REMOVED lines=86> */
[----:B------:R-:W-:-:S04]  /*b20f0*/  @P2 LOP3.LUT R14, R14, 0x4, RZ, 0xfc, !PT ;  /* 0x000000040e0e2812 */ /* 0x000fc800078efcff */
[----:B------:R-:W-:Y:S02]  /*b2100*/  LOP3.LUT R14, R14, 0xffffffef, RZ, 0xc0, !PT ;  /* 0xffffffef0e0e7812 */ /* 0x000fe400078ec0ff */
[----:B------:R-:W-:Y:S02]  /*b2110*/  ISETP.GE.AND P1, PT, R21, UR54, PT ;  /* 0x0000003615007c0c */ /* 0x000fe4000bf26270 */
[----:B------:R-:W-:Y:S02]  /*b2120*/  @P3 LOP3.LUT R14, R14, 0x10, RZ, 0xfc, !PT ;  /* 0x000000100e0e3812 */ /* 0x000fe400078efcff */
[----:B------:R-:W-:Y:S02]  /*b2130*/  ISETP.GE.AND P2, PT, R20, UR56, PT ;  /* 0x0000003814007c0c */ /* 0x000fe4000bf46270 */
[----:B------:R-:W-:Y:S02]  /*b2140*/  ISETP.GE.AND P3, PT, R19, UR57, PT ;  /* 0x0000003913007c0c */ /* 0x000fe4000bf66270 */
[----:B------:R-:W-:-:S02]  /*b2150*/  ISETP.GE.AND P4, PT, R18, UR58, PT ;  /* 0x0000003a12007c0c */ /* 0x000fc4000bf86270 */
[----:B------:R-:W-:Y:S02]  /*b2160*/  ISETP.GE.AND P5, PT, R17, UR59, PT ;  /* 0x0000003b11007c0c */ /* 0x000fe4000bfa6270 */
[----:B------:R-:W-:Y:S01]  /*b2170*/  ISETP.GE.AND P6, PT, R16, UR60, PT ;  /* 0x0000003c10007c0c */ /* 0x000fe2000bfc6270 */
[----:B------:R-:W2:Y:S01]  /*b2180*/  LDL.LU R107, [R1+0x74] ;  /* 0x00007400016b7983 */ /* 0x000ea20000300800 */
[----:B------:R-:W-:Y:S01]  /*b2190*/  LOP3.LUT R239, R239, 0xfffffffb, RZ, 0xc0, !PT ;  /* 0xfffffffbefef7812 */ /* 0x000fe200078ec0ff */
[----:B------:R-:W-:Y:S01]  /*b21a0*/  ULDC.64 UR28, c[0x0][0x228] ;  /* 0x00008a00001c7ab9 */ /* 0x000fe20000000a00 */
[----:B------:R-:W-:Y:S01]  /*b21b0*/  LOP3.LUT R13, R13, 0x7fffffff, RZ, 0xc0, !PT ;  /* 0x7fffffff0d0d7812 */ /* 0x000fe200078ec0ff */
[----:B------:R-:W2:Y:S01]  /*b21c0*/  LDL.LU R106, [R1+0x384] ;  /* 0x00038400016a7983 */ /* 0x000ea20000300800 */
[----:B------:R-:W-:Y:S01]  /*b21d0*/  ULDC.64 UR26, c[0x0][0x228] ;  /* 0x00008a00001a7ab9 */ /* 0x000fe20000000a00 */
[----:B------:R-:W-:Y:S01]  /*b21e0*/  ULDC.64 UR24, c[0x0][0x228] ;  /* 0x00008a0000187ab9 */ /* 0x000fe20000000a00 */
[----:B------:R-:W-:Y:S01]  /*b21f0*/  ULDC.64 UR22, c[0x0][0x228] ;  /* 0x00008a0000167ab9 */ /* 0x000fe20000000a00 */
[----:B------:R-:W3:Y:S01]  /*b2200*/  LDL.LU R105, [R1+0x70] ;  /* 0x0000700001697983 */ /* 0x000ee20000300800 */
[----:B------:R-:W-:Y:S01]  /*b2210*/  ULDC.64 UR20, c[0x0][0x228] ;  /* 0x00008a0000147ab9 */ /* 0x000fe20000000a00 */
[----:B------:R-:W-:Y:S01]  /*b2220*/  ULDC.64 UR18, c[0x0][0x228] ;  /* 0x00008a0000127ab9 */ /* 0x000fe20000000a00 */
[----:B------:R-:W-:Y:S01]  /*b2230*/  ULDC.64 UR14, c[0x0][0x228] ;  /* 0x00008a00000e7ab9 */ /* 0x000fe20000000a00 */
[----:B------:R-:W3:Y:S01]  /*b2240*/  LDL.LU R104, [R1+0x380] ;  /* 0x0003800001687983 */ /* 0x000ee20000300800 */
[----:B------:R-:W-:Y:S01]  /*b2250*/  ULDC.64 UR12, c[0x0][0x228] ;  /* 0x00008a00000c7ab9 */ /* 0x000fe20000000a00 */
[----:B------:R-:W-:Y:S01]  /*b2260*/  ULDC.64 UR8, c[0x0][0x228] ;  /* 0x00008a0000087ab9 */ /* 0x000fe20000000a00 */
[----:B------:R-:W-:Y:S01]  /*b2270*/  ULDC.64 UR6, c[0x0][0x228] ;  /* 0x00008a0000067ab9 */ /* 0x000fe20000000a00 */
[----:B------:R-:W4:Y:S01]  /*b2280*/  LDL.LU R103, [R1+0x118] ;  /* 0x0001180001677983 */ /* 0x000f220000300800 */
[----:B------:R-:W-:-:S03]  /*b2290*/  ULDC.64 UR30, c[0x0][0x228] ;  /* 0x00008a00001e7ab9 */ /* 0x000fc60000000a00 */
[----:B------:R-:W4:Y:S04]  /*b22a0*/  LDL.LU R102, [R1+0x2874] ;  /* 0x0028740001667983 */ /* 0x000f280000300800 */
[----:B------:R-:W4:Y:S04]  /*b22b0*/  LDL.LU R101, [R1+0x2870] ;  /* 0x0028700001657983 */ /* 0x000f280000300800 */
[----:B------:R-:W4:Y:S04]  /*b22c0*/  LDL.LU R100, [R1+0x286c] ;  /* 0x00286c0001647983 */ /* 0x000f280000300800 */
[----:B------:R-:W4:Y:S04]  /*b22d0*/  LDL.LU R99, [R1+0x10c] ;  /* 0x00010c0001637983 */ /* 0x000f280000300800 */
[----:B------:R-:W4:Y:S04]  /*b22e0*/  LDL.LU R98, [R1+0x108] ;  /* 0x0001080001627983 */ /* 0x000f280000300800 */
[----:B------:R-:W4:Y:S01]  /*b22f0*/  LDL.LU R97, [R1+0x94] ;  /* 0x0000940001617983 */ /* 0x000f220000300800 */
[----:B------:R-:W-:-:S02]  /*b2300*/  @P0 LOP3.LUT R239, R239, 0x4, RZ, 0xfc, !PT ;  /* 0x00000004efef0812 */ /* 0x000fc400078efcff */
[----:B------:R-:W-:Y:S01]  /*b2310*/  @P3 LOP3.LUT R13, R13, 0x80000000, RZ, 0xfc, !PT ;  /* 0x800000000d0d3812 */ /* 0x000fe200078efcff */
[----:B------:R-:W-:Y:S01]  /*b2320*/  STL.64 [R1+0x2b78], R236 ;  /* 0x002b78ec01007387 */ /* 0x000fe20000100a00 */
[----:B------:R-:W-:Y:S02]  /*b2330*/  LOP3.LUT R239, R239, 0xfffffffd, RZ, 0xc0, !PT ;  /* 0xfffffffdefef7812 */ /* 0x000fe400078ec0ff */
[----:B------:R-:W-:Y:S01]  /*b2340*/  LOP3.LUT R13, R13, 0xbfffffff, RZ, 0xc0, !PT ;  /* 0xbfffffff0d0d7812 */ /* 0x000fe200078ec0ff */
[----:B------:R0:W-:Y:S01]  /*b2350*/  STL.64 [R1+0x2b70], R14 ;  /* 0x002b700e01007387 */ /* 0x0001e20000100a00 */
[----:B------:R-:W-:Y:S02]  /*b2360*/  @P1 LOP3.LUT R239, R239, 0x2, RZ, 0xfc, !PT ;  /* 0x00000002efef1812 */ /* 0x000fe400078efcff */
[----:B------:R-:W-:Y:S01]  /*b2370*/  @P4 LOP3.LUT R13, R13, 0x40000000, RZ, 0xfc, !PT ;  /* 0x400000000d0d4812 */ /* 0x000fe200078efcff */
[----:B------:R-:W-:Y:S01]  /*b2380*/  STL.64 [R1+0x2b68], R250 ;  /* 0x002b68fa01007387 */ /* 0x000fe20000100a00 */
[----:B------:R-:W-:-:S02]  /*b2390*/  LOP3.LUT R239, R239, 0xfffffffe, RZ, 0xc0, !PT ;  /* 0xfffffffeefef7812 */ /* 0x000fc400078ec0ff */
[----:B------:R-:W-:Y:S01]  /*b23a0*/  LOP3.LUT R13, R13, 0xdfffffff, RZ, 0xc0, !PT ;  /* 0xdfffffff0d0d7812 */ /* 0x000fe200078ec0ff */
[----:B------:R-:W-:Y:S01]  /*b23b0*/  STL.64 [R1+0x2b60], R244 ;  /* 0x002b60f401007387 */ /* 0x000fe20000100a00 */
[----:B------:R-:W-:Y:S02]  /*b23c0*/  @P2 LOP3.LUT R239, R239, 0x1, RZ, 0xfc, !PT ;  /* 0x00000001efef2812 */ /* 0x000fe400078efcff */
[----:B------:R-:W-:Y:S01]  /*b23d0*/  @P5 LOP3.LUT R13, R13, 0x20000000, RZ, 0xfc, !PT ;  /* 0x200000000d0d5812 */ /* 0x000fe200078efcff */
[----:B------:R-:W-:Y:S01]  /*b23e0*/  STL.64 [R1+0x2b58], R242 ;  /* 0x002b58f201007387 */ /* 0x000fe20000100a00 */
[C---:B------:R-:W-:Y:S02]  /*b23f0*/  LOP3.LUT P5, RZ, R2.reuse, 0x2, RZ, 0xc0, !PT ;  /* 0x0000000202ff7812 */ /* 0x040fe400078ac0ff */
[----:B------:R-:W-:Y:S01]  /*b2400*/  LOP3.LUT R13, R13, 0xefffffff, RZ, 0xc0, !PT ;  /* 0xefffffff0d0d7812 */ /* 0x000fe200078ec0ff */
[----:B------:R-:W-:Y:S01]  /*b2410*/  STL.64 [R1+0x2b50], R240 ;  /* 0x002b50f001007387 */ /* 0x000fe20000100a00 */
[----:B------:R-:W-:-:S02]  /*b2420*/  LOP3.LUT P4, RZ, R2, 0x4, RZ, 0xc0, !PT ;  /* 0x0000000402ff7812 */ /* 0x000fc4000788c0ff */
[----:B------:R-:W-:Y:S01]  /*b2430*/  @P6 LOP3.LUT R13, R13, 0x10000000, RZ, 0xfc, !PT ;  /* 0x100000000d0d6812 */ /* 0x000fe200078efcff */
[----:B------:R-:W-:Y:S01]  /*b2440*/  STL.64 [R1+0x2b48], R10 ;  /* 0x002b480a01007387 */ /* 0x000fe20000100a00 */
[----:B------:R-:W-:Y:S02]  /*b2450*/  LOP3.LUT P6, RZ, R8, 0x20000000, RZ, 0xc0, !PT ;  /* 0x2000000008ff7812 */ /* 0x000fe400078cc0ff */
[C---:B------:R-:W-:Y:S01]  /*b2460*/  LOP3.LUT P3, RZ, R2.reuse, 0x8, RZ, 0xc0, !PT ;  /* 0x0000000802ff7812 */ /* 0x040fe2000786c0ff */
[----:B------:R1:W-:Y:S01]  /*b2470*/  STL.64 [R1+0x2b40], R4 ;  /* 0x002b400401007387 */ /* 0x0003e20000100a00 */
[C---:B------:R-:W-:Y:S02]  /*b2480*/  LOP3.LUT P2, RZ, R2.reuse, 0x20, RZ, 0xc0, !PT ;  /* 0x0000002002ff7812 */ /* 0x040fe4000784c0ff */
[C---:B------:R-:W-:Y:S01]  /*b2490*/  LOP3.LUT P1, RZ, R2.reuse, 0x40, RZ, 0xc0, !PT ;  /* 0x0000004002ff7812 */ /* 0x040fe2000782c0ff */
[----:B------:R1:W-:Y:S01]  /*b24a0*/  STL.64 [R1+0x2b38], R6 ;  /* 0x002b380601007387 */ /* 0x0003e20000100a00 */
[----:B------:R-:W-:-:S03]  /*b24b0*/  LOP3.LUT P0, RZ, R2, 0x80, RZ, 0xc0, !PT ;  /* 0x0000008002ff7812 */ /* 0x000fc6000780c0ff */
[----:B------:R-:W-:Y:S01]  /*b24c0*/  STL.64 [R1+0x2b80], R238 ;  /* 0x002b80ee01007387 */ /* 0x000fe20000100a00 */
[----:B------:R-:W0:Y:S02]  /*b24d0*/  S2R R108, SR_TID.X ;  /* 0x00000000006c7919 */ /* 0x000e240000002100 */
[----:B0-----:R-:W-:-:S05]  /*b24e0*/  IMAD.SHL.U32 R108, R108, 0x40, RZ ;  /* 0x000000406c6c7824 */ /* 0x001fca00078e00ff */
[----:B------:R-:W-:-:S04]  /*b24f0*/  LOP3.LUT R108, R108, 0x400, RZ, 0xc0, !PT ;  /* 0x000004006c6c7812 */ /* 0x000fc800078ec0ff */
[----:B------:R-:W-:Y:S02]  /*b2500*/  IADD3 R212, R108, UR4, R212 ;  /* 0x000000046cd47c10 */ /* 0x000fe4000fffe0d4 */
[----:B--2---:R-:W-:Y:S02]  /*b2510*/  PRMT R108, R106, 0x5410, R107 ;  /* 0x000054106a6c7816 */ /* 0x004fe4000000006b */
[----:B---3--:R-:W-:Y:S02]  /*b2520*/  PRMT R109, R104, 0x5410, R105 ;  /* 0x00005410686d7816 */ /* 0x008fe40000000069 */
[----:B----4-:R-:W-:Y:S02]  /*b2530*/  PRMT R110, R103, 0x5410, R248 ;  /* 0x00005410676e7816 */ /* 0x010fe400000000f8 */
[----:B------:R-:W2:Y:S01]  /*b2540*/  LDL.LU R103, [R1+0x198] ;  /* 0x0001980001677983 */ /* 0x000ea20000300800 */
[----:B------:R-:W-:-:S03]  /*b2550*/  LOP3.LUT R21, R102, 0xffff, RZ, 0xc0, !PT ;  /* 0x0000ffff66157812 */ /* 0x000fc600078ec0ff */
[----:B------:R-:W2:Y:S01]  /*b2560*/  LDL.LU R102, [R1+0x3ac] ;  /* 0x0003ac0001667983 */ /* 0x000ea20000300800 */
[----:B------:R-:W-:-:S03]  /*b2570*/  LOP3.LUT R20, R101, 0xffff, RZ, 0xc0, !PT ;  /* 0x0000ffff65147812 */ /* 0x000fc600078ec0ff */
[----:B------:R-:W3:Y:S01]  /*b2580*/  LDL.LU R101, [R1+0x174] ;  /* 0x0001740001657983 */ /* 0x000ee20000300800 */
[----:B------:R-:W-:-:S03]  /*b2590*/  LOP3.LUT R19, R100, 0xffff, RZ, 0xc0, !PT ;  /* 0x0000ffff64137812 */ /* 0x000fc600078ec0ff */
[----:B------:R-:W4:Y:S01]  /*b25a0*/  LDL.LU R100, [R1+0x90] ;  /* 0x0000900001647983 */ /* 0x000f220000300800 */
[----:B------:R-:W-:Y:S02]  /*b25b0*/  LOP3.LUT R18, R99, 0xffff, RZ, 0xc0, !PT ;  /* 0x0000ffff63127812 */ /* 0x000fe400078ec0ff */
[----:B------:R-:W-:Y:S02]  /*b25c0*/  LOP3.LUT R17, R98, 0xffff, RZ, 0xc0, !PT ;  /* 0x0000ffff62117812 */ /* 0x000fe400078ec0ff */
[----:B------:R-:W4:Y:S01]  /*b25d0*/  LDL.LU R98, [R1+0x154] ;  /* 0x0001540001627983 */ /* 0x000f220000300800 */
[----:B------:R-:W-:-:S03]  /*b25e0*/  LOP3.LUT R16, R97, 0xffff, RZ, 0xc0, !PT ;  /* 0x0000ffff61107812 */ /* 0x000fc600078ec0ff */
[----:B------:R-:W4:Y:S01]  /*b25f0*/  LDL.LU R97, [R1+0x150] ;  /* 0x0001500001617983 */ /* 0x000f220000300800 */
[----:B------:R-:W-:Y:S02]  /*b2600*/  SHF.R.U32.HI R24, RZ, 0x8, R21 ;  /* 0x00000008ff187819 */ /* 0x000fe40000011615 */
[--C-:B------:R-:W-:Y:S02]  /*b2610*/  SHF.R.U32.HI R23, RZ, 0x8, R18.reuse ;  /* 0x00000008ff177819 */ /* 0x100fe40000011612 */
[----:B------:R-:W-:Y:S02]  /*b2620*/  PRMT R14, R21, 0x3340, R18 ;  /* 0x00003340150e7816 */ /* 0x000fe40000000012 */
[----:B------:R-:W-:Y:S02]  /*b2630*/  SHF.R.U32.HI R18, RZ, 0x8, R20 ;  /* 0x00000008ff127819 */ /* 0x000fe40000011614 */
[--C-:B------:R-:W-:Y:S02]  /*b2640*/  PRMT R236, R20, 0x3340, R17.reuse ;  /* 0x0000334014ec7816 */ /* 0x100fe40000000011 */
[----:B------:R-:W-:-:S02]  /*b2650*/  SHF.R.U32.HI R22, RZ, 0x8, R17 ;  /* 0x00000008ff167819 */ /* 0x000fc40000011611 */
[--C-:B-1----:R-:W-:Y:S02]  /*b2660*/  PRMT R4, R19, 0x3340, R16.reuse ;  /* 0x0000334013047816 */ /* 0x102fe40000000010 */
[----:B------:R-:W-:Y:S02]  /*b2670*/  SHF.R.U32.HI R20, RZ, 0x8, R16 ;  /* 0x00000008ff147819 */ /* 0x000fe40000011610 */
[----:B------:R-:W-:Y:S02]  /*b2680*/  LOP3.LUT R17, R24, 0xffff, RZ, 0xc0, !PT ;  /* 0x0000ffff18117812 */ /* 0x000fe400078ec0ff */
[----:B------:R-:W-:-:S04]  /*b2690*/  LOP3.LUT R16, R23, 0xffff, RZ, 0xc0, !PT ;  /* 0x0000ffff17107812 */ /* 0x000fc800078ec0ff */
[----:B------:R-:W-:-:S05]  /*b26a0*/  PRMT R15, R17, 0x3340, R16 ;  /* 0x00003340110f7816 */ /* 0x000fca0000000010 */
[----:B------:R-:W-:Y:S04]  /*b26b0*/  STL.64 [R1+0x2bb0], R14 ;  /* 0x002bb00e01007387 */ /* 0x000fe80000100a00 */
[----:B------:R-:W-:Y:S04]  /*b26c0*/  STL.64 [R1+0x2ba8], R12 ;  /* 0x002ba80c01007387 */ /* 0x000fe80000100a00 */
[----:B------:R-:W4:Y:S04]  /*b26d0*/  LDL.LU R150, [R1+0x1c0] ;  /* 0x0001c00001967983 */ /* 0x000f280000300800 */
[----:B------:R-:W4:Y:S04]  /*b26e0*/  LDL.LU R149, [R1+0x1b8] ;  /* 0x0001b80001957983 */ /* 0x000f280000300800 */
[----:B------:R-:W4:Y:S04]  /*b26f0*/  LDL.LU R148, [R1+0x1b4] ;  /* 0x0001b40001947983 */ /* 0x000f280000300800 */
[----:B------:R-:W4:Y:S04]  /*b2700*/  LDL.LU R143, [R1+0x1c4] ;  /* 0x0001c400018f7983 */ /* 0x000f280000300800 */
[----:B------:R-:W4:Y:S04]  /*b2710*/  LDL.LU R135, [R1+0x190] ;  /* 0x0001900001877983 */ /* 0x000f280000300800 */
[----:B------:R-:W4:Y:S04]  /*b2720*/  LDL.LU R127, [R1+0x184] ;  /* 0x00018400017f7983 */ /* 0x000f280000300800 */
[----:B------:R-:W4:Y:S01]  /*b2730*/  LDL.LU R119, [R1+0x17c] ;  /* 0x00017c0001777983 */ /* 0x000f220000300800 */
[----:B------:R-:W0:Y:S01]  /*b2740*/  S2R R99, SR_TID.X ;  /* 0x0000000000637919 */ /* 0x000e220000002100 */
[----:B------:R-:W-:-:S02]  /*b2750*/  SHF.R.U32.HI R21, RZ, 0x8, R19 ;  /* 0x00000008ff157819 */ /* 0x000fc40000011613 */
[----:B------:R-:W4:Y:S02]  /*b2760*/  LDL.LU R111, [R1+0x148] ;  /* 0x00014800016f7983 */ /* 0x000f240000300800 */
[----:B------:R-:W-:Y:S02]  /*b2770*/  LOP3.LUT R21, R21, 0xffff, RZ, 0xc0, !PT ;  /* 0x0000ffff15157812 */ /* 0x000fe400078ec0ff */
[----:B------:R-:W-:Y:S01]  /*b2780*/  LOP3.LUT R19, R18, 0xffff, RZ, 0xc0, !PT ;  /* 0x0000ffff12137812 */ /* 0x000fe200078ec0ff */
[----:B------:R-:W4:Y:S01]  /*b2790*/  LDL.LU R107, [R1+0x234] ;  /* 0x00023400016b7983 */ /* 0x000f220000300800 */
[----:B------:R-:W-:Y:S02]  /*b27a0*/  LOP3.LUT R20, R20, 0xffff, RZ, 0xc0, !PT ;  /* 0x0000ffff14147812 */ /* 0x000fe400078ec0ff */
[----:B------:R-:W-:Y:S01]  /*b27b0*/  LOP3.LUT R18, R22, 0xffff, RZ, 0xc0, !PT ;  /* 0x0000ffff16127812 */ /* 0x000fe200078ec0ff */
[----:B------:R-:W4:Y:S01]  /*b27c0*/  LDL.LU R106, [R1+0x230] ;  /* 0x00023000016a7983 */ /* 0x000f220000300800 */
[----:B------:R-:W-:-:S03]  /*b27d0*/  PRMT R6, R21, 0x3340, R20 ;  /* 0x0000334015067816 */ /* 0x000fc60000000014 */
[----:B------:R-:W4:Y:S01]  /*b27e0*/  LDL.LU R105, [R1+0x22c] ;  /* 0x00022c0001697983 */ /* 0x000f220000300800 */
[----:B------:R-:W-:Y:S01]  /*b27f0*/  PRMT R237, R19, 0x3340, R18 ;  /* 0x0000334013ed7816 */ /* 0x000fe20000000012 */
[C---:B0-----:R-:W-:Y:S01]  /*b2800*/  IMAD.SHL.U32 R248, R99.reuse, 0x8, RZ ;  /* 0x0000000863f87824 */ /* 0x041fe200078e00ff */
[----:B------:R-:W-:-:S04]  /*b2810*/  LOP3.LUT R19, R99, 0x7f, RZ, 0xc0, !PT ;  /* 0x0000007f63137812 */ /* 0x000fc800078ec0ff */
[----:B------:R-:W-:Y:S01]  /*b2820*/  LEA R5, R19, UR4, 0x4 ;  /* 0x0000000413057c11 */ /* 0x000fe2000f8e20ff */
[----:B------:R-:W-:Y:S01]  /*b2830*/  ULDC.64 UR4, c[0x0][0x228] ;  /* 0x00008a0000047ab9 */ /* 0x000fe20000000a00 */
[----:B------:R-:W-:Y:S02]  /*b2840*/  LOP3.LUT R248, R248, 0x300, RZ, 0xc0, !PT ;  /* 0x00000300f8f87812 */ /* 0x000fe400078ec0ff */
[----:B------:R-:W-:Y:S02]  /*b2850*/  PRMT R21, R226, 0x5410, R216 ;  /* 0x00005410e2157816 */ /* 0x000fe400000000d8 */
[----:B------:R-:W-:Y:S01]  /*b2860*/  PRMT R22, R225, 0x5410, R217 ;  /* 0x00005410e1167816 */ /* 0x000fe200000000d9 */
[----:B------:R-:W-:Y:S01]  /*b2870*/  IMAD.IADD R248, R212, 0x1, R248 ;  /* 0x00000001d4f87824 */ /* 0x000fe200078e02f8 */
[----:B------:R-:W-:Y:S01]  /*b2880*/  BAR.SYNC.DEFER_BLOCKING 0x0 ;  /* 0x0000000000007b1d */ /* 0x000fe20000010000 */
[----:B------:R-:W-:Y:S02]  /*b2890*/  PRMT R23, R224, 0x5410, R218 ;  /* 0x00005410e0177816 */ /* 0x000fe400000000da */
[----:B--2---:R-:W-:-:S03]  /*b28a0*/  PRMT R104, R102, 0x5410, R103 ;  /* 0x0000541066687816 */ /* 0x004fc60000000067 */
[----:B------:R-:W2:Y:S01]  /*b28b0*/  LDL.LU R103, [R1+0x210] ;  /* 0x0002100001677983 */ /* 0x000ea20000300800 */
[----:B---3--:R-:W-:-:S03]  /*b28c0*/  PRMT R16, R101, 0x5410, R213 ;  /* 0x0000541065107816 */ /* 0x008fc600000000d5 */
[----:B------:R-:W3:Y:S01]  /*b28d0*/  LDL.LU R102, [R1+0x20c] ;  /* 0x00020c0001667983 */ /* 0x000ee20000300800 */
[----:B----4-:R-:W-:-:S03]  /*b28e0*/  PRMT R20, R100, 0x5410, R215 ;  /* 0x0000541064147816 */ /* 0x010fc600000000d7 */
[----:B------:R-:W4:Y:S04]  /*b28f0*/  LDL.LU R101, [R1+0x200] ;  /* 0x0002000001657983 */ /* 0x000f280000300800 */
[----:B------:R-:W4:Y:S04]  /*b2900*/  LDL.LU R100, [R1] ;  /* 0x0000000001647983 */ /* 0x000f280000300800 */
[----:B------:R-:W4:Y:S01]  /*b2910*/  LDL.LU R99, [R1+0x1fc] ;  /* 0x0001fc0001637983 */ /* 0x000f220000300800 */
[----:B------:R-:W-:Y:S02]  /*b2920*/  PRMT R18, R98, 0x5410, R219 ;  /* 0x0000541062127816 */ /* 0x000fe400000000db */
[----:B------:R-:W-:Y:S01]  /*b2930*/  PRMT R19, R97, 0x5410, R220 ;  /* 0x0000541061137816 */ /* 0x000fe200000000dc */
[----:B------:R-:W4:Y:S04]  /*b2940*/  LDL.LU R98, [R1+0x4] ;  /* 0x0000040001627983 */ /* 0x000f280000300800 */
[----:B------:R-:W4:Y:S04]  /*b2950*/  LDL.LU R97, [R1+0x138] ;  /* 0x0001380001617983 */ /* 0x000f280000300800 */
[----:B------:R-:W-:Y:S01]  /*b2960*/  STSM.16.M88.4 [R248], R20 ;  /* 0x00000014f8007844 */ /* 0x000fe20000000200 */
[----:B------:R-:W-:Y:S01]  /*b2970*/  PRMT R17, R227, 0x5410, R214 ;  /* 0x00005410e3117816 */ /* 0x000fe200000000d6 */
[----:B------:R-:W-:Y:S06]  /*b2980*/  BAR.SYNC.DEFER_BLOCKING 0x0 ;  /* 0x0000000000007b1d */ /* 0x000fec0000010000 */
[----:B------:R-:W0:Y:S02]  /*b2990*/  LDS.128 R224, [R5] ;  /* 0x0000000005e07984 */ /* 0x000e240000000c00 */
[----:B------:R-:W-:Y:S06]  /*b29a0*/  BAR.SYNC.DEFER_BLOCKING 0x0 ;  /* 0x0000000000007b1d */ /* 0x000fec0000010000 */
[----:B------:R1:W-:Y:S02]  /*b29b0*/  STSM.16.M88.4 [R248], R16 ;  /* 0x00000010f8007844 */ /* 0x0003e40000000200 */
[----:B-1----:R-:W-:-:S02]  /*b29c0*/  PRMT R16, R150, 0x5410, R221 ;  /* 0x0000541096107816 */ /* 0x002fc400000000dd */
[----:B------:R-:W-:Y:S02]  /*b29d0*/  PRMT R17, R149, 0x5410, R222 ;  /* 0x0000541095117816 */ /* 0x000fe400000000de */
[----:B------:R-:W-:Y:S01]  /*b29e0*/  PRMT R18, R148, 0x5410, R223 ;  /* 0x0000541094127816 */ /* 0x000fe200000000df */
[----:B------:R-:W-:Y:S01]  /*b29f0*/  BAR.SYNC.DEFER_BLOCKING 0x0 ;  /* 0x0000000000007b1d */ /* 0x000fe20000010000 */
[----:B------:R-:W-:Y:S02]  /*b2a00*/  PRMT R20, R143, 0x5410, R228 ;  /* 0x000054108f147816 */ /* 0x000fe400000000e4 */
[----:B------:R-:W-:-:S03]  /*b2a10*/  PRMT R21, R135, 0x5410, R229 ;  /* 0x0000541087157816 */ /* 0x000fc600000000e5 */
[----:B------:R-:W1:Y:S01]  /*b2a20*/  LDS.128 R220, [R5] ;  /* 0x0000000005dc7984 */ /* 0x000e620000000c00 */
[----:B------:R-:W-:Y:S02]  /*b2a30*/  PRMT R22, R127, 0x5410, R230 ;  /* 0x000054107f167816 */ /* 0x000fe400000000e6 */
[----:B------:R-:W-:Y:S01]  /*b2a40*/  PRMT R23, R119, 0x5410, R231 ;  /* 0x0000541077177816 */ /* 0x000fe200000000e7 */
[----:B------:R-:W-:Y:S06]  /*b2a50*/  BAR.SYNC.DEFER_BLOCKING 0x0 ;  /* 0x0000000000007b1d */ /* 0x000fec0000010000 */
[----:B------:R1:W-:Y:S02]  /*b2a60*/  STSM.16.M88.4 [R248], R20 ;  /* 0x00000014f8007844 */ /* 0x0003e40000000200 */
[----:B------:R-:W-:Y:S06]  /*b2a70*/  BAR.SYNC.DEFER_BLOCKING 0x0 ;  /* 0x0000000000007b1d */ /* 0x000fec0000010000 */
[----:B------:R-:W-:Y:S04]  /*b2a80*/  STL [R1+0x90], R5 ;  /* 0x0000900501007387 */ /* 0x000fe80000100800 */
[----:B0-----:R-:W-:Y:S04]  /*b2a90*/  STL.64 [R1+0x2ba0], R226 ;  /* 0x002ba0e201007387 */ /* 0x001fe80000100a00 */
[----:B------:R-:W-:Y:S04]  /*b2aa0*/  STL.64 [R1+0x2b98], R224 ;  /* 0x002b98e001007387 */ /* 0x000fe80000100a00 */
[----:B-1----:R-:W-:Y:S04]  /*b2ab0*/  STL.64 [R1+0x2b90], R222 ;  /* 0x002b90de01007387 */ /* 0x002fe80000100a00 */
[----:B------:R-:W-:Y:S04]  /*b2ac0*/  LDS.128 R216, [R5] ;  /* 0x0000000005d87984 */ /* 0x000fe80000000c00 */
[----:B------:R-:W-:Y:S04]  /*b2ad0*/  STL.64 [R1+0x2b88], R220 ;  /* 0x002b88dc01007387 */ /* 0x000fe80000100a00 */
        /* <DEDUP_REMOVED lines=15> */
[----:B------:R-:W-:Y:S01]  /*b2bd0*/  PRMT R19, R111, 0x5410, R232 ;  /* 0x000054106f137816 */ /* 0x000fe200000000e8 */
[----:B------:R-:W-:Y:S01]  /*b2be0*/  BAR.SYNC.DEFER_BLOCKING 0x0 ;  /* 0x0000000000007b1d */ /* 0x000fe20000010000 */
[----:B------:R-:W-:-:S05]  /*b2bf0*/  PRMT R20, R107, 0x5410, R233 ;  /* 0x000054106b147816 */ /* 0x000fca00000000e9 */
[----:B------:R-:W4:Y:S04]  /*b2c00*/  LDL.LU R149, [R1+0x14c] ;  /* 0x00014c0001957983 */ /* 0x000f280000300800 */
[----:B------:R-:W4:Y:S04]  /*b2c10*/  LDL.LU R148, [R1+0xb8] ;  /* 0x0000b80001947983 */ /* 0x000f280000300800 */
[----:B------:R-:W4:Y:S04]  /*b2c20*/  LDL.LU R143, [R1+0x2a4] ;  /* 0x0002a400018f7983 */ /* 0x000f280000300800 */
[----:B------:R-:W4:Y:S01]  /*b2c30*/  LDL.LU R135, [R1+0xb0] ;  /* 0x0000b00001877983 */ /* 0x000f220000300800 */
[----:B------:R-:W-:-:S03]  /*b2c40*/  PRMT R21, R106, 0x5410, R235 ;  /* 0x000054106a157816 */ /* 0x000fc600000000eb */
[----:B------:R-:W4:Y:S01]  /*b2c50*/  LDL.LU R127, [R1+0x298] ;  /* 0x00029800017f7983 */ /* 0x000f220000300800 */
[----:B------:R-:W-:-:S03]  /*b2c60*/  PRMT R22, R105, 0x5410, R247 ;  /* 0x0000541069167816 */ /* 0x000fc600000000f7 */
[----:B------:R-:W4:Y:S04]  /*b2c70*/  LDL.LU R119, [R1+0xac] ;  /* 0x0000ac0001777983 */ /* 0x000f280000300800 */
[----:B------:R-:W4:Y:S04]  /*b2c80*/  LDL.LU R111, [R1+0x294] ;  /* 0x00029400016f7983 */ /* 0x000f280000300800 */
[----:B------:R-:W4:Y:S04]  /*b2c90*/  LDL.LU R107, [R1+0xa8] ;  /* 0x0000a800016b7983 */ /* 0x000f280000300800 */
[----:B------:R2:W-:Y:S04]  /*b2ca0*/  STSM.16.M88.4 [R248], R16 ;  /* 0x00000010f8007844 */ /* 0x0005e80000000200 */
[----:B------:R-:W4:Y:S04]  /*b2cb0*/  LDL.LU R106, [R1+0x2a0] ;  /* 0x0002a000016a7983 */ /* 0x000f280000300800 */
[----:B------:R-:W4:Y:S01]  /*b2cc0*/  LDL.LU R105, [R1+0xa4] ;  /* 0x0000a40001697983 */ /* 0x000f220000300800 */
[----:B------:R-:W-:Y:S01]  /*b2cd0*/  BAR.SYNC.DEFER_BLOCKING 0x0 ;  /* 0x0000000000007b1d */ /* 0x000fe20000010000 */
[----:B--2---:R-:W-:-:S02]  /*b2ce0*/  PRMT R16, R103, 0x5410, R234 ;  /* 0x0000541067107816 */ /* 0x004fc400000000ea */
[----:B---3--:R-:W-:-:S03]  /*b2cf0*/  PRMT R17, R102, 0x5410, R246 ;  /* 0x0000541066117816 */ /* 0x008fc600000000f6 */
[----:B------:R-:W2:Y:S01]  /*b2d00*/  LDL.LU R103, [R1+0x29c] ;  /* 0x00029c0001677983 */ /* 0x000ea20000300800 */
[----:B----4-:R-:W-:Y:S02]  /*b2d10*/  PRMT R18, R101, 0x5410, R252 ;  /* 0x0000541065127816 */ /* 0x010fe400000000fc */
[----:B------:R-:W-:Y:S01]  /*b2d20*/  PRMT R19, R99, 0x5410, R100 ;  /* 0x0000541063137816 */ /* 0x000fe20000000064 */
[----:B------:R-:W3:Y:S04]  /*b2d30*/  LDL.LU R102, [R1+0x9c] ;  /* 0x00009c0001667983 */ /* 0x000ee80000300800 */
[----:B------:R-:W3:Y:S04]  /*b2d40*/  LDL.LU R101, [R1+0x290] ;  /* 0x0002900001657983 */ /* 0x000ee80000300800 */
[----:B------:R-:W4:Y:S04]  /*b2d50*/  LDL.LU R100, [R1+0x98] ;  /* 0x0000980001647983 */ /* 0x000f280000300800 */
[----:B------:R-:W4:Y:S01]  /*b2d60*/  LDL.LU R99, [R1+0x28c] ;  /* 0x00028c0001637983 */ /* 0x000f220000300800 */
[----:B------:R-:W-:-:S03]  /*b2d70*/  PRMT R23, R97, 0x5410, R98 ;  /* 0x0000541061177816 */ /* 0x000fc60000000062 */
[----:B------:R-:W4:Y:S04]  /*b2d80*/  LDL.LU R98, [R1+0xc] ;  /* 0x00000c0001627983 */ /* 0x000f280000300800 */
[----:B------:R-:W4:Y:S04]  /*b2d90*/  LDL.LU R97, [R1+0x168] ;  /* 0x0001680001617983 */ /* 0x000f280000300800 */
[----:B------:R-:W-:Y:S01]  /*b2da0*/  LDS.128 R212, [R5] ;  /* 0x0000000005d47984 */ /* 0x000fe20000000c00 */
[----:B------:R-:W-:Y:S01]  /*b2db0*/  BAR.SYNC.DEFER_BLOCKING 0x0 ;  /* 0x0000000000007b1d */ /* 0x000fe20000010000 */
[----:B------:R-:W-:-:S05]  /*b2dc0*/  PRMT R28, R164, 0x5410, R165 ;  /* 0x00005410a41c7816 */ /* 0x000fca00000000a5 */
[----:B------:R-:W4:Y:S04]  /*b2dd0*/  LDL.LU R165, [R1+0xd4] ;  /* 0x0000d40001a57983 */ /* 0x000f280000300800 */
[----:B------:R-:W4:Y:S01]  /*b2de0*/  LDL.LU R164, [R1+0x2bc] ;  /* 0x0002bc0001a47983 */ /* 0x000f220000300800 */
[----:B------:R-:W-:-:S03]  /*b2df0*/  PRMT R29, R162, 0x5410, R163 ;  /* 0x00005410a21d7816 */ /* 0x000fc600000000a3 */
        /* <DEDUP_REMOVED lines=32> */
[----:B--2---:R-:W-:-:S03]  /*b3000*/  PRMT R33, R103, 0x5410, R105 ;  /* 0x0000541067217816 */ /* 0x004fc60000000069 */
[----:B------:R-:W2:Y:S04]  /*b3010*/  LDL.LU R105, [R1+0xe0] ;  /* 0x0000e00001697983 */ /* 0x000ea80000300800 */
[----:B------:R-:W2:Y:S01]  /*b3020*/  LDL.LU R103, [R1+0x2cc] ;  /* 0x0002cc0001677983 */ /* 0x000ea20000300800 */
[----:B---3--:R-:W-:-:S03]  /*b3030*/  PRMT R34, R101, 0x5410, R102 ;  /* 0x0000541065227816 */ /* 0x008fc60000000066 */
[----:B------:R-:W3:Y:S04]  /*b3040*/  LDL.LU R102, [R1+0xdc] ;  /* 0x0000dc0001667983 */ /* 0x000ee80000300800 */
[----:B------:R-:W3:Y:S01]  /*b3050*/  LDL.LU R101, [R1+0x2c8] ;  /* 0x0002c80001657983 */ /* 0x000ee20000300800 */
[----:B----4-:R-:W-:-:S03]  /*b3060*/  PRMT R35, R99, 0x5410, R100 ;  /* 0x0000541063237816 */ /* 0x010fc60000000064 */
        /* <DEDUP_REMOVED lines=51> */
[----:B------:R-:W2:Y:S04]  /*b33a0*/  LDL.LU R98, [R1+0x1c] ;  /* 0x00001c0001627983 */ /* 0x000ea80000300800 */
[----:B------:R-:W2:Y:S01]  /*b33b0*/  LDL.LU R97, [R1+0x19c] ;  /* 0x00019c0001617983 */ /* 0x000ea20000300800 */
        /* <DEDUP_REMOVED lines=21> */
[----:B--2---:R-:W-:-:S03]  /*b3510*/  PRMT R71, R97, 0x5410, R98 ;  /* 0x0000541061477816 */ /* 0x004fc60000000062 */
[----:B------:R-:W2:Y:S04]  /*b3520*/  LDL.LU R98, [R1+0x20] ;  /* 0x0000200001627983 */ /* 0x000ea80000300800 */
[----:B------:R-:W2:Y:S01]  /*b3530*/  LDL.LU R97, [R1+0x1a4] ;  /* 0x0001a40001617983 */ /* 0x000ea20000300800 */
[----:B------:R-:W-:Y:S02]  /*b3540*/  PRMT R58, R154, 0x5410, R155 ;  /* 0x000054109a3a7816 */ /* 0x000fe4000000009b */
[----:B------:R-:W-:Y:S01]  /*b3550*/  PRMT R59, R151, 0x5410, R153 ;  /* 0x00005410973b7816 */ /* 0x000fe20000000099 */
[----:B------:R-:W2:Y:S01]  /*b3560*/  LDL.LU R155, [R1+0x1b0] ;  /* 0x0001b000019b7983 */ /* 0x000ea20000300800 */
[----:B------:R-:W-:-:S03]  /*b3570*/  PRMT R63, R149, 0x5410, R150 ;  /* 0x00005410953f7816 */ /* 0x000fc60000000096 */
        /* <DEDUP_REMOVED lines=15> */
[----:B------:R-:W2:Y:S04]  /*b3670*/  LDL.LU R111, [R1+0x38c] ;  /* 0x00038c00016f7983 */ /* 0x000ea80000300800 */
[----:B------:R-:W2:Y:S04]  /*b3680*/  LDL.LU R107, [R1+0x180] ;  /* 0x00018000016b7983 */ /* 0x000ea80000300800 */
[----:B------:R-:W2:Y:S04]  /*b3690*/  LDL.LU R106, [R1+0x388] ;  /* 0x00038800016a7983 */ /* 0x000ea80000300800 */
        /* <DEDUP_REMOVED lines=10> */
[----:B------:R-:W2:Y:S04]  /*b3740*/  LDL.LU R97, [R1+0x3cc] ;  /* 0x0003cc0001617983 */ /* 0x000ea80000300800 */
[----:B------:R-:W-:Y:S01]  /*b3750*/  STSM.16.M88.4 [R248], R16 ;  /* 0x00000010f8007844 */ /* 0x000fe20000000200 */
[----:B------:R-:W-:Y:S01]  /*b3760*/  BAR.SYNC.DEFER_BLOCKING 0x0 ;  /* 0x0000000000007b1d */ /* 0x000fe20000010000 */
[----:B------:R-:W-:-:S05]  /*b3770*/  PRMT R85, R151, 0x5410, R153 ;  /* 0x0000541097557816 */ /* 0x000fca0000000099 */
[----:B------:R-:W2:Y:S04]  /*b3780*/  LDL.LU R151, [R1+0x1ec] ;  /* 0x0001ec0001977983 */ /* 0x000ea80000300800 */
[----:B------:R-:W-:Y:S01]  /*b3790*/  LDS.128 R16, [R5] ;  /* 0x0000000005107984 */ /* 0x000fe20000000c00 */
[----:B------:R-:W-:Y:S01]  /*b37a0*/  BAR.SYNC.DEFER_BLOCKING 0x0 ;  /* 0x0000000000007b1d */ /* 0x000fe20000010000 */
[----:B------:R-:W-:Y:S02]  /*b37b0*/  PRMT R86, R149, 0x5410, R150 ;  /* 0x0000541095567816 */ /* 0x000fe40000000096 */
[----:B------:R-:W-:Y:S02]  /*b37c0*/  PRMT R80, R143, 0x5410, R148 ;  /* 0x000054108f507816 */ /* 0x000fe40000000094 */
[----:B------:R-:W-:Y:S01]  /*b37d0*/  PRMT R81, R127, 0x5410, R135 ;  /* 0x000054107f517816 */ /* 0x000fe20000000087 */
        /* <DEDUP_REMOVED lines=8> */
[----:B------:R-:W-:Y:S01]  /*b3860*/  STSM.16.M88.4 [R248], R20 ;  /* 0x00000014f8007844 */ /* 0x000fe20000000200 */
[----:B------:R-:W-:-:S03]  /*b3870*/  PRMT R72, R158, 0x5410, R159 ;  /* 0x000054109e487816 */ /* 0x000fc6000000009f */
[----:B------:R-:W2:Y:S01]  /*b3880*/  LDL.LU R111, [R1+0x1cc] ;  /* 0x0001cc00016f7983 */ /* 0x000ea20000300800 */
[----:B------:R-:W-:Y:S01]  /*b3890*/  BAR.SYNC.DEFER_BLOCKING 0x0 ;  /* 0x0000000000007b1d */ /* 0x000fe20000010000 */
[----:B------:R-:W-:-:S05]  /*b38a0*/  PRMT R73, R156, 0x5410, R157 ;  /* 0x000054109c497816 */ /* 0x000fca000000009d */
[----:B------:R-:W2:Y:S04]  /*b38b0*/  LDL.LU R107, [R1+0x3b8] ;  /* 0x0003b800016b7983 */ /* 0x000ea80000300800 */
[----:B------:R-:W2:Y:S04]  /*b38c0*/  LDL.LU R106, [R1+0x28] ;  /* 0x00002800016a7983 */ /* 0x000ea80000300800 */
[----:B------:R-:W2:Y:S04]  /*b38d0*/  LDL.LU R105, [R1+0x1bc] ;  /* 0x0001bc0001697983 */ /* 0x000ea80000300800 */
[----:B------:R-:W2:Y:S01]  /*b38e0*/  LDL.LU R159, [R1+0x254] ;  /* 0x00025400019f7983 */ /* 0x000ea20000300800 */
[----:B------:R-:W-:-:S03]  /*b38f0*/  PRMT R84, R154, 0x5410, R155 ;  /* 0x000054109a547816 */ /* 0x000fc6000000009b */
[----:B------:R-:W-:Y:S01]  /*b3900*/  LDS.128 R20, [R5] ;  /* 0x0000000005147984 */ /* 0x000fe20000000c00 */
[----:B------:R-:W-:Y:S06]  /*b3910*/  BAR.SYNC.DEFER_BLOCKING 0x0 ;  /* 0x0000000000007b1d */ /* 0x000fec0000010000 */
[----:B------:R-:W-:Y:S02]  /*b3920*/  STSM.16.M88.4 [R248], R24 ;  /* 0x00000018f8007844 */ /* 0x000fe40000000200 */
[----:B------:R-:W-:Y:S06]  /*b3930*/  BAR.SYNC.DEFER_BLOCKING 0x0 ;  /* 0x0000000000007b1d */ /* 0x000fec0000010000 */
[----:B------:R-:W-:Y:S02]  /*b3940*/  LDS.128 R24, [R5] ;  /* 0x0000000005187984 */ /* 0x000fe40000000c00 */
[----:B------:R-:W-:Y:S06]  /*b3950*/  BAR.SYNC.DEFER_BLOCKING 0x0 ;  /* 0x0000000000007b1d */ /* 0x000fec0000010000 */
[----:B------:R-:W-:Y:S02]  /*b3960*/  STSM.16.M88.4 [R248], R28 ;  /* 0x0000001cf8007844 */ /* 0x000fe40000000200 */
[----:B------:R-:W-:Y:S06]  /*b3970*/  BAR.SYNC.DEFER_BLOCKING 0x0 ;  /* 0x0000000000007b1d */ /* 0x000fec0000010000 */
[----:B------:R-:W-:Y:S02]  /*b3980*/  LDS.128 R28, [R5] ;  /* 0x00000000051c7984 */ /* 0x000fe40000000c00 */
[----:B------:R-:W-:Y:S01]  /*b3990*/  BAR.SYNC.DEFER_BLOCKING 0x0 ;  /* 0x0000000000007b1d */ /* 0x000fe20000010000 */
[----:B---3--:R-:W-:-:S02]  /*b39a0*/  PRMT R92, R101, 0x5410, R102 ;  /* 0x00005410655c7816 */ /* 0x008fc40000000066 */
[----:B----4-:R-:W-:-:S03]  /*b39b0*/  PRMT R93, R99, 0x5410, R100 ;  /* 0x00005410635d7816 */ /* 0x010fc60000000064 */
[----:B------:R-:W3:Y:S04]  /*b39c0*/  LDL.LU R100, [R1+0x418] ;  /* 0x0004180001647983 */ /* 0x000ee80000300800 */
[----:B------:R-:W4:Y:S04]  /*b39d0*/  LDL.LU R158, [R1+0x244] ;  /* 0x00024400019e7983 */ /* 0x000f280000300800 */
[----:B------:R-:W4:Y:S04]  /*b39e0*/  LDL.LU R101, [R1+0x40c] ;  /* 0x00040c0001657983 */ /* 0x000f280000300800 */
[----:B------:R-:W4:Y:S01]  /*b39f0*/  LDL.LU R157, [R1+0x240] ;  /* 0x00024000019d7983 */ /* 0x000f220000300800 */
[----:B--2---:R-:W-:-:S03]  /*b3a00*/  PRMT R94, R97, 0x5410, R98 ;  /* 0x00005410615e7816 */ /* 0x004fc60000000062 */
[----:B------:R-:W2:Y:S04]  /*b3a10*/  LDL.LU R102, [R1+0x408] ;  /* 0x0004080001667983 */ /* 0x000ea80000300800 */
[----:B------:R-:W2:Y:S04]  /*b3a20*/  LDL.LU R156, [R1+0x23c] ;  /* 0x00023c00019c7983 */ /* 0x000ea80000300800 */
[----:B------:R-:W2:Y:S04]  /*b3a30*/  LDL.LU R155, [R1+0x414] ;  /* 0x00041400019b7983 */ /* 0x000ea80000300800 */
[----:B------:R-:W3:Y:S04]  /*b3a40*/  LDL.LU R154, [R1+0x238] ;  /* 0x00023800019a7983 */ /* 0x000ee80000300800 */
[----:B------:R-:W3:Y:S04]  /*b3a50*/  LDL.LU R97, [R1+0x410] ;  /* 0x0004100001617983 */ /* 0x000ee80000300800 */
[----:B------:R-:W4:Y:S04]  /*b3a60*/  LDL.LU R153, [R1+0x228] ;  /* 0x0002280001997983 */ /* 0x000f280000300800 */
[----:B------:R-:W4:Y:S04]  /*b3a70*/  LDL.LU R98, [R1+0x404] ;  /* 0x0004040001627983 */ /* 0x000f280000300800 */
[----:B------:R-:W2:Y:S04]  /*b3a80*/  LDL.LU R143, [R1+0x224] ;  /* 0x00022400018f7983 */ /* 0x000ea80000300800 */
[----:B------:R-:W2:Y:S04]  /*b3a90*/  LDL.LU R99, [R1+0x400] ;  /* 0x0004000001637983 */ /* 0x000ea80000300800 */
[----:B------:R-:W3:Y:S04]  /*b3aa0*/  LDL.LU R127, [R1+0x30] ;  /* 0x00003000017f7983 */ /* 0x000ee80000300800 */
[----:B------:R-:W3:Y:S04]  /*b3ab0*/  LDL.LU R103, [R1+0x1d0] ;  /* 0x0001d00001677983 */ /* 0x000ee80000300800 */
[----:B------:R-:W-:Y:S01]  /*b3ac0*/  STSM.16.M88.4 [R248], R32 ;  /* 0x00000020f8007844 */ /* 0x000fe20000000200 */
[----:B------:R-:W-:Y:S06]  /*b3ad0*/  BAR.SYNC.DEFER_BLOCKING 0x0 ;  /* 0x0000000000007b1d */ /* 0x000fec0000010000 */
[----:B------:R-:W-:Y:S02]  /*b3ae0*/  LDS.128 R32, [R5] ;  /* 0x0000000005207984 */ /* 0x000fe40000000c00 */
        /* <DEDUP_REMOVED lines=9> */
[----:B------:R-:W-:-:S02]  /*b3b80*/  PRMT R88, R150, 0x5410, R151 ;  /* 0x0000541096587816 */ /* 0x000fc40000000097 */
[----:B------:R-:W-:Y:S02]  /*b3b90*/  PRMT R95, R105, 0x5410, R106 ;  /* 0x00005410695f7816 */ /* 0x000fe4000000006a */
[----:B------:R-:W-:Y:S01]  /*b3ba0*/  PRMT R89, R148, 0x5410, R149 ;  /* 0x0000541094597816 */ /* 0x000fe20000000095 */
[----:B------:R-:W4:Y:S01]  /*b3bb0*/  LDL.LU R151, [R1+0x274] ;  /* 0x0002740001977983 */ /* 0x000f220000300800 */
[----:B------:R-:W-:-:S03]  /*b3bc0*/  PRMT R91, R107, 0x5410, R111 ;  /* 0x000054106b5b7816 */ /* 0x000fc6000000006f */
[----:B------:R-:W4:Y:S04]  /*b3bd0*/  LDL.LU R105, [R1+0x424] ;  /* 0x0004240001697983 */ /* 0x000f280000300800 */
[----:B------:R-:W4:Y:S04]  /*b3be0*/  LDL.LU R150, [R1+0x26c] ;  /* 0x00026c0001967983 */ /* 0x000f280000300800 */
[----:B------:R-:W4:Y:S04]  /*b3bf0*/  LDL.LU R106, [R1+0x420] ;  /* 0x00042000016a7983 */ /* 0x000f280000300800 */
[----:B------:R-:W-:Y:S01]  /*b3c00*/  STSM.16.M88.4 [R248], R44 ;  /* 0x0000002cf8007844 */ /* 0x000fe20000000200 */
[----:B------:R-:W-:Y:S01]  /*b3c10*/  BAR.SYNC.DEFER_BLOCKING 0x0 ;  /* 0x0000000000007b1d */ /* 0x000fe20000010000 */
[----:B------:R-:W-:-:S05]  /*b3c20*/  PRMT R90, R119, 0x5410, R135 ;  /* 0x00005410775a7816 */ /* 0x000fca0000000087 */
[----:B------:R-:W4:Y:S04]  /*b3c30*/  LDL.LU R149, [R1+0x268] ;  /* 0x0002680001957983 */ /* 0x000f280000300800 */
[----:B------:R-:W4:Y:S04]  /*b3c40*/  LDL.LU R107, [R1+0x41c] ;  /* 0x00041c00016b7983 */ /* 0x000f280000300800 */
[----:B------:R-:W4:Y:S04]  /*b3c50*/  LDL.LU R148, [R1+0x48] ;  /* 0x0000480001947983 */ /* 0x000f280000300800 */
[----:B------:R-:W4:Y:S04]  /*b3c60*/  LDL.LU R111, [R1+0x1d8] ;  /* 0x0001d800016f7983 */ /* 0x000f280000300800 */
[----:B------:R-:W4:Y:S04]  /*b3c70*/  LDL.LU R135, [R1+0x44] ;  /* 0x0000440001877983 */ /* 0x000f280000300800 */
[----:B------:R-:W4:Y:S04]  /*b3c80*/  LDL.LU R119, [R1+0x1c8] ;  /* 0x0001c80001777983 */ /* 0x000f280000300800 */
[----:B------:R-:W-:Y:S01]  /*b3c90*/  LDS.128 R44, [R5] ;  /* 0x00000000052c7984 */ /* 0x000fe20000000c00 */
[----:B------:R-:W-:Y:S06]  /*b3ca0*/  BAR.SYNC.DEFER_BLOCKING 0x0 ;  /* 0x0000000000007b1d */ /* 0x000fec0000010000 */
[----:B------:R-:W-:Y:S02]  /*b3cb0*/  STSM.16.M88.4 [R248], R48 ;  /* 0x00000030f8007844 */ /* 0x000fe40000000200 */
[----:B------:R-:W-:Y:S06]  /*b3cc0*/  BAR.SYNC.DEFER_BLOCKING 0x0 ;  /* 0x0000000000007b1d */ /* 0x000fec0000010000 */
[----:B------:R-:W-:Y:S02]  /*b3cd0*/  LDS.128 R48, [R5] ;  /* 0x0000000005307984 */ /* 0x000fe40000000c00 */
[----:B------:R-:W-:Y:S01]  /*b3ce0*/  BAR.SYNC.DEFER_BLOCKING 0x0 ;  /* 0x0000000000007b1d */ /* 0x000fe20000010000 */
[----:B--2---:R-:W-:-:S05]  /*b3cf0*/  PRMT R99, R99, 0x5410, R143 ;  /* 0x0000541063637816 */ /* 0x004fca000000008f */
[----:B------:R-:W2:Y:S01]  /*b3d00*/  LDL.LU R143, [R1+0x4c] ;  /* 0x00004c00018f7983 */ /* 0x000ea20000300800 */
[----:B---3--:R-:W-:-:S03]  /*b3d10*/  PRMT R103, R103, 0x5410, R127 ;  /* 0x0000541067677816 */ /* 0x008fc6000000007f */
[----:B------:R-:W2:Y:S04]  /*b3d20*/  LDL.LU R127, [R1+0x1d4] ;  /* 0x0001d400017f7983 */ /* 0x000ea80000300800 */
        /* <DEDUP_REMOVED lines=17> */
[----:B----4-:R-:W-:Y:S02]  /*b3e40*/  PRMT R119, R119, 0x5410, R135 ;  /* 0x0000541077777816 */ /* 0x010fe40000000087 */
[----:B------:R-:W-:Y:S01]  /*b3e50*/  PRMT R77, R162, 0x5410, R163 ;  /* 0x00005410a24d7816 */ /* 0x000fe200000000a3 */
[----:B------:R-:W3:Y:S01]  /*b3e60*/  LDL.LU R164, [R1+0x50] ;  /* 0x0000500001a47983 */ /* 0x000ee20000300800 */
[----:B------:R-:W-:-:S03]  /*b3e70*/  PRMT R98, R98, 0x5410, R153 ;  /* 0x0000541062627816 */ /* 0x000fc60000000099 */
[----:B------:R-:W3:Y:S01]  /*b3e80*/  LDL.LU R135, [R1+0x1dc] ;  /* 0x0001dc0001877983 */ /* 0x000ee20000300800 */
[----:B------:R-:W-:-:S03]  /*b3e90*/  PRMT R78, R160, 0x5410, R161 ;  /* 0x00005410a04e7816 */ /* 0x000fc600000000a1 */
[----:B------:R-:W4:Y:S04]  /*b3ea0*/  LDL.LU R163, [R1+0x54] ;  /* 0x0000540001a37983 */ /* 0x000f280000300800 */
[----:B------:R-:W-:Y:S01]  /*b3eb0*/  STSM.16.M88.4 [R248], R68 ;  /* 0x00000044f8007844 */ /* 0x000fe20000000200 */
[----:B------:R-:W-:Y:S01]  /*b3ec0*/  BAR.SYNC.DEFER_BLOCKING 0x0 ;  /* 0x0000000000007b1d */ /* 0x000fe20000010000 */
[----:B------:R-:W-:Y:S02]  /*b3ed0*/  PRMT R97, R97, 0x5410, R154 ;  /* 0x0000541061617816 */ /* 0x000fe4000000009a */
[----:B------:R-:W-:Y:S02]  /*b3ee0*/  PRMT R111, R111, 0x5410, R148 ;  /* 0x000054106f6f7816 */ /* 0x000fe40000000094 */
[----:B------:R-:W-:-:S02]  /*b3ef0*/  PRMT R100, R100, 0x5410, R159 ;  /* 0x0000541064647816 */ /* 0x000fc4000000009f */
[----:B------:R-:W-:Y:S02]  /*b3f00*/  PRMT R107, R107, 0x5410, R149 ;  /* 0x000054106b6b7816 */ /* 0x000fe40000000095 */
[----:B------:R-:W-:Y:S02]  /*b3f10*/  PRMT R101, R101, 0x5410, R158 ;  /* 0x0000541065657816 */ /* 0x000fe4000000009e */
[----:B------:R-:W-:Y:S02]  /*b3f20*/  PRMT R106, R106, 0x5410, R150 ;  /* 0x000054106a6a7816 */ /* 0x000fe40000000096 */
[----:B------:R-:W-:Y:S02]  /*b3f30*/  PRMT R102, R102, 0x5410, R157 ;  /* 0x0000541066667816 */ /* 0x000fe4000000009d */
[----:B------:R-:W-:Y:S01]  /*b3f40*/  PRMT R105, R105, 0x5410, R151 ;  /* 0x0000541069697816 */ /* 0x000fe20000000097 */
[----:B------:R-:W-:Y:S01]  /*b3f50*/  LDS.128 R68, [R5] ;  /* 0x0000000005447984 */ /* 0x000fe20000000c00 */
[----:B------:R-:W-:Y:S01]  /*b3f60*/  BAR.SYNC.DEFER_BLOCKING 0x0 ;  /* 0x0000000000007b1d */ /* 0x000fe20000010000 */
[----:B------:R-:W-:-:S02]  /*b3f70*/  PRMT R96, R155, 0x5410, R156 ;  /* 0x000054109b607816 */ /* 0x000fc4000000009c */
[----:B--2---:R-:W-:-:S03]  /*b3f80*/  PRMT R127, R127, 0x5410, R143 ;  /* 0x000054107f7f7816 */ /* 0x004fc6000000008f */
[----:B------:R-:W4:Y:S04]  /*b3f90*/  LDL.LU R143, [R1+0x1f4] ;  /* 0x0001f400018f7983 */ /* 0x000f280000300800 */
        /* <DEDUP_REMOVED lines=14> */
[----:B------:R-:W-:Y:S01]  /*b4080*/  STSM.16.M88.4 [R248], R72 ;  /* 0x00000048f8007844 */ /* 0x000fe20000000200 */
[----:B------:R-:W-:Y:S06]  /*b4090*/  BAR.SYNC.DEFER_BLOCKING 0x0 ;  /* 0x0000000000007b1d */ /* 0x000fec0000010000 */
[----:B------:R-:W2:Y:S04]  /*b40a0*/  LDL.LU R187, [R1+0x354] ;  /* 0x0003540001bb7983 */ /* 0x000ea80000300800 */
        /* <DEDUP_REMOVED lines=19> */
[----:B------:R-:W-:Y:S01]  /*b41e0*/  BAR.SYNC.DEFER_BLOCKING 0x0 ;  /* 0x0000000000007b1d */ /* 0x000fe20000010000 */
[----:B----4-:R-:W-:-:S02]  /*b41f0*/  PRMT R148, R148, 0x5410, R160 ;  /* 0x0000541094947816 */ /* 0x010fc400000000a0 */
[----:B---3--:R-:W-:Y:S02]  /*b4200*/  PRMT R154, R154, 0x5410, R161 ;  /* 0x000054109a9a7816 */ /* 0x008fe400000000a1 */
[----:B--2---:R-:W-:Y:S01]  /*b4210*/  PRMT R153, R153, 0x5410, R162 ;  /* 0x0000541099997816 */ /* 0x004fe200000000a2 */
[----:B------:R-:W2:Y:S04]  /*b4220*/  LDL.LU R160, [R1+0x5cc] ;  /* 0x0005cc0001a07983 */ /* 0x000ea80000300800 */
[----:B------:R-:W3:Y:S01]  /*b4230*/  LDL.LU R186, [R1+0x350] ;  /* 0x0003500001ba7983 */ /* 0x000ee20000300800 */
[----:B------:R-:W-:-:S03]  /*b4240*/  PRMT R155, R155, 0x5410, R156 ;  /* 0x000054109b9b7816 */ /* 0x000fc6000000009c */
[----:B------:R-:W3:Y:S04]  /*b4250*/  LDL.LU R161, [R1+0x5c8] ;  /* 0x0005c80001a17983 */ /* 0x000ee80000300800 */
[----:B------:R-:W4:Y:S04]  /*b4260*/  LDL.LU R185, [R1+0x33c] ;  /* 0x00033c0001b97983 */ /* 0x000f280000300800 */
[----:B------:R-:W-:Y:S01]  /*b4270*/  LDS.128 R92, [R5] ;  /* 0x00000000055c7984 */ /* 0x000fe20000000c00 */
[----:B------:R-:W-:Y:S01]  /*b4280*/  BAR.SYNC.DEFER_BLOCKING 0x0 ;  /* 0x0000000000007b1d */ /* 0x000fe20000010000 */
[----:B------:R-:W-:-:S02]  /*b4290*/  PRMT R151, R151, 0x5410, R157 ;  /* 0x0000541097977816 */ /* 0x000fc4000000009d */
[----:B------:R-:W-:-:S03]  /*b42a0*/  PRMT R150, R150, 0x5410, R158 ;  /* 0x0000541096967816 */ /* 0x000fc6000000009e */
[----:B------:R-:W4:Y:S04]  /*b42b0*/  LDL.LU R162, [R1+0x5b8] ;  /* 0x0005b80001a27983 */ /* 0x000f280000300800 */
[----:B------:R-:W2:Y:S04]  /*b42c0*/  LDL.LU R184, [R1+0x334] ;  /* 0x0003340001b87983 */ /* 0x000ea80000300800 */
[----:B------:R-:W2:Y:S04]  /*b42d0*/  LDL.LU R156, [R1+0x5c4] ;  /* 0x0005c400019c7983 */ /* 0x000ea80000300800 */
[----:B------:R-:W3:Y:S01]  /*b42e0*/  LDL.LU R183, [R1+0x330] ;  /* 0x0003300001b77983 */ /* 0x000ee20000300800 */
[----:B------:R-:W-:-:S03]  /*b42f0*/  PRMT R149, R149, 0x5410, R159 ;  /* 0x0000541095957816 */ /* 0x000fc6000000009f */
[----:B------:R-:W3:Y:S04]  /*b4300*/  LDL.LU R157, [R1+0x5c0] ;  /* 0x0005c000019d7983 */ /* 0x000ee80000300800 */
[----:B------:R-:W3:Y:S01]  /*b4310*/  LDL.LU R182, [R1+0x324] ;  /* 0x0003240001b67983 */ /* 0x000ee20000300800 */
[----:B------:R-:W-:-:S03]  /*b4320*/  PRMT R143, R143, 0x5410, R163 ;  /* 0x000054108f8f7816 */ /* 0x000fc600000000a3 */
[----:B------:R-:W3:Y:S04]  /*b4330*/  LDL.LU R158, [R1+0x5b4] ;  /* 0x0005b400019e7983 */ /* 0x000ee80000300800 */
[----:B------:R-:W3:Y:S04]  /*b4340*/  LDL.LU R181, [R1+0x5c] ;  /* 0x00005c0001b57983 */ /* 0x000ee80000300800 */
[----:B------:R-:W3:Y:S04]  /*b4350*/  LDL.LU R159, [R1+0x1f8] ;  /* 0x0001f800019f7983 */ /* 0x000ee80000300800 */
[----:B------:R-:W3:Y:S04]  /*b4360*/  LDL.LU R180, [R1+0x340] ;  /* 0x0003400001b47983 */ /* 0x000ee80000300800 */
[----:B------:R-:W3:Y:S04]  /*b4370*/  LDL.LU R163, [R1+0x5bc] ;  /* 0x0005bc0001a37983 */ /* 0x000ee80000300800 */
[----:B------:R-:W4:Y:S04]  /*b4380*/  LDL.LU R179, [R1+0x398] ;  /* 0x0003980001b37983 */ /* 0x000f280000300800 */
[----:B------:R-:W4:Y:S04]  /*b4390*/  LDL.LU R168, [R1+0x5e8] ;  /* 0x0005e80001a87983 */ /* 0x000f280000300800 */
[----:B------:R-:W2:Y:S01]  /*b43a0*/  LDL.LU R178, [R1+0x378] ;  /* 0x0003780001b27983 */ /* 0x000ea20000300800 */
[----:B------:R-:W-:-:S03]  /*b43b0*/  PRMT R135, R135, 0x5410, R164 ;  /* 0x0000541087877816 */ /* 0x000fc600000000a4 */
[----:B------:R-:W2:Y:S04]  /*b43c0*/  LDL.LU R169, [R1+0x5dc] ;  /* 0x0005dc0001a97983 */ /* 0x000ea80000300800 */
[----:B------:R-:W3:Y:S04]  /*b43d0*/  LDL.LU R177, [R1+0x374] ;  /* 0x0003740001b17983 */ /* 0x000ee80000300800 */
[----:B------:R-:W-:Y:S04]  /*b43e0*/  STSM.16.M88.4 [R248], R96 ;  /* 0x00000060f8007844 */ /* 0x000fe80000000200 */
[----:B------:R-:W3:Y:S01]  /*b43f0*/  LDL.LU R170, [R1+0x5d8] ;  /* 0x0005d80001aa7983 */ /* 0x000ee20000300800 */
[----:B------:R-:W-:Y:S06]  /*b4400*/  BAR.SYNC.DEFER_BLOCKING 0x0 ;  /* 0x0000000000007b1d */ /* 0x000fec0000010000 */
        /* <DEDUP_REMOVED lines=10> */
[----:B------:R-:W-:Y:S01]  /*b44b0*/  LDS.128 R96, [R5] ;  /* 0x0000000005607984 */ /* 0x000fe20000000c00 */
[----:B------:R-:W-:Y:S06]  /*b44c0*/  BAR.SYNC.DEFER_BLOCKING 0x0 ;  /* 0x0000000000007b1d */ /* 0x000fec0000010000 */
        /* <DEDUP_REMOVED lines=29> */
[----:B------:R-:W-:Y:S01]  /*b46a0*/  STSM.16.M88.4 [R248], R120 ;  /* 0x00000078f8007844 */ /* 0x000fe20000000200 */
        /* <DEDUP_REMOVED lines=18> */
[----:B------:R-:W4:Y:S01]  /*b47d0*/  LDL.LU R195, [R1+0x3fc] ;  /* 0x0003fc0001c37983 */ /* 0x000f220000300800 */
[----:B------:R-:W-:-:S03]  /*b47e0*/  PRMT R161, R161, 0x5410, R186 ;  /* 0x00005410a1a17816 */ /* 0x000fc600000000ba */
[----:B------:R-:W4:Y:S04]  /*b47f0*/  LDL.LU R184, [R1+0x267c] ;  /* 0x00267c0001b87983 */ /* 0x000f280000300800 */
[----:B------:R-:W2:Y:S01]  /*b4800*/  LDL.LU R194, [R1+0x3f8] ;  /* 0x0003f80001c27983 */ /* 0x000ea20000300800 */
[----:B------:R-:W-:-:S03]  /*b4810*/  PRMT R163, R163, 0x5410, R180 ;  /* 0x00005410a3a37816 */ /* 0x000fc600000000b4 */
[----:B------:R-:W2:Y:S04]  /*b4820*/  LDL.LU R185, [R1+0x8f4] ;  /* 0x0008f40001b97983 */ /* 0x000ea80000300800 */
[----:B------:R-:W3:Y:S01]  /*b4830*/  LDL.LU R193, [R1+0x3f4] ;  /* 0x0003f40001c17983 */ /* 0x000ee20000300800 */
[----:B------:R-:W-:-:S03]  /*b4840*/  PRMT R159, R159, 0x5410, R181 ;  /* 0x000054109f9f7816 */ /* 0x000fc600000000b5 */
[----:B------:R-:W-:Y:S04]  /*b4850*/  LDS.128 R120, [R5] ;  /* 0x0000000005787984 */ /* 0x000fe80000000c00 */
[----:B------:R-:W3:Y:S01]  /*b4860*/  LDL.LU R186, [R1+0x8f0] ;  /* 0x0008f00001ba7983 */ /* 0x000ee20000300800 */
[----:B------:R-:W-:Y:S01]  /*b4870*/  BAR.SYNC.DEFER_BLOCKING 0x0 ;  /* 0x0000000000007b1d */ /* 0x000fe20000010000 */
[----:B------:R-:W-:-:S05]  /*b4880*/  PRMT R158, R158, 0x5410, R182 ;  /* 0x000054109e9e7816 */ /* 0x000fca00000000b6 */
[----:B------:R-:W4:Y:S04]  /*b4890*/  LDL.LU R192, [R1+0x3e4] ;  /* 0x0003e40001c07983 */ /* 0x000f280000300800 */
[----:B------:R-:W4:Y:S04]  /*b48a0*/  LDL.LU R180, [R1+0x7a8] ;  /* 0x0007a80001b47983 */ /* 0x000f280000300800 */
        /* <DEDUP_REMOVED lines=46> */
[----:B------:R-:W4:Y:S04]  /*b4b90*/  LDL.LU R243, [R1+0x4bc] ;  /* 0x0004bc0001f37983 */ /* 0x000f280000300800 */
        /* <DEDUP_REMOVED lines=18> */
[----:B------:R-:W3:Y:S04]  /*b4cc0*/  LDL.LU R201, [R1+0x26a8] ;  /* 0x0026a80001c97983 */ /* 0x000ee80000300800 */
[----:B------:R-:W4:Y:S01]  /*b4cd0*/  LDL.LU R209, [R1+0x4dc] ;  /* 0x0004dc0001d17983 */ /* 0x000f220000300800 */
[----:B------:R-:W-:-:S03]  /*b4ce0*/  PRMT R175, R175, 0x5410, R197 ;  /* 0x00005410afaf7816 */ /* 0x000fc600000000c5 */
[----:B------:R-:W-:Y:S04]  /*b4cf0*/  STSM.16.M88.4 [R248], R148 ;  /* 0x00000094f8007844 */ /* 0x000fe80000000200 */
[----:B------:R-:W4:Y:S01]  /*b4d00*/  LDL.LU R202, [R1+0x26a4] ;  /* 0x0026a40001ca7983 */ /* 0x000f220000300800 */
[----:B------:R-:W-:Y:S01]  /*b4d10*/  BAR.SYNC.DEFER_BLOCKING 0x0 ;  /* 0x0000000000007b1d */ /* 0x000fe20000010000 */
[----:B------:R-:W-:-:S05]  /*b4d20*/  PRMT R174, R174, 0x5410, R198 ;  /* 0x00005410aeae7816 */ /* 0x000fca00000000c6 */
        /* <DEDUP_REMOVED lines=12> */
[----:B------:R-:W-:Y:S01]  /*b4df0*/  LDS.128 R148, [R5] ;  /* 0x0000000005947984 */ /* 0x000fe20000000c00 */
[----:B------:R-:W-:Y:S06]  /*b4e00*/  BAR.SYNC.DEFER_BLOCKING 0x0 ;  /* 0x0000000000007b1d */ /* 0x000fec0000010000 */
        /* <DEDUP_REMOVED lines=21> */
[----:B--2---:R-:W-:-:S02]  /*b4f60*/  PRMT R196, R196, 0x5410, R208 ;  /* 0x00005410c4c47816 */ /* 0x004fc400000000d0 */
[----:B----4-:R-:W-:Y:S02]  /*b4f70*/  PRMT R202, R202, 0x5410, R209 ;  /* 0x00005410caca7816 */ /* 0x010fe400000000d1 */
[----:B---3--:R-:W-:Y:S01]  /*b4f80*/  PRMT R201, R201, 0x5410, R210 ;  /* 0x00005410c9c97816 */ /* 0x008fe200000000d2 */
        /* <DEDUP_REMOVED lines=26> */
[----:B------:R-:W-:-:S03]  /*b5130*/  PRMT R192, R192, 0x5410, R240 ;  /* 0x00005410c0c07816 */ /* 0x000fc600000000f0 */
[----:B------:R-:W4:Y:S01]  /*b5140*/  LDL.LU R239, [R1+0x518] ;  /* 0x0005180001ef7983 */ /* 0x000f220000300800 */
[----:B------:R-:W-:-:S03]  /*b5150*/  PRMT R193, R193, 0x5410, R241 ;  /* 0x00005410c1c17816 */ /* 0x000fc600000000f1 */
[----:B------:R-:W-:Y:S04]  /*b5160*/  LDS.128 R172, [R5] ;  /* 0x0000000005ac7984 */ /* 0x000fe80000000c00 */
[----:B------:R-:W4:Y:S01]  /*b5170*/  LDL.LU R7, [R1+0x2704] ;  /* 0x0027040001077983 */ /* 0x000f220000300800 */
[----:B------:R-:W-:Y:S01]  /*b5180*/  PRMT R194, R194, 0x5410, R242 ;  /* 0x00005410c2c27816 */ /* 0x000fe200000000f2 */
        /* <DEDUP_REMOVED lines=8> */
[----:B------:R-:W-:Y:S01]  /*b5210*/  STSM.16.M88.4 [R248], R176 ;  /* 0x000000b0f8007844 */ /* 0x000fe20000000200 */
[----:B------:R-:W-:Y:S06]  /*b5220*/  BAR.SYNC.DEFER_BLOCKING 0x0 ;  /* 0x0000000000007b1d */ /* 0x000fec0000010000 */
[----:B------:R-:W-:Y:S02]  /*b5230*/  LDS.128 R176, [R5] ;  /* 0x0000000005b07984 */ /* 0x000fe40000000c00 */
[----:B------:R-:W-:Y:S01]  /*b5240*/  BAR.SYNC.DEFER_BLOCKING 0x0 ;  /* 0x0000000000007b1d */ /* 0x000fe20000010000 */
[----:B------:R-:W-:-:S02]  /*b5250*/  PRMT R189, R189, 0x5410, R244 ;  /* 0x00005410bdbd7816 */ /* 0x000fc400000000f4 */
[----:B------:R-:W-:-:S03]  /*b5260*/  PRMT R190, R190, 0x5410, R245 ;  /* 0x00005410bebe7816 */ /* 0x000fc600000000f5 */
[----:B------:R-:W4:Y:S04]  /*b5270*/  LDL.LU R244, [R1+0x84] ;  /* 0x0000840001f47983 */ /* 0x000f280000300800 */
[----:B------:R-:W4:Y:S04]  /*b5280*/  LDL.LU R245, [R1+0x250] ;  /* 0x0002500001f57983 */ /* 0x000f280000300800 */
[----:B------:R-:W-:Y:S01]  /*b5290*/  STSM.16.M88.4 [R248], R180 ;  /* 0x000000b4f8007844 */ /* 0x000fe20000000200 */
[----:B------:R-:W-:Y:S06]  /*b52a0*/  BAR.SYNC.DEFER_BLOCKING 0x0 ;  /* 0x0000000000007b1d */ /* 0x000fec0000010000 */
[----:B------:R-:W-:Y:S02]  /*b52b0*/  LDS.128 R180, [R5] ;  /* 0x0000000005b47984 */ /* 0x000fe40000000c00 */
[----:B------:R-:W-:Y:S06]  /*b52c0*/  BAR.SYNC.DEFER_BLOCKING 0x0 ;  /* 0x0000000000007b1d */ /* 0x000fec0000010000 */
[----:B------:R-:W-:Y:S02]  /*b52d0*/  STSM.16.M88.4 [R248], R184 ;  /* 0x000000b8f8007844 */ /* 0x000fe40000000200 */
[----:B------:R-:W-:Y:S01]  /*b52e0*/  BAR.SYNC.DEFER_BLOCKING 0x0 ;  /* 0x0000000000007b1d */ /* 0x000fe20000010000 */
[----:B------:R-:W-:-:S02]  /*b52f0*/  PRMT R191, R191, 0x5410, R250 ;  /* 0x00005410bfbf7816 */ /* 0x000fc400000000fa */
[----:B------:R-:W-:-:S03]  /*b5300*/  PRMT R195, R195, 0x5410, R251 ;  /* 0x00005410c3c37816 */ /* 0x000fc600000000fb */
        /* <DEDUP_REMOVED lines=15> */
[----:B---3--:R-:W-:-:S02]  /*b5400*/  PRMT R209, R209, 0x5410, R229 ;  /* 0x00005410d1d17816 */ /* 0x008fc400000000e5 */
[----:B--2---:R-:W-:Y:S02]  /*b5410*/  PRMT R208, R208, 0x5410, R230 ;  /* 0x00005410d0d07816 */ /* 0x004fe400000000e6 */
[----:B----4-:R-:W-:Y:S02]  /*b5420*/  PRMT R229, R241, 0x5410, R240 ;  /* 0x00005410f1e57816 */ /* 0x010fe400000000f0 */
[----:B------:R-:W2:Y:S01]  /*b5430*/  LDL.LU R240, [R1+0x538] ;  /* 0x0005380001f07983 */ /* 0x000ea20000300800 */
[----:B------:R-:W-:-:S03]  /*b5440*/  PRMT R230, R243, 0x5410, R242 ;  /* 0x00005410f3e67816 */ /* 0x000fc600000000f2 */
[----:B------:R-:W2:Y:S04]  /*b5450*/  LDL.LU R241, [R1+0x2ad0] ;  /* 0x002ad00001f17983 */ /* 0x000ea80000300800 */
[----:B------:R-:W3:Y:S04]  /*b5460*/  LDL.LU R242, [R1+0x530] ;  /* 0x0005300001f27983 */ /* 0x000ee80000300800 */
[----:B------:R-:W3:Y:S04]  /*b5470*/  LDL.LU R243, [R1+0x2ac0] ;  /* 0x002ac00001f37983 */ /* 0x000ee80000300800 */
[----:B------:R-:W-:Y:S01]  /*b5480*/  LDS.128 R196, [R5] ;  /* 0x0000000005c47984 */ /* 0x000fe20000000c00 */
[----:B------:R-:W-:Y:S06]  /*b5490*/  BAR.SYNC.DEFER_BLOCKING 0x0 ;  /* 0x0000000000007b1d */ /* 0x000fec0000010000 */
[----:B------:R-:W-:Y:S02]  /*b54a0*/  STSM.16.M88.4 [R248], R200 ;  /* 0x000000c8f8007844 */ /* 0x000fe40000000200 */
[----:B------:R-:W-:Y:S01]  /*b54b0*/  BAR.SYNC.DEFER_BLOCKING 0x0 ;  /* 0x0000000000007b1d */ /* 0x000fe20000010000 */
[----:B------:R-:W-:-:S02]  /*b54c0*/  PRMT R204, R204, 0x5410, R224 ;  /* 0x00005410cccc7816 */ /* 0x000fc400000000e0 */
[----:B------:R-:W-:-:S03]  /*b54d0*/  PRMT R205, R205, 0x5410, R225 ;  /* 0x00005410cdcd7816 */ /* 0x000fc600000000e1 */
[----:B------:R-:W-:Y:S01]  /*b54e0*/  LDS.128 R200, [R5] ;  /* 0x0000000005c87984 */ /* 0x000fe20000000c00 */
[----:B------:R-:W-:Y:S02]  /*b54f0*/  PRMT R206, R206, 0x5410, R226 ;  /* 0x00005410cece7816 */ /* 0x000fe400000000e2 */
[----:B------:R-:W-:Y:S01]  /*b5500*/  PRMT R207, R207, 0x5410, R227 ;  /* 0x00005410cfcf7816 */ /* 0x000fe200000000e3 */
[----:B------:R-:W-:Y:S01]  /*b5510*/  BAR.SYNC.DEFER_BLOCKING 0x0 ;  /* 0x0000000000007b1d */ /* 0x000fe20000010000 */
[----:B------:R-:W-:-:S05]  /*b5520*/  PRMT R231, R245, 0x5410, R244 ;  /* 0x00005410f5e77816 */ /* 0x000fca00000000f4 */
[----:B------:R-:W4:Y:S04]  /*b5530*/  LDL.LU R244, [R1+0x52c] ;  /* 0x00052c0001f47983 */ /* 0x000f280000300800 */
[----:B------:R-:W4:Y:S01]  /*b5540*/  LDL.LU R245, [R1+0x2acc] ;  /* 0x002acc0001f57983 */ /* 0x000f220000300800 */
[----:B------:R-:W-:Y:S02]  /*b5550*/  PRMT R210, R210, 0x5410, R228 ;  /* 0x00005410d2d27816 */ /* 0x000fe400000000e4 */
[----:B------:R-:W-:Y:S01]  /*b5560*/  PRMT R211, R211, 0x5410, R12 ;  /* 0x00005410d3d37816 */ /* 0x000fe2000000000c */
[----:B------:R-:W4:Y:S04]  /*b5570*/  LDL.LU R221, [R1+0x528] ;  /* 0x0005280001dd7983 */ /* 0x000f280000300800 */
[----:B------:R-:W-:Y:S01]  /*b5580*/  STSM.16.M88.4 [R248], R204 ;  /* 0x000000ccf8007844 */ /* 0x000fe20000000200 */
[----:B------:R-:W-:Y:S01]  /*b5590*/  BAR.SYNC.DEFER_BLOCKING 0x0 ;  /* 0x0000000000007b1d */ /* 0x000fe20000010000 */
[----:B------:R-:W-:-:S02]  /*b55a0*/  PRMT R232, R14, 0x5410, R13 ;  /* 0x000054100ee87816 */ /* 0x000fc4000000000d */
[----:B------:R-:W-:Y:S02]  /*b55b0*/  PRMT R228, R11, 0x5410, R10 ;  /* 0x000054100be47816 */ /* 0x000fe4000000000a */
[----:B------:R-:W-:Y:S01]  /*b55c0*/  PRMT R233, R238, 0x5410, R15 ;  /* 0x00005410eee97816 */ /* 0x000fe2000000000f */
[----:B------:R-:W4:Y:S04]  /*b55d0*/  LDL.LU R222, [R1+0x2ac8] ;  /* 0x002ac80001de7983 */ /* 0x000f280000300800 */
[----:B------:R-:W4:Y:S04]  /*b55e0*/  LDL.LU R12, [R1+0x524] ;  /* 0x00052400010c7983 */ /* 0x000f280000300800 */
[----:B------:R-:W4:Y:S04]  /*b55f0*/  LDL.LU R13, [R1+0x2714] ;  /* 0x00271400010d7983 */ /* 0x000f280000300800 */
[----:B------:R-:W4:Y:S04]  /*b5600*/  LDL.LU R14, [R1+0x8c] ;  /* 0x00008c00010e7983 */ /* 0x000f280000300800 */
[----:B------:R-:W-:Y:S01]  /*b5610*/  LDS.128 R204, [R5] ;  /* 0x0000000005cc7984 */ /* 0x000fe20000000c00 */
[----:B------:R-:W-:Y:S01]  /*b5620*/  BAR.SYNC.DEFER_BLOCKING 0x0 ;  /* 0x0000000000007b1d */ /* 0x000fe20000010000 */
[----:B------:R-:W-:-:S05]  /*b5630*/  PRMT R235, R251, 0x5410, R250 ;  /* 0x00005410fbeb7816 */ /* 0x000fca00000000fa */
[----:B------:R-:W4:Y:S04]  /*b5640*/  LDL.LU R15, [R1+0x25c] ;  /* 0x00025c00010f7983 */ /* 0x000f280000300800 */
[----:B------:R-:W4:Y:S04]  /*b5650*/  LDL.LU R250, [R1+0x534] ;  /* 0x0005340001fa7983 */ /* 0x000f280000300800 */
[----:B------:R-:W4:Y:S04]  /*b5660*/  LDL.LU R251, [R1+0x2ac4] ;  /* 0x002ac40001fb7983 */ /* 0x000f280000300800 */
[----:B------:R-:W-:Y:S01]  /*b5670*/  STSM.16.M88.4 [R248], R208 ;  /* 0x000000d0f8007844 */ /* 0x000fe20000000200 */
[----:B------:R-:W-:Y:S06]  /*b5680*/  BAR.SYNC.DEFER_BLOCKING 0x0 ;  /* 0x0000000000007b1d */ /* 0x000fec0000010000 */
[----:B------:R-:W-:Y:S02]  /*b5690*/  LDS.128 R208, [R5] ;  /* 0x0000000005d07984 */ /* 0x000fe40000000c00 */
[----:B------:R-:W-:Y:S06]  /*b56a0*/  BAR.SYNC.DEFER_BLOCKING 0x0 ;  /* 0x0000000000007b1d */ /* 0x000fec0000010000 */
[----:B------:R0:W-:Y:S02]  /*b56b0*/  STSM.16.M88.4 [R248], R228 ;  /* 0x000000e4f8007844 */ /* 0x0001e40000000200 */
[----:B------:R-:W-:Y:S06]  /*b56c0*/  BAR.SYNC.DEFER_BLOCKING 0x0 ;  /* 0x0000000000007b1d */ /* 0x000fec0000010000 */
[----:B0-----:R-:W4:Y:S04]  /*b56d0*/  LDL.LU R231, [R1+0x53c] ;  /* 0x00053c0001e77983 */ /* 0x001f280000300800 */
[----:B------:R-:W4:Y:S04]  /*b56e0*/  LDL.LU R223, [R1+0x558] ;  /* 0x0005580001df7983 */ /* 0x000f280000300800 */
[----:B------:R-:W0:Y:S01]  /*b56f0*/  LDS.128 R224, [R5] ;  /* 0x0000000005e07984 */ /* 0x000e220000000c00 */
[----:B------:R-:W-:Y:S01]  /*b5700*/  PRMT R234, R7, 0x5410, R239 ;  /* 0x0000541007ea7816 */ /* 0x000fe200000000ef */
[----:B------:R-:W-:Y:S06]  /*b5710*/  BAR.SYNC.DEFER_BLOCKING 0x0 ;  /* 0x0000000000007b1d */ /* 0x000fec0000010000 */
[----:B------:R-:W-:Y:S04]  /*b5720*/  STSM.16.M88.4 [R248], R232 ;  /* 0x000000e8f8007844 */ /* 0x000fe80000000200 */
[----:B0-----:R0:W-:Y:S04]  /*b5730*/  STL.64 [R1+0x60], R224 ;  /* 0x000060e001007387 */ /* 0x0011e80000100a00 */
[----:B------:R1:W-:Y:S04]  /*b5740*/  STL.64 [R1+0x68], R226 ;  /* 0x000068e201007387 */ /* 0x0003e80000100a00 */
[----:B0-----:R-:W4:Y:S04]  /*b5750*/  LDL.LU R224, [R1+0x2af0] ;  /* 0x002af00001e07983 */ /* 0x001f280000300800 */
[----:B------:R-:W4:Y:S04]  /*b5760*/  LDL.LU R225, [R1+0x550] ;  /* 0x0005500001e17983 */ /* 0x000f280000300800 */
[----:B-1----:R-:W4:Y:S04]  /*b5770*/  LDL.LU R226, [R1+0x2ae4] ;  /* 0x002ae40001e27983 */ /* 0x002f280000300800 */
[----:B------:R-:W4:Y:S04]  /*b5780*/  LDL.LU R227, [R1+0x54c] ;  /* 0x00054c0001e37983 */ /* 0x000f280000300800 */
[----:B------:R-:W4:Y:S01]  /*b5790*/  LDL.LU R238, [R1+0x2ae0] ;  /* 0x002ae00001ee7983 */ /* 0x000f220000300800 */
[----:B--2---:R-:W-:-:S03]  /*b57a0*/  PRMT R233, R241, 0x5410, R240 ;  /* 0x00005410f1e97816 */ /* 0x004fc600000000f0 */
[----:B------:R-:W2:Y:S04]  /*b57b0*/  LDL.LU R239, [R1+0x548] ;  /* 0x0005480001ef7983 */ /* 0x000ea80000300800 */
[----:B------:R-:W2:Y:S01]  /*b57c0*/  LDL.LU R7, [R1+0x2aec] ;  /* 0x002aec0001077983 */ /* 0x000ea20000300800 */
[----:B---3--:R-:W-:-:S03]  /*b57d0*/  PRMT R234, R243, 0x5410, R242 ;  /* 0x00005410f3ea7816 */ /* 0x008fc600000000f2 */
[----:B------:R-:W3:Y:S04]  /*b57e0*/  LDL.LU R10, [R1+0x544] ;  /* 0x00054400010a7983 */ /* 0x000ee80000300800 */
[----:B------:R-:W3:Y:S04]  /*b57f0*/  LDL.LU R11, [R1+0x2adc] ;  /* 0x002adc00010b7983 */ /* 0x000ee80000300800 */
[----:B------:R-:W3:Y:S04]  /*b5800*/  LDL.LU R240, [R1+0x540] ;  /* 0x0005400001f07983 */ /* 0x000ee80000300800 */
[----:B------:R-:W3:Y:S04]  /*b5810*/  LDL.LU R241, [R1+0x2ad8] ;  /* 0x002ad80001f17983 */ /* 0x000ee80000300800 */
[----:B------:R-:W3:Y:S04]  /*b5820*/  LDL.LU R242, [R1+0xa0] ;  /* 0x0000a00001f27983 */ /* 0x000ee80000300800 */
[----:B------:R-:W3:Y:S01]  /*b5830*/  LDL.LU R243, [R1+0x27c] ;  /* 0x00027c0001f37983 */ /* 0x000ee20000300800 */
[----:B----4-:R-:W-:-:S03]  /*b5840*/  PRMT R228, R245, 0x5410, R244 ;  /* 0x00005410f5e47816 */ /* 0x010fc600000000f4 */
[----:B------:R-:W4:Y:S04]  /*b5850*/  LDL.LU R244, [R1+0x554] ;  /* 0x0005540001f47983 */ /* 0x000f280000300800 */
[----:B------:R-:W4:Y:S01]  /*b5860*/  LDL.LU R245, [R1+0x2ae8] ;  /* 0x002ae80001f57983 */ /* 0x000f220000300800 */
[----:B------:R-:W-:Y:S02]  /*b5870*/  PRMT R230, R13, 0x5410, R12 ;  /* 0x000054100de67816 */ /* 0x000fe4000000000c */
[----:B------:R-:W-:Y:S02]  /*b5880*/  PRMT R229, R222, 0x5410, R221 ;  /* 0x00005410dee57816 */ /* 0x000fe400000000dd */
[----:B------:R-:W-:Y:S02]  /*b5890*/  PRMT R235, R251, 0x5410, R250 ;  /* 0x00005410fbeb7816 */ /* 0x000fe400000000fa */
[----:B------:R-:W-:Y:S01]  /*b58a0*/  PRMT R232, R220, 0x5410, R231 ;  /* 0x00005410dce87816 */ /* 0x000fe200000000e7 */
[----:B------:R-:W-:Y:S01]  /*b58b0*/  BAR.SYNC.DEFER_BLOCKING 0x0 ;  /* 0x0000000000007b1d */ /* 0x000fe20000010000 */
[----:B------:R-:W-:-:S05]  /*b58c0*/  PRMT R231, R15, 0x5410, R14 ;  /* 0x000054100fe77816 */ /* 0x000fca000000000e */
[----:B------:R-:W0:Y:S02]  /*b58d0*/  LDS.128 R12, [R5] ;  /* 0x00000000050c7984 */ /* 0x000e240000000c00 */
[----:B------:R-:W-:Y:S06]  /*b58e0*/  BAR.SYNC.DEFER_BLOCKING 0x0 ;  /* 0x0000000000007b1d */ /* 0x000fec0000010000 */
[----:B0-----:R-:W-:Y:S04]  /*b58f0*/  STL.64 [R1+0x50], R12 ;  /* 0x0000500c01007387 */ /* 0x001fe80000100a00 */
[----:B------:R0:W-:Y:S04]  /*b5900*/  STL.64 [R1+0x58], R14 ;  /* 0x0000580e01007387 */ /* 0x0001e80000100a00 */
[----:B0-----:R-:W4:Y:S04]  /*b5910*/  LDL.LU.64 R14, [R1+0x2bb0] ;  /* 0x002bb000010e7983 */ /* 0x001f280000300a00 */
[----:B------:R-:W4:Y:S04]  /*b5920*/  LDL.LU.64 R12, [R1+0x2ba8] ;  /* 0x002ba800010c7983 */ /* 0x000f280000300a00 */
[----:B------:R-:W4:Y:S04]  /*b5930*/  LDL.LU R250, [R1+0x570] ;  /* 0x0005700001fa7983 */ /* 0x000f280000300800 */
[----:B------:R-:W4:Y:S04]  /*b5940*/  LDL.LU R251, [R1+0x2b08] ;  /* 0x002b080001fb7983 */ /* 0x000f280000300800 */
[----:B------:R-:W-:Y:S01]  /*b5950*/  STSM.16.M88.4 [R248], R228 ;  /* 0x000000e4f8007844 */ /* 0x000fe20000000200 */
[----:B------:R-:W-:Y:S06]  /*b5960*/  BAR.SYNC.DEFER_BLOCKING 0x0 ;  /* 0x0000000000007b1d */ /* 0x000fec0000010000 */
[----:B------:R-:W0:Y:S02]  /*b5970*/  LDS.128 R228, [R5] ;  /* 0x0000000005e47984 */ /* 0x000e240000000c00 */
[----:B------:R-:W-:Y:S06]  /*b5980*/  BAR.SYNC.DEFER_BLOCKING 0x0 ;  /* 0x0000000000007b1d */ /* 0x000fec0000010000 */
[----:B------:R1:W-:Y:S04]  /*b5990*/  STSM.16.M88.4 [R248], R232 ;  /* 0x000000e8f8007844 */ /* 0x0003e80000000200 */
[----:B0-----:R2:W-:Y:S04]  /*b59a0*/  STL.64 [R1+0x40], R228 ;  /* 0x000040e401007387 */ /* 0x0015e80000100a00 */
[----:B------:R3:W-:Y:S01]  /*b59b0*/  STL.64 [R1+0x48], R230 ;  /* 0x000048e601007387 */ /* 0x0007e20000100a00 */
[----:B-1----:R-:W-:-:S03]  /*b59c0*/  PRMT R232, R224, 0x5410, R223 ;  /* 0x00005410e0e87816 */ /* 0x002fc600000000df */
[----:B------:R-:W4:Y:S01]  /*b59d0*/  LDL.LU R220, [R1+0x2afc] ;  /* 0x002afc0001dc7983 */ /* 0x000f220000300800 */
[----:B--2---:R-:W-:-:S03]  /*b59e0*/  PRMT R228, R7, 0x5410, R239 ;  /* 0x0000541007e47816 */ /* 0x004fc600000000ef */
[----:B------:R-:W2:Y:S01]  /*b59f0*/  LDL.LU R221, [R1+0x560] ;  /* 0x0005600001dd7983 */ /* 0x000ea20000300800 */
[----:B---3--:R-:W-:-:S03]  /*b5a00*/  PRMT R230, R241, 0x5410, R240 ;  /* 0x00005410f1e67816 */ /* 0x008fc600000000f0 */
[----:B------:R-:W2:Y:S01]  /*b5a10*/  LDL.LU R222, [R1+0x2af8] ;  /* 0x002af80001de7983 */ /* 0x000ea20000300800 */
[----:B------:R-:W-:Y:S01]  /*b5a20*/  PRMT R231, R243, 0x5410, R242 ;  /* 0x00005410f3e77816 */ /* 0x000fe200000000f2 */
[----:B------:R-:W-:Y:S01]  /*b5a30*/  BAR.SYNC.DEFER_BLOCKING 0x0 ;  /* 0x0000000000007b1d */ /* 0x000fe20000010000 */
[----:B------:R-:W-:Y:S02]  /*b5a40*/  PRMT R229, R11, 0x5410, R10 ;  /* 0x000054100be57816 */ /* 0x000fe4000000000a */
[----:B------:R-:W-:Y:S02]  /*b5a50*/  PRMT R233, R226, 0x5410, R225 ;  /* 0x00005410e2e97816 */ /* 0x000fe400000000e1 */
[----:B------:R-:W-:Y:S01]  /*b5a60*/  PRMT R234, R238, 0x5410, R227 ;  /* 0x00005410eeea7816 */ /* 0x000fe200000000e3 */
[----:B------:R-:W3:Y:S04]  /*b5a70*/  LDL.LU R223, [R1+0x55c] ;  /* 0x00055c0001df7983 */ /* 0x000ee80000300800 */
[----:B------:R-:W3:Y:S04]  /*b5a80*/  LDL.LU R224, [R1+0x2af4] ;  /* 0x002af40001e07983 */ /* 0x000ee80000300800 */
[----:B------:R-:W3:Y:S04]  /*b5a90*/  LDL.LU R225, [R1+0xb4] ;  /* 0x0000b40001e17983 */ /* 0x000ee80000300800 */
[----:B------:R-:W3:Y:S04]  /*b5aa0*/  LDL.LU R238, [R1+0x280] ;  /* 0x0002800001ee7983 */ /* 0x000ee80000300800 */
[----:B------:R-:W0:Y:S01]  /*b5ab0*/  LDS.128 R240, [R5] ;  /* 0x0000000005f07984 */ /* 0x000e220000000c00 */
[----:B------:R-:W-:Y:S06]  /*b5ac0*/  BAR.SYNC.DEFER_BLOCKING 0x0 ;  /* 0x0000000000007b1d */ /* 0x000fec0000010000 */
[----:B------:R-:W3:Y:S04]  /*b5ad0*/  LDL.LU R239, [R1+0x574] ;  /* 0x0005740001ef7983 */ /* 0x000ee80000300800 */
[----:B------:R-:W3:Y:S04]  /*b5ae0*/  LDL.LU R7, [R1+0x2b0c] ;  /* 0x002b0c0001077983 */ /* 0x000ee80000300800 */
[----:B------:R1:W-:Y:S04]  /*b5af0*/  STSM.16.M88.4 [R248], R228 ;  /* 0x000000e4f8007844 */ /* 0x0003e80000000200 */
[----:B0-----:R-:W-:Y:S04]  /*b5b00*/  STL.64 [R1+0x30], R240 ;  /* 0x000030f001007387 */ /* 0x001fe80000100a00 */
[----:B------:R-:W-:Y:S01]  /*b5b10*/  STL.64 [R1+0x38], R242 ;  /* 0x000038f201007387 */ /* 0x000fe20000100a00 */
[----:B------:R-:W-:Y:S01]  /*b5b20*/  BAR.SYNC.DEFER_BLOCKING 0x0 ;  /* 0x0000000000007b1d */ /* 0x000fe20000010000 */
[----:B----4-:R-:W-:-:S05]  /*b5b30*/  PRMT R235, R245, 0x5410, R244 ;  /* 0x00005410f5eb7816 */ /* 0x010fca00000000f4 */
[----:B-1----:R-:W4:Y:S04]  /*b5b40*/  LDL.LU R228, [R1+0x2b04] ;  /* 0x002b040001e47983 */ /* 0x002f280000300800 */
[----:B------:R-:W2:Y:S04]  /*b5b50*/  LDL.LU R229, [R1+0x568] ;  /* 0x0005680001e57983 */ /* 0x000ea80000300800 */
[----:B------:R-:W2:Y:S04]  /*b5b60*/  LDL.LU R230, [R1+0x2b00] ;  /* 0x002b000001e67983 */ /* 0x000ea80000300800 */
[----:B------:R-:W4:Y:S04]  /*b5b70*/  LDL.LU R231, [R1+0x564] ;  /* 0x0005640001e77983 */ /* 0x000f280000300800 */
[----:B------:R-:W0:Y:S01]  /*b5b80*/  LDS.128 R240, [R5] ;  /* 0x0000000005f07984 */ /* 0x000e220000000c00 */
[----:B------:R-:W-:Y:S06]  /*b5b90*/  BAR.SYNC.DEFER_BLOCKING 0x0 ;  /* 0x0000000000007b1d */ /* 0x000fec0000010000 */
[----:B------:R1:W-:Y:S04]  /*b5ba0*/  STSM.16.M88.4 [R248], R232 ;  /* 0x000000e8f8007844 */ /* 0x0003e80000000200 */
[----:B0-----:R0:W-:Y:S04]  /*b5bb0*/  STL.64 [R1+0x20], R240 ;  /* 0x000020f001007387 */ /* 0x0011e80000100a00 */
[----:B------:R0:W-:Y:S04]  /*b5bc0*/  STL.64 [R1+0x28], R242 ;  /* 0x000028f201007387 */ /* 0x0001e80000100a00 */
[----:B-1----:R-:W4:Y:S04]  /*b5bd0*/  LDL.LU R235, [R1+0x56c] ;  /* 0x00056c0001eb7983 */ /* 0x002f280000300800 */
        /* <DEDUP_REMOVED lines=9> */
[----:B------:R-:W4:Y:S01]  /*b5c70*/  LDL.LU R245, [R1+0x2b18] ;  /* 0x002b180001f57983 */ /* 0x000f220000300800 */
[----:B------:R-:W-:-:S03]  /*b5c80*/  PRMT R232, R251, 0x5410, R250 ;  /* 0x00005410fbe87816 */ /* 0x000fc600000000fa */
[----:B------:R-:W4:Y:S04]  /*b5c90*/  LDL.LU R250, [R1+0x578] ;  /* 0x0005780001fa7983 */ /* 0x000f280000300800 */
[----:B------:R-:W4:Y:S01]  /*b5ca0*/  LDL.LU R251, [R1+0x2b14] ;  /* 0x002b140001fb7983 */ /* 0x000f220000300800 */
[----:B--2---:R-:W-:Y:S02]  /*b5cb0*/  PRMT R234, R230, 0x5410, R229 ;  /* 0x00005410e6ea7816 */ /* 0x004fe400000000e5 */
[----:B------:R-:W-:Y:S02]  /*b5cc0*/  PRMT R229, R222, 0x5410, R221 ;  /* 0x00005410dee57816 */ /* 0x000fe400000000dd */
[----:B---3--:R-:W-:Y:S02]  /*b5cd0*/  PRMT R230, R224, 0x5410, R223 ;  /* 0x00005410e0e67816 */ /* 0x008fe400000000df */
[----:B----4-:R-:W-:-:S02]  /*b5ce0*/  PRMT R233, R228, 0x5410, R235 ;  /* 0x00005410e4e97816 */ /* 0x010fc400000000eb */
[----:B------:R-:W-:Y:S01]  /*b5cf0*/  PRMT R228, R220, 0x5410, R231 ;  /* 0x00005410dce47816 */ /* 0x000fe200000000e7 */
[----:B------:R-:W-:Y:S01]  /*b5d00*/  BAR.SYNC.DEFER_BLOCKING 0x0 ;  /* 0x0000000000007b1d */ /* 0x000fe20000010000 */
[----:B------:R-:W-:-:S05]  /*b5d10*/  PRMT R231, R238, 0x5410, R225 ;  /* 0x00005410eee77816 */ /* 0x000fca00000000e1 */
[----:B------:R-:W0:Y:S02]  /*b5d20*/  LDS.128 R220, [R5] ;  /* 0x0000000005dc7984 */ /* 0x000e240000000c00 */
[----:B------:R-:W-:Y:S06]  /*b5d30*/  BAR.SYNC.DEFER_BLOCKING 0x0 ;  /* 0x0000000000007b1d */ /* 0x000fec0000010000 */
[----:B------:R-:W-:Y:S02]  /*b5d40*/  STSM.16.M88.4 [R248], R228 ;  /* 0x000000e4f8007844 */ /* 0x000fe40000000200 */
[----:B------:R-:W-:Y:S01]  /*b5d50*/  BAR.SYNC.DEFER_BLOCKING 0x0 ;  /* 0x0000000000007b1d */ /* 0x000fe20000010000 */
[----:B------:R-:W-:-:S05]  /*b5d60*/  PRMT R235, R7, 0x5410, R239 ;  /* 0x0000541007eb7816 */ /* 0x000fca00000000ef */
[----:B------:R-:W1:Y:S02]  /*b5d70*/  LDS.128 R228, [R5] ;  /* 0x0000000005e47984 */ /* 0x000e640000000c00 */
[----:B------:R-:W-:Y:S06]  /*b5d80*/  BAR.SYNC.DEFER_BLOCKING 0x0 ;  /* 0x0000000000007b1d */ /* 0x000fec0000010000 */
[----:B------:R-:W-:Y:S02]  /*b5d90*/  STSM.16.M88.4 [R248], R232 ;  /* 0x000000e8f8007844 */ /* 0x000fe40000000200 */
[----:B------:R-:W-:Y:S06]  /*b5da0*/  BAR.SYNC.DEFER_BLOCKING 0x0 ;  /* 0x0000000000007b1d */ /* 0x000fec0000010000 */
[----:B0-----:R0:W-:Y:S04]  /*b5db0*/  STL.64 [R1+0x10], R220 ;  /* 0x000010dc01007387 */ /* 0x0011e80000100a00 */
[----:B------:R2:W-:Y:S04]  /*b5dc0*/  STL.64 [R1+0x18], R222 ;  /* 0x000018de01007387 */ /* 0x0005e80000100a00 */
[----:B0-----:R-:W3:Y:S04]  /*b5dd0*/  LDL.LU R221, [R1+0x5a8] ;  /* 0x0005a80001dd7983 */ /* 0x001ee80000300800 */
[----:B------:R-:W-:Y:S04]  /*b5de0*/  LDS.128 R232, [R5] ;  /* 0x0000000005e87984 */ /* 0x000fe80000000c00 */
[----:B--2---:R-:W3:Y:S04]  /*b5df0*/  LDL.LU R222, [R1+0x2b30] ;  /* 0x002b300001de7983 */ /* 0x004ee80000300800 */
[----:B------:R-:W2:Y:S04]  /*b5e00*/  LDL.LU R223, [R1+0x5a4] ;  /* 0x0005a40001df7983 */ /* 0x000ea80000300800 */
[----:B------:R-:W2:Y:S04]  /*b5e10*/  LDL.LU R238, [R1+0x2b2c] ;  /* 0x002b2c0001ee7983 */ /* 0x000ea80000300800 */
[----:B------:R-:W4:Y:S04]  /*b5e20*/  LDL.LU R239, [R1+0x5a0] ;  /* 0x0005a00001ef7983 */ /* 0x000f280000300800 */
[----:B------:R-:W4:Y:S04]  /*b5e30*/  LDL.LU R7, [R1+0x2b28] ;  /* 0x002b280001077983 */ /* 0x000f280000300800 */
[----:B-1----:R0:W-:Y:S04]  /*b5e40*/  STL.64 [R1], R228 ;  /* 0x000000e401007387 */ /* 0x0021e80000100a00 */
[----:B------:R1:W-:Y:S01]  /*b5e50*/  STL.64 [R1+0x8], R230 ;  /* 0x000008e601007387 */ /* 0x0003e20000100a00 */
[----:B0-----:R-:W-:-:S02]  /*b5e60*/  PRMT R228, R243, 0x5410, R242 ;  /* 0x00005410f3e47816 */ /* 0x001fc400000000f2 */
[----:B------:R-:W-:Y:S02]  /*b5e70*/  PRMT R229, R245, 0x5410, R244 ;  /* 0x00005410f5e57816 */ /* 0x000fe400000000f4 */
[----:B-1----:R-:W-:Y:S02]  /*b5e80*/  PRMT R230, R251, 0x5410, R250 ;  /* 0x00005410fbe67816 */ /* 0x002fe400000000fa */
[----:B------:R-:W-:Y:S01]  /*b5e90*/  PRMT R231, R14, 0x5410, R15 ;  /* 0x000054100ee77816 */ /* 0x000fe2000000000f */
[----:B------:R-:W-:Y:S01]  /*b5ea0*/  BAR.SYNC.DEFER_BLOCKING 0x0 ;  /* 0x0000000000007b1d */ /* 0x000fe20000010000 */
[----:B------:R-:W-:Y:S02]  /*b5eb0*/  PRMT R226, R227, 0x5410, R226 ;  /* 0x00005410e3e27816 */ /* 0x000fe400000000e2 */
[----:B------:R-:W-:Y:S02]  /*b5ec0*/  PRMT R225, R11, 0x5410, R10 ;  /* 0x000054100be17816 */ /* 0x000fe4000000000a */
[----:B------:R-:W-:Y:S01]  /*b5ed0*/  PRMT R224, R241, 0x5410, R240 ;  /* 0x00005410f1e07816 */ /* 0x000fe200000000f0 */
[----:B------:R-:W4:Y:S04]  /*b5ee0*/  LDL.LU.64 R10, [R1+0x2670] ;  /* 0x00267000010a7983 */ /* 0x000f280000300a00 */
[----:B------:R-:W4:Y:S01]  /*b5ef0*/  LDL.LU.64 R240, [R1+0x2660] ;  /* 0x0026600001f07983 */ /* 0x000f220000300a00 */
[----:B------:R-:W-:-:S03]  /*b5f00*/  PRMT R220, R236, 0x5410, R237 ;  /* 0x00005410ecdc7816 */ /* 0x000fc600000000ed */
[----:B------:R-:W4:Y:S04]  /*b5f10*/  LDL.LU.64 R242, [R1+0x2668] ;  /* 0x0026680001f27983 */ /* 0x000f280000300a00 */
[----:B------:R-:W4:Y:S04]  /*b5f20*/  LDL.LU.64 R244, [R1+0x2650] ;  /* 0x0026500001f47983 */ /* 0x000f280000300a00 */
[----:B------:R0:W-:Y:S04]  /*b5f30*/  STSM.16.M88.4 [R248], R228 ;  /* 0x000000e4f8007844 */ /* 0x0001e80000000200 */
[----:B------:R-:W4:Y:S04]  /*b5f40*/  LDL.LU.64 R250, [R1+0x2658] ;  /* 0x0026580001fa7983 */ /* 0x000f280000300a00 */
[----:B------:R-:W4:Y:S04]  /*b5f50*/  LDL.LU.64 R14, [R1+0x2648] ;  /* 0x00264800010e7983 */ /* 0x000f280000300a00 */
[----:B------:R-:W4:Y:S01]  /*b5f60*/  LDL.LU.64 R236, [R1+0x2640] ;  /* 0x0026400001ec7983 */ /* 0x000f220000300a00 */
[----:B0-----:R-:W-:-:S02]  /*b5f70*/  IMAD.MOV.U32 R228, RZ, RZ, R226 ;  /* 0x000000ffffe47224 */ /* 0x001fc400078e00e2 */
[----:B------:R-:W-:Y:S02]  /*b5f80*/  IMAD.MOV.U32 R229, RZ, RZ, R225 ;  /* 0x000000ffffe57224 */ /* 0x000fe400078e00e1 */
[----:B------:R-:W-:Y:S01]  /*b5f90*/  IMAD.MOV.U32 R230, RZ, RZ, R224 ;  /* 0x000000ffffe67224 */ /* 0x000fe200078e00e0 */
[----:B------:R-:W-:Y:S06]  /*b5fa0*/  BAR.SYNC.DEFER_BLOCKING 0x0 ;  /* 0x0000000000007b1d */ /* 0x000fec0000010000 */
[----:B------:R-:W0:Y:S04]  /*b5fb0*/  LDS.128 R224, [R5] ;  /* 0x0000000005e07984 */ /* 0x000e280000000c00 */
[----:B0-----:R-:W-:Y:S04]  /*b5fc0*/  STL.64 [R1+0x70], R224 ;  /* 0x000070e001007387 */ /* 0x001fe80000100a00 */
[----:B------:R0:W-:Y:S04]  /*b5fd0*/  STL.64 [R1+0x78], R226 ;  /* 0x000078e201007387 */ /* 0x0001e80000100a00 */
[----:B0-----:R-:W4:Y:S04]  /*b5fe0*/  LDL.LU.64 R226, [R1+0x2ba0] ;  /* 0x002ba00001e27983 */ /* 0x001f280000300a00 */
[----:B------:R-:W4:Y:S01]  /*b5ff0*/  LDL.LU.64 R224, [R1+0x2b98] ;  /* 0x002b980001e07983 */ /* 0x000f220000300a00 */
[----:B------:R-:W-:Y:S01]  /*b6000*/  IMAD.MOV.U32 R231, RZ, RZ, R220 ;  /* 0x000000ffffe77224 */ /* 0x000fe200078e00dc */
[----:B------:R-:W-:Y:S06]  /*b6010*/  BAR.SYNC.DEFER_BLOCKING 0x0 ;  /* 0x0000000000007b1d */ /* 0x000fec0000010000 */
[----:B------:R-:W-:Y:S02]  /*b6020*/  STSM.16.M88.4 [R248], R228 ;  /* 0x000000e4f8007844 */ /* 0x000fe40000000200 */
[----:B------:R-:W-:Y:S06]  /*b6030*/  BAR.SYNC.DEFER_BLOCKING 0x0 ;  /* 0x0000000000007b1d */ /* 0x000fec0000010000 */
[----:B------:R-:W0:Y:S01]  /*b6040*/  LDS.128 R228, [R5] ;  /* 0x0000000005e47984 */ /* 0x000e220000000c00 */
[----:B---3--:R-:W-:-:S02]  /*b6050*/  PRMT R220, R222, 0x5410, R221 ;  /* 0x00005410dedc7816 */ /* 0x008fc400000000dd */
[----:B--2---:R-:W-:Y:S02]  /*b6060*/  PRMT R221, R238, 0x5410, R223 ;  /* 0x00005410eedd7816 */ /* 0x004fe400000000df */
[----:B------:R-:W-:Y:S02]  /*b6070*/  PRMT R223, R4, 0x5410, R6 ;  /* 0x0000541004df7816 */ /* 0x000fe40000000006 */
[----:B----4-:R-:W-:Y:S01]  /*b6080*/  PRMT R222, R7, 0x5410, R239 ;  /* 0x0000541007de7816 */ /* 0x010fe200000000ef */
[----:B------:R-:W-:Y:S06]  /*b6090*/  BAR.SYNC.DEFER_BLOCKING 0x0 ;  /* 0x0000000000007b1d */ /* 0x000fec0000010000 */
[----:B------:R1:W-:Y:S04]  /*b60a0*/  STSM.16.M88.4 [R248], R220 ;  /* 0x000000dcf8007844 */ /* 0x0003e80000000200 */
[----:B-1----:R-:W2:Y:S04]  /*b60b0*/  LDL.LU.64 R222, [R1+0x2b90] ;  /* 0x002b900001de7983 */ /* 0x002ea80000300a00 */
[----:B------:R-:W3:Y:S01]  /*b60c0*/  LDL.LU.64 R220, [R1+0x2b88] ;  /* 0x002b880001dc7983 */ /* 0x000ee20000300a00 */
[C---:B------:R-:W-:Y:S01]  /*b60d0*/  PRMT R4, R224.reuse, 0x7770, RZ ;  /* 0x00007770e0047816 */ /* 0x040fe200000000ff */
[----:B------:R-:W-:Y:S01]  /*b60e0*/  BAR.SYNC.DEFER_BLOCKING 0x0 ;  /* 0x0000000000007b1d */ /* 0x000fe20000010000 */
[----:B------:R-:W-:-:S05]  /*b60f0*/  PRMT R248, R224, 0x7771, RZ ;  /* 0x00007771e0f87816 */ /* 0x000fca00000000ff */
[----:B------:R1:W-:Y:S04]  /*b6100*/  @P6 STG.E.U8 desc[UR10][R10.64], R4 ;  /* 0x000000040a006986 */ /* 0x0003e8000c10110a */
[----:B------:R4:W-:Y:S04]  /*b6110*/  @P5 STG.E.U8 desc[UR10][R240.64], R248 ;  /* 0x000000f8f0005986 */ /* 0x0009e8000c10110a */
[----:B-1----:R-:W2:Y:S01]  /*b6120*/  LDL.LU.64 R10, [R1+0x2638] ;  /* 0x00263800010a7983 */ /* 0x002ea20000300a00 */
[C---:B----4-:R-:W-:Y:S02]  /*b6130*/  PRMT R248, R224.reuse, 0x7772, RZ ;  /* 0x00007772e0f87816 */ /* 0x050fe400000000ff */
[----:B------:R-:W-:-:S03]  /*b6140*/  PRMT R224, R224, 0x7773, RZ ;  /* 0x00007773e0e07816 */ /* 0x000fc600000000ff */
[----:B------:R-:W-:Y:S04]  /*b6150*/  @P4 STG.E.U8 desc[UR10][R242.64], R248 ;  /* 0x000000f8f2004986 */ /* 0x000fe8000c10110a */
[----:B------:R1:W-:Y:S02]  /*b6160*/  @P3 STG.E.U8 desc[UR10][R244.64], R224 ;  /* 0x000000e0f4003986 */ /* 0x0003e4000c10110a */
[----:B-1----:R-:W-:-:S05]  /*b6170*/  PRMT R224, R225, 0x7770, RZ ;  /* 0x00007770e1e07816 */ /* 0x002fca00000000ff */
[----:B------:R1:W-:Y:S02]  /*b6180*/  @P2 STG.E.U8 desc[UR10][R250.64], R224 ;  /* 0x000000e0fa002986 */ /* 0x0003e4000c10110a */
[----:B-1----:R-:W-:-:S05]  /*b6190*/  PRMT R224, R225, 0x7771, RZ ;  /* 0x00007771e1e07816 */ /* 0x002fca00000000ff */
[----:B------:R1:W-:Y:S02]  /*b61a0*/  @P1 STG.E.U8 desc[UR10][R14.64], R224 ;  /* 0x000000e00e001986 */ /* 0x0003e4000c10110a */
[----:B-1----:R-:W-:-:S05]  /*b61b0*/  PRMT R224, R225, 0x7772, RZ ;  /* 0x00007772e1e07816 */ /* 0x002fca00000000ff */
[----:B------:R1:W-:Y:S04]  /*b61c0*/  @P0 STG.E.U8 desc[UR10][R236.64], R224 ;  /* 0x000000e0ec000986 */ /* 0x0003e8000c10110a */
[----:B-1----:R-:W4:Y:S04]  /*b61d0*/  LDL.LU.64 R236, [R1+0x2630] ;  /* 0x0026300001ec7983 */ /* 0x002f280000300a00 */
[----:B------:R-:W3:Y:S04]  /*b61e0*/  LDL.LU.64 R240, [R1+0x2628] ;  /* 0x0026280001f07983 */ /* 0x000ee80000300a00 */
[----:B------:R-:W3:Y:S04]  /*b61f0*/  LDL.LU.64 R242, [R1+0x2620] ;  /* 0x0026200001f27983 */ /* 0x000ee80000300a00 */
[----:B------:R-:W3:Y:S04]  /*b6200*/  LDL.LU.64 R244, [R1+0x2618] ;  /* 0x0026180001f47983 */ /* 0x000ee80000300a00 */
[----:B------:R-:W3:Y:S04]  /*b6210*/  LDL.LU.64 R250, [R1+0x2610] ;  /* 0x0026100001fa7983 */ /* 0x000ee80000300a00 */
[----:B------:R-:W3:Y:S04]  /*b6220*/  LDL.LU.64 R14, [R1+0x2608] ;  /* 0x00260800010e7983 */ /* 0x000ee80000300a00 */
[----:B------:R-:W3:Y:S01]  /*b6230*/  LDL.LU.64 R238, [R1+0x2600] ;  /* 0x0026000001ee7983 */ /* 0x000ee20000300a00 */
[----:B------:R-:W-:-:S02]  /*b6240*/  LOP3.LUT P6, RZ, R2, 0x80000, RZ, 0xc0, !PT ;  /* 0x0008000002ff7812 */ /* 0x000fc400078cc0ff */
[----:B------:R-:W-:-:S11]  /*b6250*/  LOP3.LUT R247, R247, 0xfbffffff, RZ, 0xc0, !PT ;  /* 0xfbfffffff7f77812 */ /* 0x000fd600078ec0ff */
[----:B------:R-:W-:Y:S02]  /*b6260*/  @P6 LOP3.LUT R247, R247, 0x4000000, RZ, 0xfc, !PT ;  /* 0x04000000f7f76812 */ /* 0x000fe400078efcff */
[----:B------:R-:W-:Y:S02]  /*b6270*/  LOP3.LUT P6, RZ, R2, 0x20000, RZ, 0xc0, !PT ;  /* 0x0002000002ff7812 */ /* 0x000fe400078cc0ff */
        /* <DEDUP_REMOVED lines=15> */
[----:B------:R-:W-:Y:S02]  /*b6370*/  LOP3.LUT R252, R252, 0xfffffffe, RZ, 0xc0, !PT ;  /* 0xfffffffefcfc7812 */ /* 0x000fe400078ec0ff */
[C---:B------:R-:W-:Y:S02]  /*b6380*/  LOP3.LUT P3, RZ, R8.reuse, 0x8000, RZ, 0xc0, !PT ;  /* 0x0000800008ff7812 */ /* 0x040fe4000786c0ff */
[----:B------:R-:W-:-:S07]  /*b6390*/  LOP3.LUT P2, RZ, R8, 0x40000, RZ, 0xc0, !PT ;  /* 0x0004000008ff7812 */ /* 0x000fce000784c0ff */
[----:B------:R-:W-:Y:S02]  /*b63a0*/  @P6 LOP3.LUT R252, R252, 0x1, RZ, 0xfc, !PT ;  /* 0x00000001fcfc6812 */ /* 0x000fe400078efcff */
[C---:B------:R-:W-:Y:S02]  /*b63b0*/  LOP3.LUT P6, RZ, R8.reuse, 0x80000, RZ, 0xc0, !PT ;  /* 0x0008000008ff7812 */ /* 0x040fe400078cc0ff */
[----:B------:R-:W-:Y:S02]  /*b63c0*/  LOP3.LUT P1, RZ, R8, 0x100000, RZ, 0xc0, !PT ;  /* 0x0010000008ff7812 */ /* 0x000fe4000782c0ff */
[----:B------:R-:W-:Y:S02]  /*b63d0*/  PRMT R225, R225, 0x7773, RZ ;  /* 0x00007773e1e17816 */ /* 0x000fe400000000ff */
[----:B------:R-:W-:Y:S02]  /*b63e0*/  LOP3.LUT R252, R252, 0xfffffffd, RZ, 0xc0, !PT ;  /* 0xfffffffdfcfc7812 */ /* 0x000fe400078ec0ff */
[----:B------:R-:W-:-:S02]  /*b63f0*/  PRMT R224, R226, 0x7770, RZ ;  /* 0x00007770e2e07816 */ /* 0x000fc400000000ff */
[----:B------:R-:W-:-:S03]  /*b6400*/  LOP3.LUT P0, RZ, R8, 0x200000, RZ, 0xc0, !PT ;  /* 0x0020000008ff7812 */ /* 0x000fc6000780c0ff */
[----:B------:R-:W-:Y:S02]  /*b6410*/  @P6 LOP3.LUT R252, R252, 0x2, RZ, 0xfc, !PT ;  /* 0x00000002fcfc6812 */ /* 0x000fe400078efcff */
[----:B------:R-:W-:Y:S01]  /*b6420*/  LOP3.LUT P6, RZ, R8, 0x400000, RZ, 0xc0, !PT ;  /* 0x0040000008ff7812 */ /* 0x000fe200078cc0ff */
[----:B--2---:R-:W-:Y:S04]  /*b6430*/  @P3 STG.E.U8 desc[UR10][R10.64], R225 ;  /* 0x000000e10a003986 */ /* 0x004fe8000c10110a */
[----:B----4-:R1:W-:Y:S02]  /*b6440*/  @P2 STG.E.U8 desc[UR10][R236.64], R224 ;  /* 0x000000e0ec002986 */ /* 0x0103e4000c10110a */
[C---:B-1----:R-:W-:Y:S02]  /*b6450*/  PRMT R224, R226.reuse, 0x7771, RZ ;  /* 0x00007771e2e07816 */ /* 0x042fe400000000ff */
[----:B------:R-:W2:Y:S04]  /*b6460*/  LDL.LU.64 R236, [R1+0x25f0] ;  /* 0x0025f00001ec7983 */ /* 0x000ea80000300a00 */
[----:B---3--:R1:W-:Y:S04]  /*b6470*/  @P1 STG.E.U8 desc[UR10][R240.64], R224 ;  /* 0x000000e0f0001986 */ /* 0x0083e8000c10110a */
[----:B------:R-:W3:Y:S04]  /*b6480*/  LDL.LU.64 R6, [R1+0x25e0] ;  /* 0x0025e00001067983 */ /* 0x000ee80000300a00 */
[----:B------:R-:W4:Y:S01]  /*b6490*/  LDL.LU.64 R4, [R1+0x25d8] ;  /* 0x0025d80001047983 */ /* 0x000f220000300a00 */
[----:B-1----:R-:W-:-:S03]  /*b64a0*/  PRMT R224, R226, 0x7772, RZ ;  /* 0x00007772e2e07816 */ /* 0x002fc600000000ff */
[----:B------:R-:W4:Y:S01]  /*b64b0*/  LDL.LU.64 R10, [R1+0x25d0] ;  /* 0x0025d000010a7983 */ /* 0x000f220000300a00 */
[----:B------:R-:W-:-:S03]  /*b64c0*/  PRMT R226, R226, 0x7773, RZ ;  /* 0x00007773e2e27816 */ /* 0x000fc600000000ff */
[----:B------:R1:W-:Y:S04]  /*b64d0*/  @P0 STG.E.U8 desc[UR10][R242.64], R224 ;  /* 0x000000e0f2000986 */ /* 0x0003e8000c10110a */
[----:B------:R0:W-:Y:S01]  /*b64e0*/  @P6 STG.E.U8 desc[UR10][R244.64], R226 ;  /* 0x000000e2f4006986 */ /* 0x0001e2000c10110a */
[----:B------:R-:W-:-:S03]  /*b64f0*/  LOP3.LUT P6, RZ, R252, 0x2, RZ, 0xc0, !PT ;  /* 0x00000002fcff7812 */ /* 0x000fc600078cc0ff */
[----:B------:R-:W4:Y:S01]  /*b6500*/  LDL.LU.64 R240, [R1+0x25c8] ;  /* 0x0025c80001f07983 */ /* 0x000f220000300a00 */
[----:B-1----:R-:W-:-:S03]  /*b6510*/  PRMT R224, R227, 0x7770, RZ ;  /* 0x00007770e3e07816 */ /* 0x002fc600000000ff */
[----:B------:R-:W4:Y:S04]  /*b6520*/  LDL.LU.64 R242, [R1+0x25c0] ;  /* 0x0025c00001f27983 */ /* 0x000f280000300a00 */
[----:B0-----:R-:W4:Y:S04]  /*b6530*/  LDL.LU.64 R244, [R1+0x25b8] ;  /* 0x0025b80001f47983 */ /* 0x001f280000300a00 */
[----:B------:R0:W-:Y:S01]  /*b6540*/  @P6 STG.E.U8 desc[UR10][R250.64], R224 ;  /* 0x000000e0fa006986 */ /* 0x0001e2000c10110a */
[----:B------:R-:W-:Y:S02]  /*b6550*/  LOP3.LUT P6, RZ, R252, 0x1, RZ, 0xc0, !PT ;  /* 0x00000001fcff7812 */ /* 0x000fe400078cc0ff */
[----:B0-----:R-:W-:Y:S01]  /*b6560*/  PRMT R224, R227, 0x7771, RZ ;  /* 0x00007771e3e07816 */ /* 0x001fe200000000ff */
[----:B------:R-:W4:Y:S10]  /*b6570*/  LDL.LU.64 R250, [R1+0x25b0] ;  /* 0x0025b00001fa7983 */ /* 0x000f340000300a00 */
[----:B------:R0:W-:Y:S01]  /*b6580*/  @P6 STG.E.U8 desc[UR10][R14.64], R224 ;  /* 0x000000e00e006986 */ /* 0x0001e2000c10110a */
[----:B------:R-:W-:-:S02]  /*b6590*/  LOP3.LUT P6, RZ, R247, 0x80000000, RZ, 0xc0, !PT ;  /* 0x80000000f7ff7812 */ /* 0x000fc400078cc0ff */
[----:B0-----:R-:W-:Y:S01]  /*b65a0*/  PRMT R224, R227, 0x7772, RZ ;  /* 0x00007772e3e07816 */ /* 0x001fe200000000ff */
[----:B------:R-:W4:Y:S10]  /*b65b0*/  LDL.LU.64 R14, [R1+0x25a8] ;  /* 0x0025a800010e7983 */ /* 0x000f340000300a00 */
[----:B------:R0:W-:Y:S04]  /*b65c0*/  @P6 STG.E.U8 desc[UR10][R238.64], R224 ;  /* 0x000000e0ee006986 */ /* 0x0001e8000c10110a */
[----:B0-----:R-:W4:Y:S04]  /*b65d0*/  LDL.LU.64 R238, [R1+0x2b80] ;  /* 0x002b800001ee7983 */ /* 0x001f280000300a00 */
[----:B------:R-:W2:Y:S01]  /*b65e0*/  LDL.LU.64 R224, [R1+0x25f8] ;  /* 0x0025f80001e07983 */ /* 0x000ea20000300a00 */
[----:B------:R-:W-:-:S02]  /*b65f0*/  LOP3.LUT P6, RZ, R247, 0x40000000, RZ, 0xc0, !PT ;  /* 0x40000000f7ff7812 */ /* 0x000fc400078cc0ff */
[----:B------:R-:W-:-:S11]  /*b6600*/  PRMT R227, R227, 0x7773, RZ ;  /* 0x00007773e3e37816 */ /* 0x000fd600000000ff */
[----:B--2---:R0:W-:Y:S04]  /*b6610*/  @P6 STG.E.U8 desc[UR10][R224.64], R227 ;  /* 0x000000e3e0006986 */ /* 0x0041e8000c10110a */
[----:B0-----:R-:W2:Y:S01]  /*b6620*/  LDL.LU.64 R226, [R1+0x25e8] ;  /* 0x0025e80001e27983 */ /* 0x001ea20000300a00 */
[----:B------:R-:W-:Y:S02]  /*b6630*/  LOP3.LUT P6, RZ, R247, 0x20000000, RZ, 0xc0, !PT ;  /* 0x20000000f7ff7812 */ /* 0x000fe400078cc0ff */
[----:B------:R-:W-:-:S11]  /*b6640*/  PRMT R224, R220, 0x7770, RZ ;  /* 0x00007770dce07816 */ /* 0x000fd600000000ff */
[----:B------:R0:W-:Y:S01]  /*b6650*/  @P6 STG.E.U8 desc[UR10][R236.64], R224 ;  /* 0x000000e0ec006986 */ /* 0x0001e2000c10110a */
[----:B------:R-:W-:Y:S02]  /*b6660*/  LOP3.LUT P6, RZ, R247, 0x10000000, RZ, 0xc0, !PT ;  /* 0x10000000f7ff7812 */ /* 0x000fe400078cc0ff */
[----:B0-----:R-:W-:Y:S01]  /*b6670*/  PRMT R224, R220, 0x7771, RZ ;  /* 0x00007771dce07816 */ /* 0x001fe200000000ff */
[----:B------:R-:W4:Y:S01]  /*b6680*/  LDL.LU.64 R236, [R1+0x2b78] ;  /* 0x002b780001ec7983 */ /* 0x000f220000300a00 */
[C---:B------:R-:W-:Y:S02]  /*b6690*/  LOP3.LUT P5, RZ, R2.reuse, 0x100000, RZ, 0xc0, !PT ;  /* 0x0010000002ff7812 */ /* 0x040fe400078ac0ff */
[C---:B------:R-:W-:Y:S02]  /*b66a0*/  LOP3.LUT P4, RZ, R2.reuse, 0x400000, RZ, 0xc0, !PT ;  /* 0x0040000002ff7812 */ /* 0x040fe4000788c0ff */
[C---:B------:R-:W-:Y:S02]  /*b66b0*/  LOP3.LUT P3, RZ, R2.reuse, 0x800000, RZ, 0xc0, !PT ;  /* 0x0080000002ff7812 */ /* 0x040fe4000786c0ff */
[----:B------:R-:W-:-:S02]  /*b66c0*/  LOP3.LUT P2, RZ, R2, 0x4000000, RZ, 0xc0, !PT ;  /* 0x0400000002ff7812 */ /* 0x000fc4000784c0ff */
[C---:B------:R-:W-:Y:S02]  /*b66d0*/  LOP3.LUT P1, RZ, R2.reuse, 0x8000000, RZ, 0xc0, !PT ;  /* 0x0800000002ff7812 */ /* 0x040fe4000782c0ff */
[----:B------:R-:W-:Y:S01]  /*b66e0*/  LOP3.LUT P0, RZ, R2, 0x20000000, RZ, 0xc0, !PT ;  /* 0x2000000002ff7812 */ /* 0x000fe2000780c0ff */
[----:B--2---:R0:W-:Y:S01]  /*b66f0*/  @P6 STG.E.U8 desc[UR10][R226.64], R224 ;  /* 0x000000e0e2006986 */ /* 0x0041e2000c10110a */
[----:B------:R-:W-:Y:S02]  /*b6700*/  LOP3.LUT P6, RZ, R247, 0x8000000, RZ, 0xc0, !PT ;  /* 0x08000000f7ff7812 */ /* 0x000fe400078cc0ff */
[----:B0-----:R-:W-:-:S11]  /*b6710*/  PRMT R224, R220, 0x7772, RZ ;  /* 0x00007772dce07816 */ /* 0x001fd600000000ff */
[----:B---3--:R-:W-:Y:S01]  /*b6720*/  @P6 STG.E.U8 desc[UR10][R6.64], R224 ;  /* 0x000000e006006986 */ /* 0x008fe2000c10110a */
[----:B------:R-:W-:Y:S02]  /*b6730*/  LOP3.LUT P6, RZ, R247, 0x4000000, RZ, 0xc0, !PT ;  /* 0x04000000f7ff7812 */ /* 0x000fe400078cc0ff */
[----:B------:R-:W-:-:S11]  /*b6740*/  PRMT R220, R220, 0x7773, RZ ;  /* 0x00007773dcdc7816 */ /* 0x000fd600000000ff */
[----:B----4-:R0:W-:Y:S02]  /*b6750*/  @P6 STG.E.U8 desc[UR10][R4.64], R220 ;  /* 0x000000dc04006986 */ /* 0x0101e4000c10110a */
[----:B0-----:R-:W-:-:S05]  /*b6760*/  PRMT R220, R221, 0x7770, RZ ;  /* 0x00007770dddc7816 */ /* 0x001fca00000000ff */
[----:B------:R0:W-:Y:S02]  /*b6770*/  @P5 STG.E.U8 desc[UR10][R10.64], R220 ;  /* 0x000000dc0a005986 */ /* 0x0001e4000c10110a */
[----:B0-----:R-:W-:-:S05]  /*b6780*/  PRMT R220, R221, 0x7771, RZ ;  /* 0x00007771dddc7816 */ /* 0x001fca00000000ff */
[----:B------:R0:W-:Y:S02]  /*b6790*/  @P4 STG.E.U8 desc[UR10][R240.64], R220 ;  /* 0x000000dcf0004986 */ /* 0x0001e4000c10110a */
[C---:B0-----:R-:W-:Y:S02]  /*b67a0*/  PRMT R220, R221.reuse, 0x7772, RZ ;  /* 0x00007772dddc7816 */ /* 0x041fe400000000ff */
[----:B------:R-:W-:-:S03]  /*b67b0*/  PRMT R221, R221, 0x7773, RZ ;  /* 0x00007773dddd7816 */ /* 0x000fc600000000ff */
[----:B------:R0:W-:Y:S04]  /*b67c0*/  @P3 STG.E.U8 desc[UR10][R242.64], R220 ;  /* 0x000000dcf2003986 */ /* 0x0001e8000c10110a */
[----:B------:R-:W-:Y:S01]  /*b67d0*/  @P2 STG.E.U8 desc[UR10][R244.64], R221 ;  /* 0x000000ddf4002986 */ /* 0x000fe2000c10110a */
[----:B0-----:R-:W-:-:S05]  /*b67e0*/  PRMT R220, R222, 0x7770, RZ ;  /* 0x00007770dedc7816 */ /* 0x001fca00000000ff */
[----:B------:R0:W-:Y:S02]  /*b67f0*/  @P1 STG.E.U8 desc[UR10][R250.64], R220 ;  /* 0x000000dcfa001986 */ /* 0x0001e4000c10110a */
[----:B0-----:R-:W-:-:S05]  /*b6800*/  PRMT R220, R222, 0x7771, RZ ;  /* 0x00007771dedc7816 */ /* 0x001fca00000000ff */
[----:B------:R0:W-:Y:S04]  /*b6810*/  @P0 STG.E.U8 desc[UR10][R14.64], R220 ;  /* 0x000000dc0e000986 */ /* 0x0001e8000c10110a */
[----:B0-----:R-:W2:Y:S04]  /*b6820*/  LDL.LU.64 R14, [R1+0x25a0] ;  /* 0x0025a000010e7983 */ /* 0x001ea80000300a00 */
[----:B------:R-:W3:Y:S04]  /*b6830*/  LDL.LU.64 R250, [R1+0x2598] ;  /* 0x0025980001fa7983 */ /* 0x000ee80000300a00 */
[----:B------:R-:W4:Y:S04]  /*b6840*/  LDL.LU.64 R4, [R1+0x2590] ;  /* 0x0025900001047983 */ /* 0x000f280000300a00 */
[----:B------:R-:W4:Y:S04]  /*b6850*/  LDL.LU.64 R10, [R1+0x2588] ;  /* 0x00258800010a7983 */ /* 0x000f280000300a00 */
[----:B------:R-:W4:Y:S04]  /*b6860*/  LDL.LU.64 R240, [R1+0x2580] ;  /* 0x0025800001f07983 */ /* 0x000f280000300a00 */
[----:B------:R-:W4:Y:S01]  /*b6870*/  LDL.LU.64 R242, [R1+0x2578] ;  /* 0x0025780001f27983 */ /* 0x000f220000300a00 */
[----:B------:R-:W-:-:S03]  /*b6880*/  LOP3.LUT P3, RZ, R2, 0x80000000, RZ, 0xc0, !PT ;  /* 0x8000000002ff7812 */ /* 0x000fc6000786c0ff */
[----:B------:R-:W4:Y:S01]  /*b6890*/  LDL.LU.64 R244, [R1+0x2570] ;  /* 0x0025700001f47983 */ /* 0x000f220000300a00 */
[----:B------:R-:W-:Y:S02]  /*b68a0*/  PRMT R220, R222, 0x7772, RZ ;  /* 0x00007772dedc7816 */ /* 0x000fe400000000ff */
[----:B------:R-:W-:Y:S02]  /*b68b0*/  LOP3.LUT P2, RZ, R238, 0x2, RZ, 0xc0, !PT ;  /* 0x00000002eeff7812 */ /* 0x000fe4000784c0ff */
[----:B------:R-:W-:Y:S02]  /*b68c0*/  PRMT R222, R222, 0x7773, RZ ;  /* 0x00007773dede7816 */ /* 0x000fe400000000ff */
        /* <DEDUP_REMOVED lines=13> */
[----:B------:R-:W-:Y:S01]  /*b69a0*/  LOP3.LUT R247, R247, 0xffbfffff, RZ, 0xc0, !PT ;  /* 0xffbffffff7f77812 */ /* 0x000fe200078ec0ff */
[----:B--2---:R0:W-:Y:S04]  /*b69b0*/  @P3 STG.E.U8 desc[UR10][R14.64], R220 ;  /* 0x000000dc0e003986 */ /* 0x0041e8000c10110a */
[----:B0-----:R-:W2:Y:S04]  /*b69c0*/  LDL.LU.64 R14, [R1+0x2568] ;  /* 0x00256800010e7983 */ /* 0x001ea80000300a00 */
[----:B---3--:R0:W-:Y:S04]  /*b69d0*/  @P2 STG.E.U8 desc[UR10][R250.64], R222 ;  /* 0x000000defa002986 */ /* 0x0081e8000c10110a */
[----:B0-----:R-:W3:Y:S01]  /*b69e0*/  LDL.LU.64 R250, [R1+0x2560] ;  /* 0x0025600001fa7983 */ /* 0x001ee20000300a00 */
[----:B------:R-:W-:-:S02]  /*b69f0*/  @P6 LOP3.LUT R247, R247, 0x400000, RZ, 0xfc, !PT ;  /* 0x00400000f7f76812 */ /* 0x000fc400078efcff */
[C---:B------:R-:W-:Y:S01]  /*b6a00*/  LOP3.LUT P6, RZ, R238.reuse, 0x1000, RZ, 0xc0, !PT ;  /* 0x00001000eeff7812 */ /* 0x040fe200078cc0ff */
[----:B------:R-:W3:Y:S01]  /*b6a10*/  LDL.LU.64 R224, [R1+0x2548] ;  /* 0x0025480001e07983 */ /* 0x000ee20000300a00 */
[----:B------:R-:W-:Y:S02]  /*b6a20*/  LOP3.LUT R247, R247, 0xff7fffff, RZ, 0xc0, !PT ;  /* 0xff7ffffff7f77812 */ /* 0x000fe400078ec0ff */
[C---:B------:R-:W-:Y:S01]  /*b6a30*/  LOP3.LUT P1, RZ, R238.reuse, 0x8, RZ, 0xc0, !PT ;  /* 0x00000008eeff7812 */ /* 0x040fe2000782c0ff */
[----:B------:R-:W3:Y:S01]  /*b6a40*/  LDL.LU.64 R226, [R1+0x2540] ;  /* 0x0025400001e27983 */ /* 0x000ee20000300a00 */
[----:B------:R-:W-:Y:S02]  /*b6a50*/  LOP3.LUT P0, RZ, R238, 0x20, RZ, 0xc0, !PT ;  /* 0x00000020eeff7812 */ /* 0x000fe4000780c0ff */
[----:B------:R-:W-:Y:S01]  /*b6a60*/  PRMT R220, R223, 0x7770, RZ ;  /* 0x00007770dfdc7816 */ /* 0x000fe200000000ff */
[----:B------:R-:W3:Y:S04]  /*b6a70*/  LDL.LU.64 R6, [R1+0x2538] ;  /* 0x0025380001067983 */ /* 0x000ee80000300a00 */
[----:B------:R-:W-:-:S02]  /*b6a80*/  @P6 LOP3.LUT R247, R247, 0x800000, RZ, 0xfc, !PT ;  /* 0x00800000f7f76812 */ /* 0x000fc400078efcff */
[----:B------:R-:W-:Y:S02]  /*b6a90*/  LOP3.LUT P6, RZ, R238, 0x400, RZ, 0xc0, !PT ;  /* 0x00000400eeff7812 */ /* 0x000fe400078cc0ff */
[----:B------:R-:W-:-:S11]  /*b6aa0*/  LOP3.LUT R247, R247, 0xfeffffff, RZ, 0xc0, !PT ;  /* 0xfefffffff7f77812 */ /* 0x000fd600078ec0ff */
[----:B------:R-:W-:Y:S02]  /*b6ab0*/  @P6 LOP3.LUT R247, R247, 0x1000000, RZ, 0xfc, !PT ;  /* 0x01000000f7f76812 */ /* 0x000fe400078efcff */
[----:B------:R-:W-:Y:S02]  /*b6ac0*/  LOP3.LUT P6, RZ, R238, 0x200, RZ, 0xc0, !PT ;  /* 0x00000200eeff7812 */ /* 0x000fe400078cc0ff */
[----:B------:R-:W-:Y:S01]  /*b6ad0*/  LOP3.LUT R247, R247, 0xfdffffff, RZ, 0xc0, !PT ;  /* 0xfdfffffff7f77812 */ /* 0x000fe200078ec0ff */
[----:B----4-:R0:W-:Y:S10]  /*b6ae0*/  @P1 STG.E.U8 desc[UR10][R4.64], R220 ;  /* 0x000000dc04001986 */ /* 0x0101f4000c10110a */
[----:B------:R-:W-:-:S02]  /*b6af0*/  @P6 LOP3.LUT R247, R247, 0x2000000, RZ, 0xfc, !PT ;  /* 0x02000000f7f76812 */ /* 0x000fc400078efcff */
[----:B------:R-:W-:Y:S01]  /*b6b00*/  LOP3.LUT P6, RZ, R238, 0x80, RZ, 0xc0, !PT ;  /* 0x00000080eeff7812 */ /* 0x000fe200078cc0ff */
[----:B0-----:R-:W4:Y:S01]  /*b6b10*/  LDL.LU.64 R4, [R1+0x2530] ;  /* 0x0025300001047983 */ /* 0x001f220000300a00 */
[----:B------:R-:W-:-:S05]  /*b6b20*/  PRMT R220, R223, 0x7771, RZ ;  /* 0x00007771dfdc7816 */ /* 0x000fca00000000ff */
[----:B------:R0:W-:Y:S02]  /*b6b30*/  @P0 STG.E.U8 desc[UR10][R10.64], R220 ;  /* 0x000000dc0a000986 */ /* 0x0001e4000c10110a */
[----:B0-----:R-:W-:Y:S02]  /*b6b40*/  PRMT R220, R223, 0x7772, RZ ;  /* 0x00007772dfdc7816 */ /* 0x001fe400000000ff */
[----:B------:R-:W4:Y:S04]  /*b6b50*/  LDL.LU.64 R10, [R1+0x2528] ;  /* 0x00252800010a7983 */ /* 0x000f280000300a00 */
[----:B------:R0:W-:Y:S01]  /*b6b60*/  @P6 STG.E.U8 desc[UR10][R240.64], R220 ;  /* 0x000000dcf0006986 */ /* 0x0001e2000c10110a */
[----:B------:R-:W-:Y:S02]  /*b6b70*/  LOP3.LUT P6, RZ, R247, 0x2000000, RZ, 0xc0, !PT ;  /* 0x02000000f7ff7812 */ /* 0x000fe400078cc0ff */
[----:B------:R-:W-:-:S11]  /*b6b80*/  PRMT R223, R223, 0x7773, RZ ;  /* 0x00007773dfdf7816 */ /* 0x000fd600000000ff */
[----:B------:R1:W-:Y:S01]  /*b6b90*/  @P6 STG.E.U8 desc[UR10][R242.64], R223 ;  /* 0x000000dff2006986 */ /* 0x0003e2000c10110a */
[C---:B------:R-:W-:Y:S02]  /*b6ba0*/  LOP3.LUT P6, RZ, R247.reuse, 0x1000000, RZ, 0xc0, !PT ;  /* 0x01000000f7ff7812 */ /* 0x040fe400078cc0ff */
[----:B0-----:R-:W-:Y:S01]  /*b6bb0*/  PRMT R220, R216, 0x7770, RZ ;  /* 0x00007770d8dc7816 */ /* 0x001fe200000000ff */
[----:B-1----:R-:W4:Y:S10]  /*b6bc0*/  LDL.LU.64 R222, [R1+0x2550] ;  /* 0x0025500001de7983 */ /* 0x002f340000300a00 */
[----:B------:R0:W-:Y:S01]  /*b6bd0*/  @P6 STG.E.U8 desc[UR10][R244.64], R220 ;  /* 0x000000dcf4006986 */ /* 0x0001e2000c10110a */
[----:B------:R-:W-:-:S03]  /*b6be0*/  LOP3.LUT P6, RZ, R247, 0x800000, RZ, 0xc0, !PT ;  /* 0x00800000f7ff7812 */ /* 0x000fc600078cc0ff */
[----:B------:R-:W4:Y:S04]  /*b6bf0*/  LDL.LU.64 R240, [R1+0x2520] ;  /* 0x0025200001f07983 */ /* 0x000f280000300a00 */
[----:B------:R-:W4:Y:S01]  /*b6c00*/  LDL.LU.64 R242, [R1+0x2518] ;  /* 0x0025180001f27983 */ /* 0x000f220000300a00 */
[----:B0-----:R-:W-:-:S03]  /*b6c10*/  PRMT R220, R216, 0x7771, RZ ;  /* 0x00007771d8dc7816 */ /* 0x001fc600000000ff */
[----:B------:R-:W4:Y:S04]  /*b6c20*/  LDL.LU.64 R244, [R1+0x2510] ;  /* 0x0025100001f47983 */ /* 0x000f280000300a00 */
[----:B--2---:R0:W-:Y:S01]  /*b6c30*/  @P6 STG.E.U8 desc[UR10][R14.64], R220 ;  /* 0x000000dc0e006986 */ /* 0x0041e2000c10110a */
[C---:B------:R-:W-:Y:S02]  /*b6c40*/  LOP3.LUT P6, RZ, R247.reuse, 0x400000, RZ, 0xc0, !PT ;  /* 0x00400000f7ff7812 */ /* 0x040fe400078cc0ff */
[----:B0-----:R-:W-:Y:S01]  /*b6c50*/  PRMT R220, R216, 0x7772, RZ ;  /* 0x00007772d8dc7816 */ /* 0x001fe200000000ff */
[----:B------:R-:W2:Y:S10]  /*b6c60*/  LDL.LU.64 R14, [R1+0x2b70] ;  /* 0x002b7000010e7983 */ /* 0x000eb40000300a00 */
[----:B---3--:R0:W-:Y:S04]  /*b6c70*/  @P6 STG.E.U8 desc[UR10][R250.64], R220 ;  /* 0x000000dcfa006986 */ /* 0x0081e8000c10110a */
[----:B0-----:R-:W3:Y:S04]  /*b6c80*/  LDL.LU.64 R250, [R1+0x2b68] ;  /* 0x002b680001fa7983 */ /* 0x001ee80000300a00 */
[----:B------:R-:W4:Y:S01]  /*b6c90*/  LDL.LU.64 R220, [R1+0x2558] ;  /* 0x0025580001dc7983 */ /* 0x000f220000300a00 */
[----:B------:R-:W-:-:S02]  /*b6ca0*/  LOP3.LUT P6, RZ, R247, 0x200000, RZ, 0xc0, !PT ;  /* 0x00200000f7ff7812 */ /* 0x000fc400078cc0ff */
[----:B------:R-:W-:Y:S02]  /*b6cb0*/  PRMT R216, R216, 0x7773, RZ ;  /* 0x00007773d8d87816 */ /* 0x000fe400000000ff */
[C---:B------:R-:W-:Y:S02]  /*b6cc0*/  LOP3.LUT P5, RZ, R238.reuse, 0x800000, RZ, 0xc0, !PT ;  /* 0x00800000eeff7812 */ /* 0x040fe400078ac0ff */
[C---:B------:R-:W-:Y:S02]  /*b6cd0*/  LOP3.LUT P4, RZ, R238.reuse, 0x2000000, RZ, 0xc0, !PT ;  /* 0x02000000eeff7812 */ /* 0x040fe4000788c0ff */
[C---:B------:R-:W-:Y:S02]  /*b6ce0*/  LOP3.LUT P3, RZ, R238.reuse, 0x8000000, RZ, 0xc0, !PT ;  /* 0x08000000eeff7812 */ /* 0x040fe4000786c0ff */
[C---:B------:R-:W-:Y:S02]  /*b6cf0*/  LOP3.LUT P2, RZ, R238.reuse, 0x20000000, RZ, 0xc0, !PT ;  /* 0x20000000eeff7812 */ /* 0x040fe4000784c0ff */
[----:B------:R-:W-:-:S02]  /*b6d00*/  LOP3.LUT P1, RZ, R238, 0x80000000, RZ, 0xc0, !PT ;  /* 0x80000000eeff7812 */ /* 0x000fc4000782c0ff */
[----:B------:R-:W-:Y:S01]  /*b6d10*/  LOP3.LUT P0, RZ, R237, 0x1, RZ, 0xc0, !PT ;  /* 0x00000001edff7812 */ /* 0x000fe2000780c0ff */
[----:B----4-:R0:W-:Y:S01]  /*b6d20*/  @P6 STG.E.U8 desc[UR10][R220.64], R216 ;  /* 0x000000d8dc006986 */ /* 0x0101e2000c10110a */
[----:B------:R-:W-:Y:S02]  /*b6d30*/  LOP3.LUT P6, RZ, R247, 0x100000, RZ, 0xc0, !PT ;  /* 0x00100000f7ff7812 */ /* 0x000fe400078cc0ff */
[----:B0-----:R-:W-:-:S11]  /*b6d40*/  PRMT R216, R217, 0x7770, RZ ;  /* 0x00007770d9d87816 */ /* 0x001fd600000000ff */
[----:B------:R0:W-:Y:S01]  /*b6d50*/  @P6 STG.E.U8 desc[UR10][R222.64], R216 ;  /* 0x000000d8de006986 */ /* 0x0001e2000c10110a */
[----:B------:R-:W-:Y:S02]  /*b6d60*/  LOP3.LUT P6, RZ, R247, 0x80000, RZ, 0xc0, !PT ;  /* 0x00080000f7ff7812 */ /* 0x000fe400078cc0ff */
[----:B0-----:R-:W-:-:S11]  /*b6d70*/  PRMT R216, R217, 0x7771, RZ ;  /* 0x00007771d9d87816 */ /* 0x001fd600000000ff */
[----:B------:R0:W-:Y:S01]  /*b6d80*/  @P6 STG.E.U8 desc[UR10][R224.64], R216 ;  /* 0x000000d8e0006986 */ /* 0x0001e2000c10110a */
[----:B------:R-:W-:Y:S02]  /*b6d90*/  LOP3.LUT P6, RZ, R247, 0x40000, RZ, 0xc0, !PT ;  /* 0x00040000f7ff7812 */ /* 0x000fe400078cc0ff */
[C---:B0-----:R-:W-:Y:S02]  /*b6da0*/  PRMT R216, R217.reuse, 0x7772, RZ ;  /* 0x00007772d9d87816 */ /* 0x041fe400000000ff */
[----:B------:R-:W-:-:S09]  /*b6db0*/  PRMT R217, R217, 0x7773, RZ ;  /* 0x00007773d9d97816 */ /* 0x000fd200000000ff */
[----:B------:R0:W-:Y:S04]  /*b6dc0*/  @P6 STG.E.U8 desc[UR10][R226.64], R216 ;  /* 0x000000d8e2006986 */ /* 0x0001e8000c10110a */
[----:B------:R-:W-:Y:S01]  /*b6dd0*/  @P5 STG.E.U8 desc[UR10][R6.64], R217 ;  /* 0x000000d906005986 */ /* 0x000fe2000c10110a */
        /* <DEDUP_REMOVED lines=9> */
[----:B------:R0:W-:Y:S04]  /*b6e70*/  @P0 STG.E.U8 desc[UR10][R244.64], R216 ;  /* 0x000000d8f4000986 */ /* 0x0001e8000c10110a */
[----:B0-----:R-:W4:Y:S04]  /*b6e80*/  LDL.LU.64 R244, [R1+0x2508] ;  /* 0x0025080001f47983 */ /* 0x001f280000300a00 */
[----:B------:R-:W2:Y:S04]  /*b6e90*/  LDL.LU.64 R242, [R1+0x2500] ;  /* 0x0025000001f27983 */ /* 0x000ea80000300a00 */
        /* <DEDUP_REMOVED lines=26> */
[----:B------:R-:W-:Y:S02]  /*b7040*/  LOP3.LUT P2, RZ, R237, 0x8, RZ, 0xc0, !PT ;  /* 0x00000008edff7812 */ /* 0x000fe4000784c0ff */
[----:B------:R-:W-:-:S05]  /*b7050*/  PRMT R216, R219, 0x7771, RZ ;  /* 0x00007771dbd87816 */ /* 0x000fca00000000ff */
[----:B------:R-:W-:Y:S02]  /*b7060*/  @P6 LOP3.LUT R247, R247, 0x10000, RZ, 0xfc, !PT ;  /* 0x00010000f7f76812 */ /* 0x000fe400078efcff */
[C---:B------:R-:W-:Y:S02]  /*b7070*/  LOP3.LUT P6, RZ, R237.reuse, 0x800, RZ, 0xc0, !PT ;  /* 0x00000800edff7812 */ /* 0x040fe400078cc0ff */
[C---:B------:R-:W-:Y:S02]  /*b7080*/  LOP3.LUT P1, RZ, R237.reuse, 0x40, RZ, 0xc0, !PT ;  /* 0x00000040edff7812 */ /* 0x040fe4000782c0ff */
[----:B------:R-:W-:Y:S02]  /*b7090*/  LOP3.LUT P0, RZ, R237, 0x80, RZ, 0xc0, !PT ;  /* 0x00000080edff7812 */ /* 0x000fe4000780c0ff */
[----:B------:R-:W-:-:S07]  /*b70a0*/  LOP3.LUT R247, R247, 0xfffdffff, RZ, 0xc0, !PT ;  /* 0xfffdfffff7f77812 */ /* 0x000fce00078ec0ff */
[----:B------:R-:W-:Y:S02]  /*b70b0*/  @P6 LOP3.LUT R247, R247, 0x20000, RZ, 0xfc, !PT ;  /* 0x00020000f7f76812 */ /* 0x000fe400078efcff */
[----:B------:R-:W-:Y:S01]  /*b70c0*/  LOP3.LUT P6, RZ, R237, 0x200, RZ, 0xc0, !PT ;  /* 0x00000200edff7812 */ /* 0x000fe200078cc0ff */
[----:B----4-:R0:W-:Y:S02]  /*b70d0*/  @P3 STG.E.U8 desc[UR10][R244.64], R216 ;  /* 0x000000d8f4003986 */ /* 0x0101e4000c10110a */
[C---:B0-----:R-:W-:Y:S02]  /*b70e0*/  PRMT R216, R219.reuse, 0x7772, RZ ;  /* 0x00007772dbd87816 */ /* 0x041fe400000000ff */
[----:B------:R-:W4:Y:S01]  /*b70f0*/  LDL.LU.64 R244, [R1+0x24d0] ;  /* 0x0024d00001f47983 */ /* 0x000f220000300a00 */
[----:B------:R-:W-:-:S03]  /*b7100*/  PRMT R219, R219, 0x7773, RZ ;  /* 0x00007773dbdb7816 */ /* 0x000fc600000000ff */
[----:B--2---:R0:W-:Y:S04]  /*b7110*/  @P2 STG.E.U8 desc[UR10][R242.64], R216 ;  /* 0x000000d8f2002986 */ /* 0x0041e8000c10110a */
[----:B---3--:R1:W-:Y:S01]  /*b7120*/  @P1 STG.E.U8 desc[UR10][R226.64], R219 ;  /* 0x000000dbe2001986 */ /* 0x0083e2000c10110a */
[----:B0-----:R-:W-:-:S03]  /*b7130*/  PRMT R216, R212, 0x7770, RZ ;  /* 0x00007770d4d87816 */ /* 0x001fc600000000ff */
[----:B------:R-:W2:Y:S04]  /*b7140*/  LDL.LU.64 R242, [R1+0x24c8] ;  /* 0x0024c80001f27983 */ /* 0x000ea80000300a00 */
[----:B------:R0:W-:Y:S04]  /*b7150*/  @P0 STG.E.U8 desc[UR10][R6.64], R216 ;  /* 0x000000d806000986 */ /* 0x0001e8000c10110a */
[----:B-1----:R-:W3:Y:S04]  /*b7160*/  LDL.LU.64 R218, [R1+0x24b8] ;  /* 0x0024b80001da7983 */ /* 0x002ee80000300a00 */
[----:B------:R-:W3:Y:S01]  /*b7170*/  LDL.LU.64 R220, [R1+0x24b0] ;  /* 0x0024b00001dc7983 */ /* 0x000ee20000300a00 */
[----:B0-----:R-:W-:-:S03]  /*b7180*/  PRMT R216, R212, 0x7771, RZ ;  /* 0x00007771d4d87816 */ /* 0x001fc600000000ff */
[----:B------:R-:W3:Y:S04]  /*b7190*/  LDL.LU.64 R222, [R1+0x24a8] ;  /* 0x0024a80001de7983 */ /* 0x000ee80000300a00 */
[----:B------:R0:W-:Y:S01]  /*b71a0*/  @P6 STG.E.U8 desc[UR10][R4.64], R216 ;  /* 0x000000d804006986 */ /* 0x0001e2000c10110a */
[----:B------:R-:W-:-:S03]  /*b71b0*/  LOP3.LUT P6, RZ, R247, 0x20000, RZ, 0xc0, !PT ;  /* 0x00020000f7ff7812 */ /* 0x000fc600078cc0ff */
[----:B------:R-:W3:Y:S04]  /*b71c0*/  LDL.LU.64 R224, [R1+0x24a0] ;  /* 0x0024a00001e07983 */ /* 0x000ee80000300a00 */
[----:B------:R-:W3:Y:S01]  /*b71d0*/  LDL.LU.64 R226, [R1+0x2498] ;  /* 0x0024980001e27983 */ /* 0x000ee20000300a00 */
[----:B0-----:R-:W-:-:S03]  /*b71e0*/  PRMT R216, R212, 0x7772, RZ ;  /* 0x00007772d4d87816 */ /* 0x001fc600000000ff */
[----:B------:R-:W3:Y:S04]  /*b71f0*/  LDL.LU.64 R6, [R1+0x2490] ;  /* 0x0024900001067983 */ /* 0x000ee80000300a00 */
[----:B------:R0:W-:Y:S04]  /*b7200*/  @P6 STG.E.U8 desc[UR10][R10.64], R216 ;  /* 0x000000d80a006986 */ /* 0x0001e8000c10110a */
[----:B0-----:R-:W3:Y:S01]  /*b7210*/  LDL.LU.64 R216, [R1+0x24c0] ;  /* 0x0024c00001d87983 */ /* 0x001ee20000300a00 */
[C---:B------:R-:W-:Y:S02]  /*b7220*/  LOP3.LUT P6, RZ, R247.reuse, 0x10000, RZ, 0xc0, !PT ;  /* 0x00010000f7ff7812 */ /* 0x040fe400078cc0ff */
[----:B------:R-:W-:Y:S01]  /*b7230*/  PRMT R212, R212, 0x7773, RZ ;  /* 0x00007773d4d47816 */ /* 0x000fe200000000ff */
[----:B------:R-:W3:Y:S04]  /*b7240*/  LDL.LU.64 R4, [R1+0x2488] ;  /* 0x0024880001047983 */ /* 0x000ee80000300a00 */
[----:B------:R-:W3:Y:S06]  /*b7250*/  LDL.LU.64 R10, [R1+0x2480] ;  /* 0x00248000010a7983 */ /* 0x000eec0000300a00 */
[----:B------:R0:W-:Y:S04]  /*b7260*/  @P6 STG.E.U8 desc[UR10][R240.64], R212 ;  /* 0x000000d4f0006986 */ /* 0x0001e8000c10110a */
[----:B0-----:R-:W3:Y:S01]  /*b7270*/  LDL.LU.64 R240, [R1+0x2478] ;  /* 0x0024780001f07983 */ /* 0x001ee20000300a00 */
[----:B------:R-:W-:-:S02]  /*b7280*/  LOP3.LUT P6, RZ, R247, 0x8000, RZ, 0xc0, !PT ;  /* 0x00008000f7ff7812 */ /* 0x000fc400078cc0ff */
[----:B------:R-:W-:Y:S02]  /*b7290*/  PRMT R212, R213, 0x7770, RZ ;  /* 0x00007770d5d47816 */ /* 0x000fe400000000ff */
[C---:B------:R-:W-:Y:S02]  /*b72a0*/  LOP3.LUT P5, RZ, R237.reuse, 0x2000000, RZ, 0xc0, !PT ;  /* 0x02000000edff7812 */ /* 0x040fe400078ac0ff */
[C---:B------:R-:W-:Y:S02]  /*b72b0*/  LOP3.LUT P4, RZ, R237.reuse, 0x10000000, RZ, 0xc0, !PT ;  /* 0x10000000edff7812 */ /* 0x040fe4000788c0ff */
[C---:B------:R-:W-:Y:S02]  /*b72c0*/  LOP3.LUT P3, RZ, R237.reuse, 0x20000000, RZ, 0xc0, !PT ;  /* 0x20000000edff7812 */ /* 0x040fe4000786c0ff */
[----:B------:R-:W-:Y:S02]  /*b72d0*/  LOP3.LUT P2, RZ, R237, 0x80000000, RZ, 0xc0, !PT ;  /* 0x80000000edff7812 */ /* 0x000fe4000784c0ff */
[----:B------:R-:W-:-:S02]  /*b72e0*/  LOP3.LUT P1, RZ, R236, 0x2, RZ, 0xc0, !PT ;  /* 0x00000002ecff7812 */ /* 0x000fc4000782c0ff */
[----:B------:R-:W-:Y:S01]  /*b72f0*/  LOP3.LUT P0, RZ, R236, 0x8, RZ, 0xc0, !PT ;  /* 0x00000008ecff7812 */ /* 0x000fe2000780c0ff */
[----:B----4-:R0:W-:Y:S01]  /*b7300*/  @P6 STG.E.U8 desc[UR10][R244.64], R212 ;  /* 0x000000d4f4006986 */ /* 0x0101e2000c10110a */
[----:B------:R-:W-:Y:S02]  /*b7310*/  LOP3.LUT P6, RZ, R247, 0x4000, RZ, 0xc0, !PT ;  /* 0x00004000f7ff7812 */ /* 0x000fe400078cc0ff */
[----:B0-----:R-:W-:Y:S01]  /*b7320*/  PRMT R212, R213, 0x7771, RZ ;  /* 0x00007771d5d47816 */ /* 0x001fe200000000ff */
[----:B------:R-:W4:Y:S10]  /*b7330*/  LDL.LU.64 R244, [R1+0x2b60] ;  /* 0x002b600001f47983 */ /* 0x000f340000300a00 */
[----:B--2---:R0:W-:Y:S01]  /*b7340*/  @P6 STG.E.U8 desc[UR10][R242.64], R212 ;  /* 0x000000d4f2006986 */ /* 0x0041e2000c10110a */
[----:B------:R-:W-:-:S02]  /*b7350*/  LOP3.LUT P6, RZ, R247, 0x2000, RZ, 0xc0, !PT ;  /* 0x00002000f7ff7812 */ /* 0x000fc400078cc0ff */
[C---:B0-----:R-:W-:Y:S01]  /*b7360*/  PRMT R212, R213.reuse, 0x7772, RZ ;  /* 0x00007772d5d47816 */ /* 0x041fe200000000ff */
[----:B------:R-:W2:Y:S01]  /*b7370*/  LDL.LU.64 R242, [R1+0x2b58] ;  /* 0x002b580001f27983 */ /* 0x000ea20000300a00 */
[----:B------:R-:W-:-:S09]  /*b7380*/  PRMT R213, R213, 0x7773, RZ ;  /* 0x00007773d5d57816 */ /* 0x000fd200000000ff */
[----:B---3--:R0:W-:Y:S01]  /*b7390*/  @P6 STG.E.U8 desc[UR10][R216.64], R212 ;  /* 0x000000d4d8006986 */ /* 0x0081e2000c10110a */
[----:B------:R-:W-:-:S13]  /*b73a0*/  LOP3.LUT P6, RZ, R247, 0x1000, RZ, 0xc0, !PT ;  /* 0x00001000f7ff7812 */ /* 0x000fda00078cc0ff */
[----:B------:R-:W-:Y:S01]  /*b73b0*/  @P6 STG.E.U8 desc[UR10][R218.64], R213 ;  /* 0x000000d5da006986 */ /* 0x000fe2000c10110a */
[----:B------:R-:W-:Y:S02]  /*b73c0*/  LOP3.LUT P6, RZ, R247, 0x800, RZ, 0xc0, !PT ;  /* 0x00000800f7ff7812 */ /* 0x000fe400078cc0ff */
[----:B0-----:R-:W-:-:S11]  /*b73d0*/  PRMT R212, R214, 0x7770, RZ ;  /* 0x00007770d6d47816 */ /* 0x001fd600000000ff */
[----:B------:R0:W-:Y:S01]  /*b73e0*/  @P6 STG.E.U8 desc[UR10][R220.64], R212 ;  /* 0x000000d4dc006986 */ /* 0x0001e2000c10110a */
[----:B------:R-:W-:Y:S02]  /*b73f0*/  LOP3.LUT P6, RZ, R247, 0x400, RZ, 0xc0, !PT ;  /* 0x00000400f7ff7812 */ /* 0x000fe400078cc0ff */
[----:B0-----:R-:W-:-:S11]  /*b7400*/  PRMT R212, R214, 0x7771, RZ ;  /* 0x00007771d6d47816 */ /* 0x001fd600000000ff */
        /* <DEDUP_REMOVED lines=11> */
[----:B------:R-:W-:Y:S04]  /*b74c0*/  @P1 STG.E.U8 desc[UR10][R10.64], R212 ;  /* 0x000000d40a001986 */ /* 0x000fe8000c10110a */
[----:B------:R0:W-:Y:S04]  /*b74d0*/  @P0 STG.E.U8 desc[UR10][R240.64], R215 ;  /* 0x000000d7f0000986 */ /* 0x0001e8000c10110a */
[----:B0-----:R-:W3:Y:S04]  /*b74e0*/  LDL.LU.64 R240, [R1+0x2470] ;  /* 0x0024700001f07983 */ /* 0x001ee80000300a00 */
[----:B------:R-:W4:Y:S04]  /*b74f0*/  LDL.LU.64 R10, [R1+0x2468] ;  /* 0x00246800010a7983 */ /* 0x000f280000300a00 */
[----:B------:R-:W2:Y:S04]  /*b7500*/  LDL.LU.64 R220, [R1+0x2460] ;  /* 0x0024600001dc7983 */ /* 0x000ea80000300a00 */
[----:B------:R-:W2:Y:S04]  /*b7510*/  LDL.LU.64 R222, [R1+0x2458] ;  /* 0x0024580001de7983 */ /* 0x000ea80000300a00 */
[----:B------:R-:W2:Y:S04]  /*b7520*/  LDL.LU.64 R224, [R1+0x2450] ;  /* 0x0024500001e07983 */ /* 0x000ea80000300a00 */
[----:B------:R-:W2:Y:S04]  /*b7530*/  LDL.LU.64 R226, [R1+0x2448] ;  /* 0x0024480001e27983 */ /* 0x000ea80000300a00 */
[----:B------:R-:W2:Y:S01]  /*b7540*/  LDL.LU.64 R6, [R1+0x2440] ;  /* 0x0024400001067983 */ /* 0x000ea20000300a00 */
[----:B------:R-:W-:-:S02]  /*b7550*/  LOP3.LUT P6, RZ, R236, 0x8000000, RZ, 0xc0, !PT ;  /* 0x08000000ecff7812 */ /* 0x000fc400078cc0ff */
[----:B------:R-:W-:-:S11]  /*b7560*/  LOP3.LUT R247, R247, 0xfffffffb, RZ, 0xc0, !PT ;  /* 0xfffffffbf7f77812 */ /* 0x000fd600078ec0ff */
[----:B------:R-:W-:Y:S02]  /*b7570*/  @P6 LOP3.LUT R247, R247, 0x4, RZ, 0xfc, !PT ;  /* 0x00000004f7f76812 */ /* 0x000fe400078efcff */
[----:B------:R-:W-:Y:S02]  /*b7580*/  LOP3.LUT P6, RZ, R236, 0x2000000, RZ, 0xc0, !PT ;  /* 0x02000000ecff7812 */ /* 0x000fe400078cc0ff */
[----:B------:R-:W-:-:S11]  /*b7590*/  LOP3.LUT R247, R247, 0xfffffff7, RZ, 0xc0, !PT ;  /* 0xfffffff7f7f77812 */ /* 0x000fd600078ec0ff */
[----:B------:R-:W-:Y:S02]  /*b75a0*/  @P6 LOP3.LUT R247, R247, 0x8, RZ, 0xfc, !PT ;  /* 0x00000008f7f76812 */ /* 0x000fe400078efcff */
[C---:B------:R-:W-:Y:S02]  /*b75b0*/  LOP3.LUT P6, RZ, R236.reuse, 0x800000, RZ, 0xc0, !PT ;  /* 0x00800000ecff7812 */ /* 0x040fe400078cc0ff */
[----:B------:R-:W-:Y:S02]  /*b75c0*/  LOP3.LUT R247, R247, 0xffffffef, RZ, 0xc0, !PT ;  /* 0xffffffeff7f77812 */ /* 0x000fe400078ec0ff */
[----:B------:R-:W-:Y:S02]  /*b75d0*/  LOP3.LUT P3, RZ, R236, 0x20, RZ, 0xc0, !PT ;  /* 0x00000020ecff7812 */ /* 0x000fe4000786c0ff */
[----:B------:R-:W-:-:S07]  /*b75e0*/  PRMT R212, R16, 0x7770, RZ ;  /* 0x0000777010d47816 */ /* 0x000fce00000000ff */
[----:B------:R-:W-:Y:S02]  /*b75f0*/  @P6 LOP3.LUT R247, R247, 0x10, RZ, 0xfc, !PT ;  /* 0x00000010f7f76812 */ /* 0x000fe400078efcff */
[C---:B------:R-:W-:Y:S02]  /*b7600*/  LOP3.LUT P6, RZ, R236.reuse, 0x200000, RZ, 0xc0, !PT ;  /* 0x00200000ecff7812 */ /* 0x040fe400078cc0ff */
[----:B------:R-:W-:Y:S02]  /*b7610*/  LOP3.LUT R247, R247, 0xffffffdf, RZ, 0xc0, !PT ;  /* 0xffffffdff7f77812 */ /* 0x000fe400078ec0ff */
[----:B------:R-:W-:-:S09]  /*b7620*/  LOP3.LUT P2, RZ, R236, 0x80, RZ, 0xc0, !PT ;  /* 0x00000080ecff7812 */ /* 0x000fd2000784c0ff */
[----:B------:R-:W-:Y:S02]  /*b7630*/  @P6 LOP3.LUT R247, R247, 0x20, RZ, 0xfc, !PT ;  /* 0x00000020f7f76812 */ /* 0x000fe400078efcff */
[----:B------:R-:W-:Y:S02]  /*b7640*/  LOP3.LUT P6, RZ, R236, 0x80000, RZ, 0xc0, !PT ;  /* 0x00080000ecff7812 */ /* 0x000fe400078cc0ff */
[----:B------:R-:W-:-:S11]  /*b7650*/  LOP3.LUT R247, R247, 0xffffffbf, RZ, 0xc0, !PT ;  /* 0xffffffbff7f77812 */ /* 0x000fd600078ec0ff */
[----:B------:R-:W-:Y:S02]  /*b7660*/  @P6 LOP3.LUT R247, R247, 0x40, RZ, 0xfc, !PT ;  /* 0x00000040f7f76812 */ /* 0x000fe400078efcff */
[C---:B------:R-:W-:Y:S02]  /*b7670*/  LOP3.LUT P6, RZ, R236.reuse, 0x40000, RZ, 0xc0, !PT ;  /* 0x00040000ecff7812 */ /* 0x040fe400078cc0ff */
[----:B------:R-:W-:Y:S02]  /*b7680*/  LOP3.LUT R247, R247, 0xffffff7f, RZ, 0xc0, !PT ;  /* 0xffffff7ff7f77812 */ /* 0x000fe400078ec0ff */
[----:B------:R-:W-:-:S09]  /*b7690*/  LOP3.LUT P1, RZ, R236, 0x200, RZ, 0xc0, !PT ;  /* 0x00000200ecff7812 */ /* 0x000fd2000782c0ff */
        /* <DEDUP_REMOVED lines=8> */
[----:B------:R-:W-:Y:S01]  /*b7720*/  LOP3.LUT P6, RZ, R236, 0x1000, RZ, 0xc0, !PT ;  /* 0x00001000ecff7812 */ /* 0x000fe200078cc0ff */
[----:B---3--:R0:W-:Y:S04]  /*b7730*/  @P3 STG.E.U8 desc[UR10][R240.64], R212 ;  /* 0x000000d4f0003986 */ /* 0x0081e8000c10110a */
[----:B0-----:R-:W3:Y:S01]  /*b7740*/  LDL.LU.64 R240, [R1+0x2438] ;  /* 0x0024380001f07983 */ /* 0x001ee20000300a00 */
[----:B------:R-:W-:-:S05]  /*b7750*/  PRMT R212, R16, 0x7771, RZ ;  /* 0x0000777110d47816 */ /* 0x000fca00000000ff */
[----:B----4-:R0:W-:Y:S04]  /*b7760*/  @P2 STG.E.U8 desc[UR10][R10.64], R212 ;  /* 0x000000d40a002986 */ /* 0x0101e8000c10110a */
[----:B0-----:R-:W4:Y:S04]  /*b7770*/  LDL.LU.64 R10, [R1+0x2430] ;  /* 0x00243000010a7983 */ /* 0x001f280000300a00 */
[----:B------:R-:W4:Y:S01]  /*b7780*/  LDL.LU.64 R4, [R1+0x2428] ;  /* 0x0024280001047983 */ /* 0x000f220000300a00 */
[----:B------:R-:W-:-:S05]  /*b7790*/  PRMT R212, R16, 0x7772, RZ ;  /* 0x0000777210d47816 */ /* 0x000fca00000000ff */
[----:B--2---:R0:W-:Y:S04]  /*b77a0*/  @P1 STG.E.U8 desc[UR10][R220.64], R212 ;  /* 0x000000d4dc001986 */ /* 0x0041e8000c10110a */
[----:B0-----:R-:W2:Y:S04]  /*b77b0*/  LDL.LU.64 R212, [R1+0x2420] ;  /* 0x0024200001d47983 */ /* 0x001ea80000300a00 */
[----:B------:R-:W2:Y:S01]  /*b77c0*/  LDL.LU.64 R214, [R1+0x2418] ;  /* 0x0024180001d67983 */ /* 0x000ea20000300a00 */
[----:B------:R-:W-:-:S03]  /*b77d0*/  PRMT R16, R16, 0x7773, RZ ;  /* 0x0000777310107816 */ /* 0x000fc600000000ff */
[----:B------:R-:W2:Y:S04]  /*b77e0*/  LDL.LU.64 R216, [R1+0x2410] ;  /* 0x0024100001d87983 */ /* 0x000ea80000300a00 */
[----:B------:R0:W-:Y:S04]  /*b77f0*/  @P0 STG.E.U8 desc[UR10][R222.64], R16 ;  /* 0x00000010de000986 */ /* 0x0001e8000c10110a */
[----:B------:R-:W2:Y:S04]  /*b7800*/  LDL.LU.64 R218, [R1+0x2408] ;  /* 0x0024080001da7983 */ /* 0x000ea80000300a00 */
[----:B------:R-:W2:Y:S01]  /*b7810*/  LDL.LU.64 R220, [R1+0x2400] ;  /* 0x0024000001dc7983 */ /* 0x000ea20000300a00 */
[----:B0-----:R-:W-:-:S03]  /*b7820*/  PRMT R16, R17, 0x7770, RZ ;  /* 0x0000777011107816 */ /* 0x001fc600000000ff */
[----:B------:R-:W2:Y:S04]  /*b7830*/  LDL.LU.64 R222, [R1+0x23f8] ;  /* 0x0023f80001de7983 */ /* 0x000ea80000300a00 */
[----:B------:R0:W-:Y:S01]  /*b7840*/  @P6 STG.E.U8 desc[UR10][R224.64], R16 ;  /* 0x00000010e0006986 */ /* 0x0001e2000c10110a */
[----:B------:R-:W-:Y:S02]  /*b7850*/  LOP3.LUT P6, RZ, R247, 0x200, RZ, 0xc0, !PT ;  /* 0x00000200f7ff7812 */ /* 0x000fe400078cc0ff */
[----:B0-----:R-:W-:Y:S01]  /*b7860*/  PRMT R16, R17, 0x7771, RZ ;  /* 0x0000777111107816 */ /* 0x001fe200000000ff */
[----:B------:R-:W2:Y:S10]  /*b7870*/  LDL.LU.64 R224, [R1+0x23f0] ;  /* 0x0023f00001e07983 */ /* 0x000eb40000300a00 */
[----:B------:R0:W-:Y:S01]  /*b7880*/  @P6 STG.E.U8 desc[UR10][R226.64], R16 ;  /* 0x00000010e2006986 */ /* 0x0001e2000c10110a */
[----:B------:R-:W-:-:S03]  /*b7890*/  LOP3.LUT P6, RZ, R247, 0x100, RZ, 0xc0, !PT ;  /* 0x00000100f7ff7812 */ /* 0x000fc600078cc0ff */
[----:B0-----:R-:W2:Y:S01]  /*b78a0*/  LDL.LU.64 R226, [R1+0x23e8] ;  /* 0x0023e80001e27983 */ /* 0x001ea20000300a00 */
[----:B------:R-:W-:-:S09]  /*b78b0*/  PRMT R16, R17, 0x7772, RZ ;  /* 0x0000777211107816 */ /* 0x000fd200000000ff */
[----:B------:R0:W-:Y:S04]  /*b78c0*/  @P6 STG.E.U8 desc[UR10][R6.64], R16 ;  /* 0x0000001006006986 */ /* 0x0001e8000c10110a */
[----:B0-----:R-:W2:Y:S01]  /*b78d0*/  LDL.LU.64 R6, [R1+0x23e0] ;  /* 0x0023e00001067983 */ /* 0x001ea20000300a00 */
[----:B------:R-:W-:Y:S02]  /*b78e0*/  LOP3.LUT P6, RZ, R247, 0x80, RZ, 0xc0, !PT ;  /* 0x00000080f7ff7812 */ /* 0x000fe400078cc0ff */
[----:B------:R-:W-:Y:S02]  /*b78f0*/  PRMT R17, R17, 0x7773, RZ ;  /* 0x0000777311117816 */ /* 0x000fe400000000ff */
[----:B------:R-:W-:Y:S02]  /*b7900*/  PRMT R16, R18, 0x7770, RZ ;  /* 0x0000777012107816 */ /* 0x000fe400000000ff */
[----:B------:R-:W-:-:S02]  /*b7910*/  LOP3.LUT P5, RZ, R236, 0x20000000, RZ, 0xc0, !PT ;  /* 0x20000000ecff7812 */ /* 0x000fc400078ac0ff */
[----:B------:R-:W-:Y:S02]  /*b7920*/  LOP3.LUT P4, RZ, R236, 0x80000000, RZ, 0xc0, !PT ;  /* 0x80000000ecff7812 */ /* 0x000fe4000788c0ff */
[C---:B------:R-:W-:Y:S02]  /*b7930*/  LOP3.LUT P3, RZ, R15.reuse, 0x2, RZ, 0xc0, !PT ;  /* 0x000000020fff7812 */ /* 0x040fe4000786c0ff */
[C---:B------:R-:W-:Y:S02]  /*b7940*/  LOP3.LUT P2, RZ, R15.reuse, 0x4, RZ, 0xc0, !PT ;  /* 0x000000040fff7812 */ /* 0x040fe4000784c0ff */
[C---:B------:R-:W-:Y:S02]  /*b7950*/  LOP3.LUT P1, RZ, R15.reuse, 0x10, RZ, 0xc0, !PT ;  /* 0x000000100fff7812 */ /* 0x040fe4000782c0ff */
[----:B------:R-:W-:Y:S01]  /*b7960*/  LOP3.LUT P0, RZ, R15, 0x20, RZ, 0xc0, !PT ;  /* 0x000000200fff7812 */ /* 0x000fe2000780c0ff */
[----:B---3--:R0:W-:Y:S01]  /*b7970*/  @P6 STG.E.U8 desc[UR10][R240.64], R17 ;  /* 0x00000011f0006986 */ /* 0x0081e2000c10110a */
[----:B------:R-:W-:-:S03]  /*b7980*/  LOP3.LUT P6, RZ, R247, 0x40, RZ, 0xc0, !PT ;  /* 0x00000040f7ff7812 */ /* 0x000fc600078cc0ff */
[----:B0-----:R-:W3:Y:S10]  /*b7990*/  LDL.LU.64 R240, [R1+0x2b50] ;  /* 0x002b500001f07983 */ /* 0x001ef40000300a00 */
[----:B----4-:R0:W-:Y:S01]  /*b79a0*/  @P6 STG.E.U8 desc[UR10][R10.64], R16 ;  /* 0x000000100a006986 */ /* 0x0101e2000c10110a */
[----:B------:R-:W-:-:S02]  /*b79b0*/  LOP3.LUT P6, RZ, R247, 0x20, RZ, 0xc0, !PT ;  /* 0x00000020f7ff7812 */ /* 0x000fc400078cc0ff */
[----:B0-----:R-:W-:Y:S01]  /*b79c0*/  PRMT R16, R18, 0x7771, RZ ;  /* 0x0000777112107816 */ /* 0x001fe200000000ff */
[----:B------:R-:W4:Y:S10]  /*b79d0*/  LDL.LU.64 R10, [R1+0x2b48] ;  /* 0x002b4800010a7983 */ /* 0x000f340000300a00 */
[----:B------:R0:W-:Y:S01]  /*b79e0*/  @P6 STG.E.U8 desc[UR10][R4.64], R16 ;  /* 0x0000001004006986 */ /* 0x0001e2000c10110a */
[----:B------:R-:W-:-:S02]  /*b79f0*/  LOP3.LUT P6, RZ, R247, 0x10, RZ, 0xc0, !PT ;  /* 0x00000010f7ff7812 */ /* 0x000fc400078cc0ff */
[----:B0-----:R-:W-:Y:S01]  /*b7a00*/  PRMT R16, R18, 0x7772, RZ ;  /* 0x0000777212107816 */ /* 0x001fe200000000ff */
[----:B------:R-:W4:Y:S10]  /*b7a10*/  LDL.LU.64 R4, [R1+0x2b40] ;  /* 0x002b400001047983 */ /* 0x000f340000300a00 */
[----:B--2---:R0:W-:Y:S01]  /*b7a20*/  @P6 STG.E.U8 desc[UR10][R212.64], R16 ;  /* 0x00000010d4006986 */ /* 0x0041e2000c10110a */
[----:B------:R-:W-:-:S02]  /*b7a30*/  LOP3.LUT P6, RZ, R247, 0x8, RZ, 0xc0, !PT ;  /* 0x00000008f7ff7812 */ /* 0x000fc400078cc0ff */
[----:B------:R-:W-:-:S11]  /*b7a40*/  PRMT R18, R18, 0x7773, RZ ;  /* 0x0000777312127816 */ /* 0x000fd600000000ff */
[----:B------:R-:W-:Y:S01]  /*b7a50*/  @P6 STG.E.U8 desc[UR10][R214.64], R18 ;  /* 0x00000012d6006986 */ /* 0x000fe2000c10110a */
[----:B------:R-:W-:Y:S02]  /*b7a60*/  LOP3.LUT P6, RZ, R247, 0x4, RZ, 0xc0, !PT ;  /* 0x00000004f7ff7812 */ /* 0x000fe400078cc0ff */
[----:B0-----:R-:W-:-:S11]  /*b7a70*/  PRMT R16, R19, 0x7770, RZ ;  /* 0x0000777013107816 */ /* 0x001fd600000000ff */
        /* <DEDUP_REMOVED lines=37> */
[----:B0-----:R-:W2:Y:S06]  /*b7cd0*/  LDL.LU.64 R6, [R1+0x23a0] ;  /* 0x0023a00001067983 */ /* 0x001eac0000300a00 */
[----:B------:R-:W-:-:S02]  /*b7ce0*/  @P6 LOP3.LUT R246, R246, 0x40000000, RZ, 0xfc, !PT ;  /* 0x40000000f6f66812 */ /* 0x000fc400078efcff */
[----:B------:R-:W-:Y:S01]  /*b7cf0*/  LOP3.LUT P6, RZ, R15, 0x200000, RZ, 0xc0, !PT ;  /* 0x002000000fff7812 */ /* 0x000fe200078cc0ff */
[----:B------:R-:W2:Y:S01]  /*b7d00*/  LDL.LU.64 R18, [R1+0x2388] ;  /* 0x0023880001127983 */ /* 0x000ea20000300a00 */
[----:B------:R-:W-:Y:S02]  /*b7d10*/  LOP3.LUT R246, R246, 0x7fffffff, RZ, 0xc0, !PT ;  /* 0x7ffffffff6f67812 */ /* 0x000fe400078ec0ff */
[----:B------:R-:W-:Y:S01]  /*b7d20*/  LOP3.LUT R247, R247, 0xfffffffe, RZ, 0xc0, !PT ;  /* 0xfffffffef7f77812 */ /* 0x000fe200078ec0ff */
[----:B------:R-:W2:Y:S01]  /*b7d30*/  LDL.LU.64 R212, [R1+0x2380] ;  /* 0x0023800001d47983 */ /* 0x000ea20000300a00 */
[C---:B------:R-:W-:Y:S02]  /*b7d40*/  LOP3.LUT P2, RZ, R15.reuse, 0x200, RZ, 0xc0, !PT ;  /* 0x000002000fff7812 */ /* 0x040fe4000784c0ff */
[----:B------:R-:W-:Y:S01]  /*b7d50*/  LOP3.LUT P1, RZ, R15, 0x800, RZ, 0xc0, !PT ;  /* 0x000008000fff7812 */ /* 0x000fe2000782c0ff */
[----:B------:R-:W2:Y:S04]  /*b7d60*/  LDL.LU.64 R214, [R1+0x2378] ;  /* 0x0023780001d67983 */ /* 0x000ea80000300a00 */
[----:B------:R-:W-:-:S02]  /*b7d70*/  @P6 LOP3.LUT R246, R246, 0x80000000, RZ, 0xfc, !PT ;  /* 0x80000000f6f66812 */ /* 0x000fc400078efcff */
[----:B------:R-:W-:Y:S02]  /*b7d80*/  LOP3.LUT P6, RZ, R15, 0x80000, RZ, 0xc0, !PT ;  /* 0x000800000fff7812 */ /* 0x000fe400078cc0ff */
[----:B------:R-:W-:-:S11]  /*b7d90*/  PRMT R16, R21, 0x7770, RZ ;  /* 0x0000777015107816 */ /* 0x000fd600000000ff */
[----:B------:R-:W-:Y:S02]  /*b7da0*/  @P6 LOP3.LUT R247, R247, 0x1, RZ, 0xfc, !PT ;  /* 0x00000001f7f76812 */ /* 0x000fe400078efcff */
[----:B------:R-:W-:Y:S02]  /*b7db0*/  LOP3.LUT P6, RZ, R15, 0x20000, RZ, 0xc0, !PT ;  /* 0x000200000fff7812 */ /* 0x000fe400078cc0ff */
[----:B------:R-:W-:Y:S01]  /*b7dc0*/  LOP3.LUT R247, R247, 0xfffffffd, RZ, 0xc0, !PT ;  /* 0xfffffffdf7f77812 */ /* 0x000fe200078ec0ff */
[----:B---3--:R0:W-:Y:S01]  /*b7dd0*/  @P2 STG.E.U8 desc[UR10][R216.64], R16 ;  /* 0x00000010d8002986 */ /* 0x0081e2000c10110a */
[----:B------:R-:W-:-:S09]  /*b7de0*/  LOP3.LUT P0, RZ, R15, 0x2000, RZ, 0xc0, !PT ;  /* 0x000020000fff7812 */ /* 0x000fd2000780c0ff */
[----:B------:R-:W-:Y:S02]  /*b7df0*/  @P6 LOP3.LUT R247, R247, 0x2, RZ, 0xfc, !PT ;  /* 0x00000002f7f76812 */ /* 0x000fe400078efcff */
[----:B------:R-:W-:Y:S02]  /*b7e00*/  LOP3.LUT P6, RZ, R15, 0x8000, RZ, 0xc0, !PT ;  /* 0x000080000fff7812 */ /* 0x000fe400078cc0ff */
[----:B0-----:R-:W-:-:S05]  /*b7e10*/  PRMT R16, R21, 0x7771, RZ ;  /* 0x0000777115107816 */ /* 0x001fca00000000ff */
[----:B----4-:R0:W-:Y:S02]  /*b7e20*/  @P1 STG.E.U8 desc[UR10][R218.64], R16 ;  /* 0x00000010da001986 */ /* 0x0101e4000c10110a */
[C---:B0-----:R-:W-:Y:S02]  /*b7e30*/  PRMT R16, R21.reuse, 0x7772, RZ ;  /* 0x0000777215107816 */ /* 0x041fe400000000ff */
[----:B------:R-:W-:-:S03]  /*b7e40*/  PRMT R21, R21, 0x7773, RZ ;  /* 0x0000777315157816 */ /* 0x000fc600000000ff */
[----:B------:R0:W-:Y:S04]  /*b7e50*/  @P0 STG.E.U8 desc[UR10][R220.64], R16 ;  /* 0x00000010dc000986 */ /* 0x0001e8000c10110a */
[----:B------:R1:W-:Y:S01]  /*b7e60*/  @P6 STG.E.U8 desc[UR10][R222.64], R21 ;  /* 0x00000015de006986 */ /* 0x0003e2000c10110a */
[C---:B------:R-:W-:Y:S02]  /*b7e70*/  LOP3.LUT P6, RZ, R247.reuse, 0x2, RZ, 0xc0, !PT ;  /* 0x00000002f7ff7812 */ /* 0x040fe400078cc0ff */
[----:B0-----:R-:W-:Y:S01]  /*b7e80*/  PRMT R16, R22, 0x7770, RZ ;  /* 0x0000777016107816 */ /* 0x001fe200000000ff */
[----:B-1----:R-:W3:Y:S10]  /*b7e90*/  LDL.LU.64 R20, [R1+0x2390] ;  /* 0x0023900001147983 */ /* 0x002ef40000300a00 */
[----:B------:R0:W-:Y:S01]  /*b7ea0*/  @P6 STG.E.U8 desc[UR10][R224.64], R16 ;  /* 0x00000010e0006986 */ /* 0x0001e2000c10110a */
[----:B------:R-:W-:-:S03]  /*b7eb0*/  LOP3.LUT P6, RZ, R247, 0x1, RZ, 0xc0, !PT ;  /* 0x00000001f7ff7812 */ /* 0x000fc600078cc0ff */
[----:B------:R-:W4:Y:S04]  /*b7ec0*/  LDL.LU.64 R216, [R1+0x2370] ;  /* 0x0023700001d87983 */ /* 0x000f280000300a00 */
[----:B------:R-:W4:Y:S01]  /*b7ed0*/  LDL.LU.64 R218, [R1+0x2368] ;  /* 0x0023680001da7983 */ /* 0x000f220000300a00 */
[----:B0-----:R-:W-:-:S03]  /*b7ee0*/  PRMT R16, R22, 0x7771, RZ ;  /* 0x0000777116107816 */ /* 0x001fc600000000ff */
[----:B------:R-:W4:Y:S04]  /*b7ef0*/  LDL.LU.64 R220, [R1+0x2360] ;  /* 0x0023600001dc7983 */ /* 0x000f280000300a00 */
[----:B------:R0:W-:Y:S01]  /*b7f00*/  @P6 STG.E.U8 desc[UR10][R226.64], R16 ;  /* 0x00000010e2006986 */ /* 0x0001e2000c10110a */
[----:B------:R-:W-:-:S03]  /*b7f10*/  LOP3.LUT P6, RZ, R246, 0x80000000, RZ, 0xc0, !PT ;  /* 0x80000000f6ff7812 */ /* 0x000fc600078cc0ff */
[----:B------:R-:W4:Y:S04]  /*b7f20*/  LDL.LU.64 R222, [R1+0x2358] ;  /* 0x0023580001de7983 */ /* 0x000f280000300a00 */
[----:B------:R-:W4:Y:S01]  /*b7f30*/  LDL.LU.64 R224, [R1+0x2350] ;  /* 0x0023500001e07983 */ /* 0x000f220000300a00 */
[----:B0-----:R-:W-:-:S03]  /*b7f40*/  PRMT R16, R22, 0x7772, RZ ;  /* 0x0000777216107816 */ /* 0x001fc600000000ff */
[----:B------:R-:W4:Y:S04]  /*b7f50*/  LDL.LU.64 R226, [R1+0x2348] ;  /* 0x0023480001e27983 */ /* 0x000f280000300a00 */
[----:B--2---:R0:W-:Y:S04]  /*b7f60*/  @P6 STG.E.U8 desc[UR10][R6.64], R16 ;  /* 0x0000001006006986 */ /* 0x0041e8000c10110a */
[----:B0-----:R-:W2:Y:S04]  /*b7f70*/  LDL.LU.64 R6, [R1+0x2b38] ;  /* 0x002b380001067983 */ /* 0x001ea80000300a00 */
[----:B------:R-:W3:Y:S01]  /*b7f80*/  LDL.LU.64 R16, [R1+0x2398] ;  /* 0x0023980001107983 */ /* 0x000ee20000300a00 */
[----:B------:R-:W-:-:S02]  /*b7f90*/  LOP3.LUT P6, RZ, R246, 0x40000000, RZ, 0xc0, !PT ;  /* 0x40000000f6ff7812 */ /* 0x000fc400078cc0ff */
[----:B------:R-:W-:Y:S02]  /*b7fa0*/  PRMT R22, R22, 0x7773, RZ ;  /* 0x0000777316167816 */ /* 0x000fe400000000ff */
[----:B------:R-:W-:Y:S02]  /*b7fb0*/  LOP3.LUT P5, RZ, R15, 0x80000000, RZ, 0xc0, !PT ;  /* 0x800000000fff7812 */ /* 0x000fe400078ac0ff */
[C---:B------:R-:W-:Y:S02]  /*b7fc0*/  LOP3.LUT P4, RZ, R14.reuse, 0x2, RZ, 0xc0, !PT ;  /* 0x000000020eff7812 */ /* 0x040fe4000788c0ff */
[C---:B------:R-:W-:Y:S02]  /*b7fd0*/  LOP3.LUT P3, RZ, R14.reuse, 0x8, RZ, 0xc0, !PT ;  /* 0x000000080eff7812 */ /* 0x040fe4000786c0ff */
[C---:B------:R-:W-:Y:S02]  /*b7fe0*/  LOP3.LUT P2, RZ, R14.reuse, 0x20, RZ, 0xc0, !PT ;  /* 0x000000200eff7812 */ /* 0x040fe4000784c0ff */
[----:B------:R-:W-:-:S02]  /*b7ff0*/  LOP3.LUT P1, RZ, R14, 0x40, RZ, 0xc0, !PT ;  /* 0x000000400eff7812 */ /* 0x000fc4000782c0ff */
[----:B------:R-:W-:Y:S01]  /*b8000*/  LOP3.LUT P0, RZ, R14, 0x80, RZ, 0xc0, !PT ;  /* 0x000000800eff7812 */ /* 0x000fe2000780c0ff */
[----:B---3--:R0:W-:Y:S01]  /*b8010*/  @P6 STG.E.U8 desc[UR10][R16.64], R22 ;  /* 0x0000001610006986 */ /* 0x0081e2000c10110a */
[----:B------:R-:W-:Y:S02]  /*b8020*/  LOP3.LUT P6, RZ, R246, 0x20000000, RZ, 0xc0, !PT ;  /* 0x20000000f6ff7812 */ /* 0x000fe400078cc0ff */
[----:B0-----:R-:W-:-:S11]  /*b8030*/  PRMT R16, R23, 0x7770, RZ ;  /* 0x0000777017107816 */ /* 0x001fd600000000ff */
[----:B------:R0:W-:Y:S01]  /*b8040*/  @P6 STG.E.U8 desc[UR10][R20.64], R16 ;  /* 0x0000001014006986 */ /* 0x0001e2000c10110a */
[----:B------:R-:W-:Y:S02]  /*b8050*/  LOP3.LUT P6, RZ, R246, 0x10000000, RZ, 0xc0, !PT ;  /* 0x10000000f6ff7812 */ /* 0x000fe400078cc0ff */
[----:B0-----:R-:W-:-:S11]  /*b8060*/  PRMT R16, R23, 0x7771, RZ ;  /* 0x0000777117107816 */ /* 0x001fd600000000ff */
[----:B------:R0:W-:Y:S01]  /*b8070*/  @P6 STG.E.U8 desc[UR10][R18.64], R16 ;  /* 0x0000001012006986 */ /* 0x0001e2000c10110a */
[----:B------:R-:W-:Y:S02]  /*b8080*/  LOP3.LUT P6, RZ, R246, 0x8000000, RZ, 0xc0, !PT ;  /* 0x08000000f6ff7812 */ /* 0x000fe400078cc0ff */
[----:B0-----:R-:W-:-:S11]  /*b8090*/  PRMT R16, R23, 0x7772, RZ ;  /* 0x0000777217107816 */ /* 0x001fd600000000ff */
[----:B------:R0:W-:Y:S01]  /*b80a0*/  @P6 STG.E.U8 desc[UR10][R212.64], R16 ;  /* 0x00000010d4006986 */ /* 0x0001e2000c10110a */
[----:B------:R-:W-:Y:S02]  /*b80b0*/  LOP3.LUT P6, RZ, R246, 0x4000000, RZ, 0xc0, !PT ;  /* 0x04000000f6ff7812 */ /* 0x000fe400078cc0ff */
[----:B------:R-:W-:Y:S02]  /*b80c0*/  PRMT R23, R23, 0x7773, RZ ;  /* 0x0000777317177816 */ /* 0x000fe400000000ff */
[----:B0-----:R-:W-:-:S09]  /*b80d0*/  PRMT R16, R24, 0x7770, RZ ;  /* 0x0000777018107816 */ /* 0x001fd200000000ff */
[----:B------:R-:W-:Y:S04]  /*b80e0*/  @P6 STG.E.U8 desc[UR10][R214.64], R23 ;  /* 0x00000017d6006986 */ /* 0x000fe8000c10110a */
[----:B----4-:R0:W-:Y:S02]  /*b80f0*/  @P5 STG.E.U8 desc[UR10][R216.64], R16 ;  /* 0x00000010d8005986 */ /* 0x0101e4000c10110a */
        /* <DEDUP_REMOVED lines=10> */
[----:B0-----:R-:W3:Y:S04]  /*b81a0*/  LDL.LU.64 R226, [R1+0x2340] ;  /* 0x0023400001e27983 */ /* 0x001ee80000300a00 */
[----:B------:R-:W4:Y:S04]  /*b81b0*/  LDL.LU.64 R216, [R1+0x2338] ;  /* 0x0023380001d87983 */ /* 0x000f280000300a00 */
[----:B------:R-:W2:Y:S04]  /*b81c0*/  LDL.LU.64 R218, [R1+0x2330] ;  /* 0x0023300001da7983 */ /* 0x000ea80000300a00 */
[----:B------:R-:W2:Y:S04]  /*b81d0*/  LDL.LU.64 R220, [R1+0x2328] ;  /* 0x0023280001dc7983 */ /* 0x000ea80000300a00 */
[----:B------:R-:W2:Y:S01]  /*b81e0*/  LDL.LU.64 R222, [R1+0x2320] ;  /* 0x0023200001de7983 */ /* 0x000ea20000300a00 */
[----:B------:R-:W-:-:S03]  /*b81f0*/  LOP3.LUT P3, RZ, R14, 0x100, RZ, 0xc0, !PT ;  /* 0x000001000eff7812 */ /* 0x000fc6000786c0ff */
[----:B------:R-:W2:Y:S01]  /*b8200*/  LDL.LU.64 R224, [R1+0x2318] ;  /* 0x0023180001e07983 */ /* 0x000ea20000300a00 */
        /* <DEDUP_REMOVED lines=9> */
[----:B------:R-:W-:-:S09]  /*b82a0*/  LOP3.LUT P2, RZ, R14, 0x200, RZ, 0xc0, !PT ;  /* 0x000002000eff7812 */ /* 0x000fd2000784c0ff */
[----:B------:R-:W-:Y:S02]  /*b82b0*/  @P6 LOP3.LUT R246, R246, 0x100000, RZ, 0xfc, !PT ;  /* 0x00100000f6f66812 */ /* 0x000fe400078efcff */
[----:B------:R-:W-:Y:S02]  /*b82c0*/  LOP3.LUT P6, RZ, R14, 0x20000, RZ, 0xc0, !PT ;  /* 0x000200000eff7812 */ /* 0x000fe400078cc0ff */
[----:B------:R-:W-:Y:S02]  /*b82d0*/  LOP3.LUT R246, R246, 0xffdfffff, RZ, 0xc0, !PT ;  /* 0xffdffffff6f67812 */ /* 0x000fe400078ec0ff */
[----:B------:R-:W-:-:S09]  /*b82e0*/  PRMT R25, R25, 0x7773, RZ ;  /* 0x0000777319197816 */ /* 0x000fd200000000ff */
[----:B------:R-:W-:Y:S02]  /*b82f0*/  @P6 LOP3.LUT R246, R246, 0x200000, RZ, 0xfc, !PT ;  /* 0x00200000f6f66812 */ /* 0x000fe400078efcff */
[----:B------:R-:W-:Y:S02]  /*b8300*/  LOP3.LUT P6, RZ, R14, 0x10000, RZ, 0xc0, !PT ;  /* 0x000100000eff7812 */ /* 0x000fe400078cc0ff */
[----:B------:R-:W-:Y:S01]  /*b8310*/  LOP3.LUT R246, R246, 0xffbfffff, RZ, 0xc0, !PT ;  /* 0xffbffffff6f67812 */ /* 0x000fe200078ec0ff */
[----:B---3--:R0:W-:Y:S04]  /*b8320*/  @P3 STG.E.U8 desc[UR10][R226.64], R16 ;  /* 0x00000010e2003986 */ /* 0x0081e8000c10110a */
[----:B0-----:R-:W3:Y:S04]  /*b8330*/  LDL.LU.64 R226, [R1+0x2310] ;  /* 0x0023100001e27983 */ /* 0x001ee80000300a00 */
[----:B----4-:R0:W-:Y:S02]  /*b8340*/  @P2 STG.E.U8 desc[UR10][R216.64], R25 ;  /* 0x00000019d8002986 */ /* 0x0101e4000c10110a */
[----:B------:R-:W-:-:S02]  /*b8350*/  @P6 LOP3.LUT R246, R246, 0x400000, RZ, 0xfc, !PT ;  /* 0x00400000f6f66812 */ /* 0x000fc400078efcff */
[----:B0-----:R-:W4:Y:S01]  /*b8360*/  LDL.LU.64 R24, [R1+0x2308] ;  /* 0x0023080001187983 */ /* 0x001f220000300a00 */
[----:B------:R-:W-:-:S03]  /*b8370*/  LOP3.LUT P6, RZ, R14, 0x8000, RZ, 0xc0, !PT ;  /* 0x000080000eff7812 */ /* 0x000fc600078cc0ff */
[----:B------:R-:W4:Y:S01]  /*b8380*/  LDL.LU.64 R22, [R1+0x2300] ;  /* 0x0023000001167983 */ /* 0x000f220000300a00 */
[----:B------:R-:W-:-:S03]  /*b8390*/  LOP3.LUT R246, R246, 0xff7fffff, RZ, 0xc0, !PT ;  /* 0xff7ffffff6f67812 */ /* 0x000fc600078ec0ff */
[----:B------:R-:W4:Y:S01]  /*b83a0*/  LDL.LU.64 R20, [R1+0x22f8] ;  /* 0x0022f80001147983 */ /* 0x000f220000300a00 */
[----:B------:R-:W-:-:S03]  /*b83b0*/  LOP3.LUT P1, RZ, R14, 0x400, RZ, 0xc0, !PT ;  /* 0x000004000eff7812 */ /* 0x000fc6000782c0ff */
[----:B------:R-:W4:Y:S02]  /*b83c0*/  LDL.LU.64 R18, [R1+0x22f0] ;  /* 0x0022f00001127983 */ /* 0x000f240000300a00 */
[----:B------:R-:W-:Y:S02]  /*b83d0*/  @P6 LOP3.LUT R246, R246, 0x800000, RZ, 0xfc, !PT ;  /* 0x00800000f6f66812 */ /* 0x000fe400078efcff */
[----:B------:R-:W-:Y:S01]  /*b83e0*/  LOP3.LUT P6, RZ, R14, 0x4000, RZ, 0xc0, !PT ;  /* 0x000040000eff7812 */ /* 0x000fe200078cc0ff */
[----:B------:R-:W4:Y:S01]  /*b83f0*/  LDL.LU.64 R212, [R1+0x22e8] ;  /* 0x0022e80001d47983 */ /* 0x000f220000300a00 */
[----:B------:R-:W-:Y:S02]  /*b8400*/  LOP3.LUT R246, R246, 0xfeffffff, RZ, 0xc0, !PT ;  /* 0xfefffffff6f67812 */ /* 0x000fe400078ec0ff */
[----:B------:R-:W-:Y:S01]  /*b8410*/  LOP3.LUT P0, RZ, R14, 0x800, RZ, 0xc0, !PT ;  /* 0x000008000eff7812 */ /* 0x000fe2000780c0ff */
[----:B------:R-:W4:Y:S01]  /*b8420*/  LDL.LU.64 R214, [R1+0x22e0] ;  /* 0x0022e00001d67983 */ /* 0x000f220000300a00 */
[----:B------:R-:W-:-:S03]  /*b8430*/  PRMT R16, R26, 0x7770, RZ ;  /* 0x000077701a107816 */ /* 0x000fc600000000ff */
[----:B------:R-:W4:Y:S04]  /*b8440*/  LDL.LU.64 R216, [R1+0x22d8] ;  /* 0x0022d80001d87983 */ /* 0x000f280000300a00 */
[----:B------:R-:W-:Y:S02]  /*b8450*/  @P6 LOP3.LUT R246, R246, 0x1000000, RZ, 0xfc, !PT ;  /* 0x01000000f6f66812 */ /* 0x000fe400078efcff */
[----:B------:R-:W-:Y:S02]  /*b8460*/  LOP3.LUT P6, RZ, R14, 0x2000, RZ, 0xc0, !PT ;  /* 0x000020000eff7812 */ /* 0x000fe400078cc0ff */
[----:B------:R-:W-:Y:S01]  /*b8470*/  LOP3.LUT R246, R246, 0xfdffffff, RZ, 0xc0, !PT ;  /* 0xfdfffffff6f67812 */ /* 0x000fe200078ec0ff */
[----:B--2---:R0:W-:Y:S10]  /*b8480*/  @P1 STG.E.U8 desc[UR10][R218.64], R16 ;  /* 0x00000010da001986 */ /* 0x0041f4000c10110a */
[----:B------:R-:W-:-:S02]  /*b8490*/  @P6 LOP3.LUT R246, R246, 0x2000000, RZ, 0xfc, !PT ;  /* 0x02000000f6f66812 */ /* 0x000fc400078efcff */
[----:B------:R-:W-:Y:S01]  /*b84a0*/  LOP3.LUT P6, RZ, R14, 0x1000, RZ, 0xc0, !PT ;  /* 0x000010000eff7812 */ /* 0x000fe200078cc0ff */
[----:B0-----:R-:W2:Y:S01]  /*b84b0*/  LDL.LU.64 R218, [R1+0x22d0] ;  /* 0x0022d00001da7983 */ /* 0x001ea20000300a00 */
[----:B------:R-:W-:-:S05]  /*b84c0*/  PRMT R16, R26, 0x7771, RZ ;  /* 0x000077711a107816 */ /* 0x000fca00000000ff */
[----:B------:R0:W-:Y:S02]  /*b84d0*/  @P0 STG.E.U8 desc[UR10][R220.64], R16 ;  /* 0x00000010dc000986 */ /* 0x0001e4000c10110a */
[----:B0-----:R-:W-:Y:S02]  /*b84e0*/  PRMT R16, R26, 0x7772, RZ ;  /* 0x000077721a107816 */ /* 0x001fe400000000ff */
[----:B------:R-:W2:Y:S04]  /*b84f0*/  LDL.LU.64 R220, [R1+0x22c8] ;  /* 0x0022c80001dc7983 */ /* 0x000ea80000300a00 */
[----:B------:R0:W-:Y:S01]  /*b8500*/  @P6 STG.E.U8 desc[UR10][R222.64], R16 ;  /* 0x00000010de006986 */ /* 0x0001e2000c10110a */
[----:B------:R-:W-:Y:S02]  /*b8510*/  LOP3.LUT P6, RZ, R246, 0x2000000, RZ, 0xc0, !PT ;  /* 0x02000000f6ff7812 */ /* 0x000fe400078cc0ff */
[----:B------:R-:W-:Y:S01]  /*b8520*/  PRMT R26, R26, 0x7773, RZ ;  /* 0x000077731a1a7816 */ /* 0x000fe200000000ff */
[----:B0-----:R-:W2:Y:S10]  /*b8530*/  LDL.LU.64 R222, [R1+0x22c0] ;  /* 0x0022c00001de7983 */ /* 0x001eb40000300a00 */
[----:B------:R0:W-:Y:S01]  /*b8540*/  @P6 STG.E.U8 desc[UR10][R224.64], R26 ;  /* 0x0000001ae0006986 */ /* 0x0001e2000c10110a */
[----:B------:R-:W-:-:S02]  /*b8550*/  LOP3.LUT P6, RZ, R246, 0x1000000, RZ, 0xc0, !PT ;  /* 0x01000000f6ff7812 */ /* 0x000fc400078cc0ff */
[----:B------:R-:W-:Y:S01]  /*b8560*/  PRMT R16, R27, 0x7770, RZ ;  /* 0x000077701b107816 */ /* 0x000fe200000000ff */
[----:B0-----:R-:W2:Y:S10]  /*b8570*/  LDL.LU.64 R224, [R1+0x22b8] ;  /* 0x0022b80001e07983 */ /* 0x001eb40000300a00 */
[----:B---3--:R0:W-:Y:S04]  /*b8580*/  @P6 STG.E.U8 desc[UR10][R226.64], R16 ;  /* 0x00000010e2006986 */ /* 0x0081e8000c10110a */
[----:B0-----:R-:W3:Y:S01]  /*b8590*/  LDL.LU.64 R226, [R1+0x22b0] ;  /* 0x0022b00001e27983 */ /* 0x001ee20000300a00 */
[----:B------:R-:W-:-:S02]  /*b85a0*/  LOP3.LUT P6, RZ, R246, 0x800000, RZ, 0xc0, !PT ;  /* 0x00800000f6ff7812 */ /* 0x000fc400078cc0ff */
[----:B------:R-:W-:-:S11]  /*b85b0*/  PRMT R16, R27, 0x7771, RZ ;  /* 0x000077711b107816 */ /* 0x000fd600000000ff */
[----:B----4-:R0:W-:Y:S01]  /*b85c0*/  @P6 STG.E.U8 desc[UR10][R24.64], R16 ;  /* 0x0000001018006986 */ /* 0x0101e2000c10110a */
[----:B------:R-:W-:Y:S02]  /*b85d0*/  LOP3.LUT P6, RZ, R246, 0x400000, RZ, 0xc0, !PT ;  /* 0x00400000f6ff7812 */ /* 0x000fe400078cc0ff */
[----:B0-----:R-:W-:-:S11]  /*b85e0*/  PRMT R16, R27, 0x7772, RZ ;  /* 0x000077721b107816 */ /* 0x001fd600000000ff */
[----:B------:R0:W-:Y:S01]  /*b85f0*/  @P6 STG.E.U8 desc[UR10][R22.64], R16 ;  /* 0x0000001016006986 */ /* 0x0001e2000c10110a */
[----:B------:R-:W-:Y:S02]  /*b8600*/  LOP3.LUT P6, RZ, R246, 0x200000, RZ, 0xc0, !PT ;  /* 0x00200000f6ff7812 */ /* 0x000fe400078cc0ff */
[----:B------:R-:W-:-:S11]  /*b8610*/  PRMT R27, R27, 0x7773, RZ ;  /* 0x000077731b1b7816 */ /* 0x000fd600000000ff */
[----:B------:R-:W-:Y:S01]  /*b8620*/  @P6 STG.E.U8 desc[UR10][R20.64], R27 ;  /* 0x0000001b14006986 */ /* 0x000fe2000c10110a */
[----:B------:R-:W-:Y:S02]  /*b8630*/  LOP3.LUT P6, RZ, R246, 0x100000, RZ, 0xc0, !PT ;  /* 0x00100000f6ff7812 */ /* 0x000fe400078cc0ff */
[----:B0-----:R-:W-:-:S11]  /*b8640*/  PRMT R16, R28, 0x7770, RZ ;  /* 0x000077701c107816 */ /* 0x001fd600000000ff */
[----:B------:R0:W-:Y:S01]  /*b8650*/  @P6 STG.E.U8 desc[UR10][R18.64], R16 ;  /* 0x0000001012006986 */ /* 0x0001e2000c10110a */
[----:B------:R-:W-:Y:S02]  /*b8660*/  LOP3.LUT P6, RZ, R246, 0x80000, RZ, 0xc0, !PT ;  /* 0x00080000f6ff7812 */ /* 0x000fe400078cc0ff */
[----:B0-----:R-:W-:-:S11]  /*b8670*/  PRMT R16, R28, 0x7771, RZ ;  /* 0x000077711c107816 */ /* 0x001fd600000000ff */
[----:B------:R0:W-:Y:S01]  /*b8680*/  @P6 STG.E.U8 desc[UR10][R212.64], R16 ;  /* 0x00000010d4006986 */ /* 0x0001e2000c10110a */
[----:B------:R-:W-:Y:S02]  /*b8690*/  LOP3.LUT P6, RZ, R246, 0x40000, RZ, 0xc0, !PT ;  /* 0x00040000f6ff7812 */ /* 0x000fe400078cc0ff */
[C---:B------:R-:W-:Y:S02]  /*b86a0*/  LOP3.LUT P5, RZ, R14.reuse, 0x200000, RZ, 0xc0, !PT ;  /* 0x002000000eff7812 */ /* 0x040fe400078ac0ff */
[C---:B------:R-:W-:Y:S02]  /*b86b0*/  LOP3.LUT P4, RZ, R14.reuse, 0x400000, RZ, 0xc0, !PT ;  /* 0x004000000eff7812 */ /* 0x040fe4000788c0ff */
[----:B------:R-:W-:Y:S02]  /*b86c0*/  LOP3.LUT P3, RZ, R14, 0x800000, RZ, 0xc0, !PT ;  /* 0x008000000eff7812 */ /* 0x000fe4000786c0ff */
[C---:B0-----:R-:W-:Y:S02]  /*b86d0*/  PRMT R16, R28.reuse, 0x7772, RZ ;  /* 0x000077721c107816 */ /* 0x041fe400000000ff */
[----:B------:R-:W-:-:S03]  /*b86e0*/  PRMT R28, R28, 0x7773, RZ ;  /* 0x000077731c1c7816 */ /* 0x000fc600000000ff */
[----:B------:R0:W-:Y:S01]  /*b86f0*/  @P6 STG.E.U8 desc[UR10][R214.64], R16 ;  /* 0x00000010d6006986 */ /* 0x0001e2000c10110a */
[----:B------:R-:W-:-:S03]  /*b8700*/  LOP3.LUT P2, RZ, R14, 0x1000000, RZ, 0xc0, !PT ;  /* 0x010000000eff7812 */ /* 0x000fc6000784c0ff */
[----:B------:R-:W-:Y:S01]  /*b8710*/  @P5 STG.E.U8 desc[UR10][R216.64], R28 ;  /* 0x0000001cd8005986 */ /* 0x000fe2000c10110a */
[----:B0-----:R-:W-:-:S05]  /*b8720*/  PRMT R16, R29, 0x7770, RZ ;  /* 0x000077701d107816 */ /* 0x001fca00000000ff */
[----:B--2---:R0:W-:Y:S01]  /*b8730*/  @P4 STG.E.U8 desc[UR10][R218.64], R16 ;  /* 0x00000010da004986 */ /* 0x0041e2000c10110a */
[C---:B------:R-:W-:Y:S02]  /*b8740*/  LOP3.LUT P1, RZ, R14.reuse, 0x2000000, RZ, 0xc0, !PT ;  /* 0x020000000eff7812 */ /* 0x040fe4000782c0ff */
[----:B------:R-:W-:Y:S02]  /*b8750*/  LOP3.LUT P0, RZ, R14, 0x4000000, RZ, 0xc0, !PT ;  /* 0x040000000eff7812 */ /* 0x000fe4000780c0ff */
[----:B0-----:R-:W-:-:S05]  /*b8760*/  PRMT R16, R29, 0x7771, RZ ;  /* 0x000077711d107816 */ /* 0x001fca00000000ff */
[----:B------:R0:W-:Y:S02]  /*b8770*/  @P3 STG.E.U8 desc[UR10][R220.64], R16 ;  /* 0x00000010dc003986 */ /* 0x0001e4000c10110a */
[C---:B0-----:R-:W-:Y:S02]  /*b8780*/  PRMT R16, R29.reuse, 0x7772, RZ ;  /* 0x000077721d107816 */ /* 0x041fe400000000ff */
[----:B------:R-:W-:-:S03]  /*b8790*/  PRMT R29, R29, 0x7773, RZ ;  /* 0x000077731d1d7816 */ /* 0x000fc600000000ff */
[----:B------:R0:W-:Y:S04]  /*b87a0*/  @P2 STG.E.U8 desc[UR10][R222.64], R16 ;  /* 0x00000010de002986 */ /* 0x0001e8000c10110a */
[----:B------:R-:W-:Y:S01]  /*b87b0*/  @P1 STG.E.U8 desc[UR10][R224.64], R29 ;  /* 0x0000001de0001986 */ /* 0x000fe2000c10110a */
[----:B0-----:R-:W-:-:S05]  /*b87c0*/  PRMT R16, R30, 0x7770, RZ ;  /* 0x000077701e107816 */ /* 0x001fca00000000ff */
[----:B---3--:R0:W-:Y:S04]  /*b87d0*/  @P0 STG.E.U8 desc[UR10][R226.64], R16 ;  /* 0x00000010e2000986 */ /* 0x0081e8000c10110a */
[----:B0-----:R-:W2:Y:S04]  /*b87e0*/  LDL.LU.64 R226, [R1+0x22a8] ;  /* 0x0022a80001e27983 */ /* 0x001ea80000300a00 */
[----:B------:R-:W3:Y:S04]  /*b87f0*/  LDL.LU.64 R216, [R1+0x22a0] ;  /* 0x0022a00001d87983 */ /* 0x000ee80000300a00 */
        /* <DEDUP_REMOVED lines=22> */
[----:B------:R-:W2:Y:S02]  /*b8960*/  LDL.LU.64 R24, [R1+0x2270] ;  /* 0x0022700001187983 */ /* 0x000ea40000300a00 */
[----:B------:R-:W-:-:S02]  /*b8970*/  @P6 LOP3.LUT R246, R246, 0x4000, RZ, 0xfc, !PT ;  /* 0x00004000f6f66812 */ /* 0x000fc400078efcff */
[----:B------:R-:W-:Y:S01]  /*b8980*/  LOP3.LUT P6, RZ, R249, 0x4, RZ, 0xc0, !PT ;  /* 0x00000004f9ff7812 */ /* 0x000fe200078cc0ff */
[----:B------:R-:W2:Y:S01]  /*b8990*/  LDL.LU.64 R22, [R1+0x2268] ;  /* 0x0022680001167983 */ /* 0x000ea20000300a00 */
[----:B------:R-:W-:-:S03]  /*b89a0*/  LOP3.LUT R246, R246, 0xffff7fff, RZ, 0xc0, !PT ;  /* 0xffff7ffff6f67812 */ /* 0x000fc600078ec0ff */
[----:B------:R-:W2:Y:S01]  /*b89b0*/  LDL.LU.64 R20, [R1+0x2260] ;  /* 0x0022600001147983 */ /* 0x000ea20000300a00 */
[----:B------:R-:W-:-:S03]  /*b89c0*/  LOP3.LUT P2, RZ, R14, 0x10000000, RZ, 0xc0, !PT ;  /* 0x100000000eff7812 */ /* 0x000fc6000784c0ff */
[----:B------:R-:W2:Y:S04]  /*b89d0*/  LDL.LU.64 R18, [R1+0x2258] ;  /* 0x0022580001127983 */ /* 0x000ea80000300a00 */
[----:B------:R-:W-:Y:S01]  /*b89e0*/  @P6 LOP3.LUT R246, R246, 0x8000, RZ, 0xfc, !PT ;  /* 0x00008000f6f66812 */ /* 0x000fe200078efcff */
[----:B------:R-:W2:Y:S01]  /*b89f0*/  LDL.LU.64 R212, [R1+0x2250] ;  /* 0x0022500001d47983 */ /* 0x000ea20000300a00 */
[----:B------:R-:W-:Y:S02]  /*b8a00*/  LOP3.LUT P6, RZ, R249, 0x2, RZ, 0xc0, !PT ;  /* 0x00000002f9ff7812 */ /* 0x000fe400078cc0ff */
[----:B------:R-:W-:Y:S01]  /*b8a10*/  LOP3.LUT R246, R246, 0xfffeffff, RZ, 0xc0, !PT ;  /* 0xfffefffff6f67812 */ /* 0x000fe200078ec0ff */
[----:B------:R-:W2:Y:S01]  /*b8a20*/  LDL.LU.64 R214, [R1+0x2248] ;  /* 0x0022480001d67983 */ /* 0x000ea20000300a00 */
[----:B------:R-:W-:-:S09]  /*b8a30*/  LOP3.LUT P1, RZ, R14, 0x20000000, RZ, 0xc0, !PT ;  /* 0x200000000eff7812 */ /* 0x000fd2000782c0ff */
[----:B------:R-:W-:Y:S02]  /*b8a40*/  @P6 LOP3.LUT R246, R246, 0x10000, RZ, 0xfc, !PT ;  /* 0x00010000f6f66812 */ /* 0x000fe400078efcff */
[----:B------:R-:W-:Y:S02]  /*b8a50*/  LOP3.LUT P6, RZ, R249, 0x1, RZ, 0xc0, !PT ;  /* 0x00000001f9ff7812 */ /* 0x000fe400078cc0ff */
[----:B------:R-:W-:Y:S02]  /*b8a60*/  LOP3.LUT P0, RZ, R14, 0x40000000, RZ, 0xc0, !PT ;  /* 0x400000000eff7812 */ /* 0x000fe4000780c0ff */
[----:B------:R-:W-:Y:S02]  /*b8a70*/  LOP3.LUT R246, R246, 0xfffdffff, RZ, 0xc0, !PT ;  /* 0xfffdfffff6f67812 */ /* 0x000fe400078ec0ff */
[C---:B------:R-:W-:Y:S02]  /*b8a80*/  PRMT R16, R30.reuse, 0x7772, RZ ;  /* 0x000077721e107816 */ /* 0x040fe400000000ff */
[----:B------:R-:W-:-:S03]  /*b8a90*/  PRMT R30, R30, 0x7773, RZ ;  /* 0x000077731e1e7816 */ /* 0x000fc600000000ff */
[----:B---3--:R0:W-:Y:S02]  /*b8aa0*/  @P2 STG.E.U8 desc[UR10][R216.64], R16 ;  /* 0x00000010d8002986 */ /* 0x0081e4000c10110a */
[----:B------:R-:W-:Y:S02]  /*b8ab0*/  @P6 LOP3.LUT R246, R246, 0x20000, RZ, 0xfc, !PT ;  /* 0x00020000f6f66812 */ /* 0x000fe400078efcff */
[----:B------:R-:W-:Y:S01]  /*b8ac0*/  LOP3.LUT P6, RZ, R14, 0x80000000, RZ, 0xc0, !PT ;  /* 0x800000000eff7812 */ /* 0x000fe200078cc0ff */
[----:B----4-:R1:W-:Y:S01]  /*b8ad0*/  @P1 STG.E.U8 desc[UR10][R218.64], R30 ;  /* 0x0000001eda001986 */ /* 0x0103e2000c10110a */
[----:B0-----:R-:W-:-:S03]  /*b8ae0*/  PRMT R16, R31, 0x7770, RZ ;  /* 0x000077701f107816 */ /* 0x001fc600000000ff */
[----:B------:R-:W3:Y:S04]  /*b8af0*/  LDL.LU.64 R216, [R1+0x2240] ;  /* 0x0022400001d87983 */ /* 0x000ee80000300a00 */
[----:B------:R0:W-:Y:S04]  /*b8b00*/  @P0 STG.E.U8 desc[UR10][R220.64], R16 ;  /* 0x00000010dc000986 */ /* 0x0001e8000c10110a */
[----:B-1----:R-:W4:Y:S01]  /*b8b10*/  LDL.LU.64 R218, [R1+0x2238] ;  /* 0x0022380001da7983 */ /* 0x002f220000300a00 */
[----:B0-----:R-:W-:-:S03]  /*b8b20*/  PRMT R16, R31, 0x7771, RZ ;  /* 0x000077711f107816 */ /* 0x001fc600000000ff */
[----:B------:R-:W4:Y:S04]  /*b8b30*/  LDL.LU.64 R220, [R1+0x2230] ;  /* 0x0022300001dc7983 */ /* 0x000f280000300a00 */
[----:B------:R0:W-:Y:S01]  /*b8b40*/  @P6 STG.E.U8 desc[UR10][R222.64], R16 ;  /* 0x00000010de006986 */ /* 0x0001e2000c10110a */
[C---:B------:R-:W-:Y:S02]  /*b8b50*/  LOP3.LUT P6, RZ, R246.reuse, 0x20000, RZ, 0xc0, !PT ;  /* 0x00020000f6ff7812 */ /* 0x040fe400078cc0ff */
[----:B0-----:R-:W-:Y:S01]  /*b8b60*/  PRMT R16, R31, 0x7772, RZ ;  /* 0x000077721f107816 */ /* 0x001fe200000000ff */
[----:B------:R-:W4:Y:S10]  /*b8b70*/  LDL.LU.64 R222, [R1+0x2228] ;  /* 0x0022280001de7983 */ /* 0x000f340000300a00 */
[----:B------:R0:W-:Y:S01]  /*b8b80*/  @P6 STG.E.U8 desc[UR10][R224.64], R16 ;  /* 0x00000010e0006986 */ /* 0x0001e2000c10110a */
[----:B------:R-:W-:-:S02]  /*b8b90*/  LOP3.LUT P6, RZ, R246, 0x10000, RZ, 0xc0, !PT ;  /* 0x00010000f6ff7812 */ /* 0x000fc400078cc0ff */
[----:B------:R-:W-:Y:S01]  /*b8ba0*/  PRMT R31, R31, 0x7773, RZ ;  /* 0x000077731f1f7816 */ /* 0x000fe200000000ff */
[----:B0-----:R-:W4:Y:S10]  /*b8bb0*/  LDL.LU.64 R224, [R1+0x2220] ;  /* 0x0022200001e07983 */ /* 0x001f340000300a00 */
[----:B--2---:R0:W-:Y:S04]  /*b8bc0*/  @P6 STG.E.U8 desc[UR10][R226.64], R31 ;  /* 0x0000001fe2006986 */ /* 0x0041e8000c10110a */
[----:B0-----:R-:W2:Y:S01]  /*b8bd0*/  LDL.LU.64 R226, [R1+0x2218] ;  /* 0x0022180001e27983 */ /* 0x001ea20000300a00 */
[----:B------:R-:W-:-:S02]  /*b8be0*/  LOP3.LUT P6, RZ, R246, 0x8000, RZ, 0xc0, !PT ;  /* 0x00008000f6ff7812 */ /* 0x000fc400078cc0ff */
[----:B------:R-:W-:-:S11]  /*b8bf0*/  PRMT R16, R32, 0x7770, RZ ;  /* 0x0000777020107816 */ /* 0x000fd600000000ff */
        /* <DEDUP_REMOVED lines=8> */
[----:B------:R-:W-:-:S11]  /*b8c80*/  PRMT R32, R32, 0x7773, RZ ;  /* 0x0000777320207816 */ /* 0x000fd600000000ff */
[----:B------:R-:W-:Y:S01]  /*b8c90*/  @P6 STG.E.U8 desc[UR10][R18.64], R32 ;  /* 0x0000002012006986 */ /* 0x000fe2000c10110a */
[----:B------:R-:W-:Y:S02]  /*b8ca0*/  LOP3.LUT P6, RZ, R246, 0x800, RZ, 0xc0, !PT ;  /* 0x00000800f6ff7812 */ /* 0x000fe400078cc0ff */
[----:B0-----:R-:W-:Y:S02]  /*b8cb0*/  PRMT R16, R33, 0x7770, RZ ;  /* 0x0000777021107816 */ /* 0x001fe400000000ff */
[----:B------:R-:W-:-:S09]  /*b8cc0*/  LOP3.LUT P5, RZ, R249, 0x100, RZ, 0xc0, !PT ;  /* 0x00000100f9ff7812 */ /* 0x000fd200078ac0ff */
[----:B------:R0:W-:Y:S01]  /*b8cd0*/  @P6 STG.E.U8 desc[UR10][R212.64], R16 ;  /* 0x00000010d4006986 */ /* 0x0001e2000c10110a */
[----:B------:R-:W-:Y:S02]  /*b8ce0*/  LOP3.LUT P6, RZ, R246, 0x400, RZ, 0xc0, !PT ;  /* 0x00000400f6ff7812 */ /* 0x000fe400078cc0ff */
[C---:B------:R-:W-:Y:S02]  /*b8cf0*/  LOP3.LUT P4, RZ, R249.reuse, 0x200, RZ, 0xc0, !PT ;  /* 0x00000200f9ff7812 */ /* 0x040fe4000788c0ff */
[----:B------:R-:W-:Y:S02]  /*b8d00*/  LOP3.LUT P3, RZ, R249, 0x400, RZ, 0xc0, !PT ;  /* 0x00000400f9ff7812 */ /* 0x000fe4000786c0ff */
[----:B0-----:R-:W-:-:S07]  /*b8d10*/  PRMT R16, R33, 0x7771, RZ ;  /* 0x0000777121107816 */ /* 0x001fce00000000ff */
[----:B------:R0:W-:Y:S01]  /*b8d20*/  @P6 STG.E.U8 desc[UR10][R214.64], R16 ;  /* 0x00000010d6006986 */ /* 0x0001e2000c10110a */
[----:B------:R-:W-:Y:S02]  /*b8d30*/  LOP3.LUT P2, RZ, R249, 0x800, RZ, 0xc0, !PT ;  /* 0x00000800f9ff7812 */ /* 0x000fe4000784c0ff */
[C---:B0-----:R-:W-:Y:S02]  /*b8d40*/  PRMT R16, R33.reuse, 0x7772, RZ ;  /* 0x0000777221107816 */ /* 0x041fe400000000ff */
[----:B------:R-:W-:-:S03]  /*b8d50*/  PRMT R33, R33, 0x7773, RZ ;  /* 0x0000777321217816 */ /* 0x000fc600000000ff */
[----:B---3--:R0:W-:Y:S01]  /*b8d60*/  @P5 STG.E.U8 desc[UR10][R216.64], R16 ;  /* 0x00000010d8005986 */ /* 0x0081e2000c10110a */
[C---:B------:R-:W-:Y:S02]  /*b8d70*/  LOP3.LUT P1, RZ, R249.reuse, 0x1000, RZ, 0xc0, !PT ;  /* 0x00001000f9ff7812 */ /* 0x040fe4000782c0ff */
[----:B------:R-:W-:Y:S01]  /*b8d80*/  LOP3.LUT P0, RZ, R249, 0x2000, RZ, 0xc0, !PT ;  /* 0x00002000f9ff7812 */ /* 0x000fe2000780c0ff */
[----:B----4-:R-:W-:Y:S01]  /*b8d90*/  @P4 STG.E.U8 desc[UR10][R218.64], R33 ;  /* 0x00000021da004986 */ /* 0x010fe2000c10110a */
[----:B0-----:R-:W-:-:S05]  /*b8da0*/  PRMT R16, R34, 0x7770, RZ ;  /* 0x0000777022107816 */ /* 0x001fca00000000ff */
[----:B------:R0:W-:Y:S02]  /*b8db0*/  @P3 STG.E.U8 desc[UR10][R220.64], R16 ;  /* 0x00000010dc003986 */ /* 0x0001e4000c10110a */
[----:B0-----:R-:W-:-:S05]  /*b8dc0*/  PRMT R16, R34, 0x7771, RZ ;  /* 0x0000777122107816 */ /* 0x001fca00000000ff */
[----:B------:R0:W-:Y:S02]  /*b8dd0*/  @P2 STG.E.U8 desc[UR10][R222.64], R16 ;  /* 0x00000010de002986 */ /* 0x0001e4000c10110a */
[C---:B0-----:R-:W-:Y:S02]  /*b8de0*/  PRMT R16, R34.reuse, 0x7772, RZ ;  /* 0x0000777222107816 */ /* 0x041fe400000000ff */
[----:B------:R-:W-:-:S03]  /*b8df0*/  PRMT R34, R34, 0x7773, RZ ;  /* 0x0000777322227816 */ /* 0x000fc600000000ff */
[----:B------:R-:W-:Y:S04]  /*b8e00*/  @P1 STG.E.U8 desc[UR10][R224.64], R16 ;  /* 0x00000010e0001986 */ /* 0x000fe8000c10110a */
[----:B--2---:R0:W-:Y:S04]  /*b8e10*/  @P0 STG.E.U8 desc[UR10][R226.64], R34 ;  /* 0x00000022e2000986 */ /* 0x0041e8000c10110a */
        /* <DEDUP_REMOVED lines=26> */
[----:B------:R-:W2:Y:S01]  /*b8fc0*/  LDL.LU.64 R22, [R1+0x21d0] ;  /* 0x0021d00001167983 */ /* 0x000ea20000300a00 */
[C---:B------:R-:W-:Y:S02]  /*b8fd0*/  LOP3.LUT P6, RZ, R249.reuse, 0x200000, RZ, 0xc0, !PT ;  /* 0x00200000f9ff7812 */ /* 0x040fe400078cc0ff */
[----:B------:R-:W-:Y:S01]  /*b8fe0*/  LOP3.LUT R246, R246, 0xffffff7f, RZ, 0xc0, !PT ;  /* 0xffffff7ff6f67812 */ /* 0x000fe200078ec0ff */
[----:B------:R-:W2:Y:S04]  /*b8ff0*/  LDL.LU.64 R20, [R1+0x21c8] ;  /* 0x0021c80001147983 */ /* 0x000ea80000300a00 */
[----:B------:R-:W2:Y:S01]  /*b9000*/  LDL.LU.64 R18, [R1+0x21c0] ;  /* 0x0021c00001127983 */ /* 0x000ea20000300a00 */
[C---:B------:R-:W-:Y:S02]  /*b9010*/  LOP3.LUT P2, RZ, R249.reuse, 0x8000, RZ, 0xc0, !PT ;  /* 0x00008000f9ff7812 */ /* 0x040fe4000784c0ff */
[----:B------:R-:W-:Y:S01]  /*b9020*/  LOP3.LUT P1, RZ, R249, 0x10000, RZ, 0xc0, !PT ;  /* 0x00010000f9ff7812 */ /* 0x000fe2000782c0ff */
[----:B------:R-:W2:Y:S02]  /*b9030*/  LDL.LU.64 R212, [R1+0x21b8] ;  /* 0x0021b80001d47983 */ /* 0x000ea40000300a00 */
[----:B------:R-:W-:-:S02]  /*b9040*/  @P6 LOP3.LUT R246, R246, 0x80, RZ, 0xfc, !PT ;  /* 0x00000080f6f66812 */ /* 0x000fc400078efcff */
[----:B------:R-:W-:Y:S01]  /*b9050*/  LOP3.LUT P6, RZ, R249, 0x100000, RZ, 0xc0, !PT ;  /* 0x00100000f9ff7812 */ /* 0x000fe200078cc0ff */
[----:B------:R-:W2:Y:S01]  /*b9060*/  LDL.LU.64 R214, [R1+0x21b0] ;  /* 0x0021b00001d67983 */ /* 0x000ea20000300a00 */
[----:B------:R-:W-:-:S11]  /*b9070*/  LOP3.LUT R246, R246, 0xfffffeff, RZ, 0xc0, !PT ;  /* 0xfffffefff6f67812 */ /* 0x000fd600078ec0ff */
[----:B------:R-:W-:Y:S02]  /*b9080*/  @P6 LOP3.LUT R246, R246, 0x100, RZ, 0xfc, !PT ;  /* 0x00000100f6f66812 */ /* 0x000fe400078efcff */
[----:B------:R-:W-:Y:S02]  /*b9090*/  LOP3.LUT P6, RZ, R249, 0x80000, RZ, 0xc0, !PT ;  /* 0x00080000f9ff7812 */ /* 0x000fe400078cc0ff */
[----:B------:R-:W-:Y:S02]  /*b90a0*/  LOP3.LUT R246, R246, 0xfffffdff, RZ, 0xc0, !PT ;  /* 0xfffffdfff6f67812 */ /* 0x000fe400078ec0ff */
[----:B------:R-:W-:Y:S02]  /*b90b0*/  PRMT R16, R35, 0x7771, RZ ;  /* 0x0000777123107816 */ /* 0x000fe400000000ff */
[----:B------:R-:W-:-:S03]  /*b90c0*/  LOP3.LUT P0, RZ, R249, 0x20000, RZ, 0xc0, !PT ;  /* 0x00020000f9ff7812 */ /* 0x000fc6000780c0ff */
[----:B---3--:R0:W-:Y:S04]  /*b90d0*/  @P2 STG.E.U8 desc[UR10][R216.64], R16 ;  /* 0x00000010d8002986 */ /* 0x0081e8000c10110a */
[----:B------:R-:W-:Y:S02]  /*b90e0*/  @P6 LOP3.LUT R246, R246, 0x200, RZ, 0xfc, !PT ;  /* 0x00000200f6f66812 */ /* 0x000fe400078efcff */
[----:B------:R-:W-:Y:S02]  /*b90f0*/  LOP3.LUT P6, RZ, R249, 0x40000, RZ, 0xc0, !PT ;  /* 0x00040000f9ff7812 */ /* 0x000fe400078cc0ff */
[C---:B0-----:R-:W-:Y:S01]  /*b9100*/  PRMT R16, R35.reuse, 0x7772, RZ ;  /* 0x0000777223107816 */ /* 0x041fe200000000ff */
[----:B------:R-:W3:Y:S01]  /*b9110*/  LDL.LU.64 R216, [R1+0x21a8] ;  /* 0x0021a80001d87983 */ /* 0x000ee20000300a00 */
[----:B------:R-:W-:-:S03]  /*b9120*/  PRMT R35, R35, 0x7773, RZ ;  /* 0x0000777323237816 */ /* 0x000fc600000000ff */
[----:B----4-:R0:W-:Y:S04]  /*b9130*/  @P1 STG.E.U8 desc[UR10][R218.64], R16 ;  /* 0x00000010da001986 */ /* 0x0101e8000c10110a */
[----:B------:R1:W-:Y:S01]  /*b9140*/  @P0 STG.E.U8 desc[UR10][R220.64], R35 ;  /* 0x00000023dc000986 */ /* 0x0003e2000c10110a */
[----:B0-----:R-:W-:-:S03]  /*b9150*/  PRMT R16, R36, 0x7770, RZ ;  /* 0x0000777024107816 */ /* 0x001fc600000000ff */
[----:B------:R-:W4:Y:S04]  /*b9160*/  LDL.LU.64 R218, [R1+0x21a0] ;  /* 0x0021a00001da7983 */ /* 0x000f280000300a00 */
[----:B------:R0:W-:Y:S01]  /*b9170*/  @P6 STG.E.U8 desc[UR10][R222.64], R16 ;  /* 0x00000010de006986 */ /* 0x0001e2000c10110a */
[----:B------:R-:W-:-:S03]  /*b9180*/  LOP3.LUT P6, RZ, R246, 0x200, RZ, 0xc0, !PT ;  /* 0x00000200f6ff7812 */ /* 0x000fc600078cc0ff */
[----:B-1----:R-:W4:Y:S01]  /*b9190*/  LDL.LU.64 R220, [R1+0x2198] ;  /* 0x0021980001dc7983 */ /* 0x002f220000300a00 */
[----:B0-----:R-:W-:-:S03]  /*b91a0*/  PRMT R16, R36, 0x7771, RZ ;  /* 0x0000777124107816 */ /* 0x001fc600000000ff */
[----:B------:R-:W4:Y:S06]  /*b91b0*/  LDL.LU.64 R222, [R1+0x2190] ;  /* 0x0021900001de7983 */ /* 0x000f2c0000300a00 */
[----:B------:R0:W-:Y:S01]  /*b91c0*/  @P6 STG.E.U8 desc[UR10][R224.64], R16 ;  /* 0x00000010e0006986 */ /* 0x0001e2000c10110a */
[----:B------:R-:W-:-:S03]  /*b91d0*/  LOP3.LUT P6, RZ, R246, 0x100, RZ, 0xc0, !PT ;  /* 0x00000100f6ff7812 */ /* 0x000fc600078cc0ff */
[----:B0-----:R-:W4:Y:S01]  /*b91e0*/  LDL.LU.64 R224, [R1+0x2188] ;  /* 0x0021880001e07983 */ /* 0x001f220000300a00 */
[----:B------:R-:W-:-:S09]  /*b91f0*/  PRMT R16, R36, 0x7772, RZ ;  /* 0x0000777224107816 */ /* 0x000fd200000000ff */
[----:B--2---:R0:W-:Y:S04]  /*b9200*/  @P6 STG.E.U8 desc[UR10][R226.64], R16 ;  /* 0x00000010e2006986 */ /* 0x0041e8000c10110a */
[----:B0-----:R-:W2:Y:S01]  /*b9210*/  LDL.LU.64 R226, [R1+0x2180] ;  /* 0x0021800001e27983 */ /* 0x001ea20000300a00 */
[----:B------:R-:W-:Y:S02]  /*b9220*/  LOP3.LUT P6, RZ, R246, 0x80, RZ, 0xc0, !PT ;  /* 0x00000080f6ff7812 */ /* 0x000fe400078cc0ff */
[----:B------:R-:W-:Y:S02]  /*b9230*/  PRMT R36, R36, 0x7773, RZ ;  /* 0x0000777324247816 */ /* 0x000fe400000000ff */
[----:B------:R-:W-:-:S09]  /*b9240*/  PRMT R16, R37, 0x7770, RZ ;  /* 0x0000777025107816 */ /* 0x000fd200000000ff */
[----:B------:R-:W-:Y:S01]  /*b9250*/  @P6 STG.E.U8 desc[UR10][R24.64], R36 ;  /* 0x0000002418006986 */ /* 0x000fe2000c10110a */
[----:B------:R-:W-:-:S13]  /*b9260*/  LOP3.LUT P6, RZ, R246, 0x40, RZ, 0xc0, !PT ;  /* 0x00000040f6ff7812 */ /* 0x000fda00078cc0ff */
        /* <DEDUP_REMOVED lines=9> */
[----:B------:R-:W-:-:S09]  /*b9300*/  LOP3.LUT P5, RZ, R249, 0x8000000, RZ, 0xc0, !PT ;  /* 0x08000000f9ff7812 */ /* 0x000fd200078ac0ff */
[----:B------:R-:W-:Y:S01]  /*b9310*/  @P6 STG.E.U8 desc[UR10][R212.64], R37 ;  /* 0x00000025d4006986 */ /* 0x000fe2000c10110a */
[----:B------:R-:W-:Y:S02]  /*b9320*/  LOP3.LUT P6, RZ, R246, 0x4, RZ, 0xc0, !PT ;  /* 0x00000004f6ff7812 */ /* 0x000fe400078cc0ff */
[----:B0-----:R-:W-:Y:S02]  /*b9330*/  PRMT R16, R38, 0x7770, RZ ;  /* 0x0000777026107816 */ /* 0x001fe400000000ff */
[C---:B------:R-:W-:Y:S02]  /*b9340*/  LOP3.LUT P4, RZ, R249.reuse, 0x10000000, RZ, 0xc0, !PT ;  /* 0x10000000f9ff7812 */ /* 0x040fe4000788c0ff */
[C---:B------:R-:W-:Y:S02]  /*b9350*/  LOP3.LUT P3, RZ, R249.reuse, 0x20000000, RZ, 0xc0, !PT ;  /* 0x20000000f9ff7812 */ /* 0x040fe4000786c0ff */
[----:B------:R-:W-:-:S05]  /*b9360*/  LOP3.LUT P2, RZ, R249, 0x40000000, RZ, 0xc0, !PT ;  /* 0x40000000f9ff7812 */ /* 0x000fca000784c0ff */
[----:B------:R0:W-:Y:S01]  /*b9370*/  @P6 STG.E.U8 desc[UR10][R214.64], R16 ;  /* 0x00000010d6006986 */ /* 0x0001e2000c10110a */
[----:B------:R-:W-:Y:S02]  /*b9380*/  LOP3.LUT P1, RZ, R249, 0x80000000, RZ, 0xc0, !PT ;  /* 0x80000000f9ff7812 */ /* 0x000fe4000782c0ff */
[----:B0-----:R-:W-:-:S05]  /*b9390*/  PRMT R16, R38, 0x7771, RZ ;  /* 0x0000777126107816 */ /* 0x001fca00000000ff */
[----:B---3--:R0:W-:Y:S01]  /*b93a0*/  @P5 STG.E.U8 desc[UR10][R216.64], R16 ;  /* 0x00000010d8005986 */ /* 0x0081e2000c10110a */
[----:B------:R-:W-:Y:S02]  /*b93b0*/  LOP3.LUT P0, RZ, R251, 0x1, RZ, 0xc0, !PT ;  /* 0x00000001fbff7812 */ /* 0x000fe4000780c0ff */
[C---:B0-----:R-:W-:Y:S02]  /*b93c0*/  PRMT R16, R38.reuse, 0x7772, RZ ;  /* 0x0000777226107816 */ /* 0x041fe400000000ff */
[----:B------:R-:W-:-:S03]  /*b93d0*/  PRMT R38, R38, 0x7773, RZ ;  /* 0x0000777326267816 */ /* 0x000fc600000000ff */
[----:B----4-:R0:W-:Y:S04]  /*b93e0*/  @P4 STG.E.U8 desc[UR10][R218.64], R16 ;  /* 0x00000010da004986 */ /* 0x0101e8000c10110a */
[----:B------:R-:W-:Y:S01]  /*b93f0*/  @P3 STG.E.U8 desc[UR10][R220.64], R38 ;  /* 0x00000026dc003986 */ /* 0x000fe2000c10110a */
[----:B0-----:R-:W-:-:S05]  /*b9400*/  PRMT R16, R39, 0x7770, RZ ;  /* 0x0000777027107816 */ /* 0x001fca00000000ff */
[----:B------:R0:W-:Y:S02]  /*b9410*/  @P2 STG.E.U8 desc[UR10][R222.64], R16 ;  /* 0x00000010de002986 */ /* 0x0001e4000c10110a */
[----:B0-----:R-:W-:-:S05]  /*b9420*/  PRMT R16, R39, 0x7771, RZ ;  /* 0x0000777127107816 */ /* 0x001fca00000000ff */
[----:B------:R0:W-:Y:S02]  /*b9430*/  @P1 STG.E.U8 desc[UR10][R224.64], R16 ;  /* 0x00000010e0001986 */ /* 0x0001e4000c10110a */
[----:B0-----:R-:W-:-:S05]  /*b9440*/  PRMT R16, R39, 0x7772, RZ ;  /* 0x0000777227107816 */ /* 0x001fca00000000ff */
        /* <DEDUP_REMOVED lines=31> */
[----:B------:R-:W-:Y:S02]  /*b9640*/  LOP3.LUT R246, R246, 0xfffffffe, RZ, 0xc0, !PT ;  /* 0xfffffffef6f67812 */ /* 0x000fe400078ec0ff */
[----:B------:R-:W-:Y:S01]  /*b9650*/  LOP3.LUT P2, RZ, R251, 0x4, RZ, 0xc0, !PT ;  /* 0x00000004fbff7812 */ /* 0x000fe2000784c0ff */
[----:B------:R-:W2:Y:S04]  /*b9660*/  LDL.LU.64 R18, [R1+0x2128] ;  /* 0x0021280001127983 */ /* 0x000ea80000300a00 */
[----:B------:R-:W-:Y:S01]  /*b9670*/  @P6 LOP3.LUT R249, R249, 0x80000000, RZ, 0xfc, !PT ;  /* 0x80000000f9f96812 */ /* 0x000fe200078efcff */
[----:B------:R-:W2:Y:S01]  /*b9680*/  LDL.LU.64 R212, [R1+0x2120] ;  /* 0x0021200001d47983 */ /* 0x000ea20000300a00 */
[----:B------:R-:W-:-:S02]  /*b9690*/  LOP3.LUT P6, RZ, R251, 0x80, RZ, 0xc0, !PT ;  /* 0x00000080fbff7812 */ /* 0x000fc400078cc0ff */
[----:B------:R-:W-:Y:S01]  /*b96a0*/  LOP3.LUT P1, RZ, R251, 0x8, RZ, 0xc0, !PT ;  /* 0x00000008fbff7812 */ /* 0x000fe2000782c0ff */
[----:B------:R-:W2:Y:S10]  /*b96b0*/  LDL.LU.64 R214, [R1+0x2118] ;  /* 0x0021180001d67983 */ /* 0x000eb40000300a00 */
[----:B------:R-:W-:-:S02]  /*b96c0*/  @P6 LOP3.LUT R246, R246, 0x1, RZ, 0xfc, !PT ;  /* 0x00000001f6f66812 */ /* 0x000fc400078efcff */
[C---:B------:R-:W-:Y:S02]  /*b96d0*/  LOP3.LUT P6, RZ, R251.reuse, 0x40, RZ, 0xc0, !PT ;  /* 0x00000040fbff7812 */ /* 0x040fe400078cc0ff */
[----:B------:R-:W-:Y:S02]  /*b96e0*/  LOP3.LUT R246, R246, 0xfffffffd, RZ, 0xc0, !PT ;  /* 0xfffffffdf6f67812 */ /* 0x000fe400078ec0ff */
[----:B------:R-:W-:Y:S02]  /*b96f0*/  PRMT R16, R40, 0x7770, RZ ;  /* 0x0000777028107816 */ /* 0x000fe400000000ff */
[----:B------:R-:W-:-:S03]  /*b9700*/  LOP3.LUT P0, RZ, R251, 0x10, RZ, 0xc0, !PT ;  /* 0x00000010fbff7812 */ /* 0x000fc6000780c0ff */
[----:B---3--:R0:W-:Y:S04]  /*b9710*/  @P2 STG.E.U8 desc[UR10][R216.64], R16 ;  /* 0x00000010d8002986 */ /* 0x0081e8000c10110a */
[----:B------:R-:W-:Y:S02]  /*b9720*/  @P6 LOP3.LUT R246, R246, 0x2, RZ, 0xfc, !PT ;  /* 0x00000002f6f66812 */ /* 0x000fe400078efcff */
[----:B------:R-:W-:Y:S02]  /*b9730*/  LOP3.LUT P6, RZ, R251, 0x20, RZ, 0xc0, !PT ;  /* 0x00000020fbff7812 */ /* 0x000fe400078cc0ff */
[C---:B0-----:R-:W-:Y:S01]  /*b9740*/  PRMT R16, R40.reuse, 0x7771, RZ ;  /* 0x0000777128107816 */ /* 0x041fe200000000ff */
[----:B------:R-:W3:Y:S04]  /*b9750*/  LDL.LU.64 R216, [R1+0x2110] ;  /* 0x0021100001d87983 */ /* 0x000ee80000300a00 */
[----:B----4-:R0:W-:Y:S02]  /*b9760*/  @P1 STG.E.U8 desc[UR10][R218.64], R16 ;  /* 0x00000010da001986 */ /* 0x0101e4000c10110a */
[----:B0-----:R-:W-:-:S02]  /*b9770*/  PRMT R16, R40, 0x7772, RZ ;  /* 0x0000777228107816 */ /* 0x001fc400000000ff */
[----:B------:R-:W4:Y:S01]  /*b9780*/  LDL.LU.64 R218, [R1+0x2108] ;  /* 0x0021080001da7983 */ /* 0x000f220000300a00 */
[----:B------:R-:W-:-:S03]  /*b9790*/  PRMT R40, R40, 0x7773, RZ ;  /* 0x0000777328287816 */ /* 0x000fc600000000ff */
[----:B------:R0:W-:Y:S04]  /*b97a0*/  @P0 STG.E.U8 desc[UR10][R220.64], R16 ;  /* 0x00000010dc000986 */ /* 0x0001e8000c10110a */
[----:B------:R1:W-:Y:S01]  /*b97b0*/  @P6 STG.E.U8 desc[UR10][R222.64], R40 ;  /* 0x00000028de006986 */ /* 0x0003e2000c10110a */
[C---:B------:R-:W-:Y:S02]  /*b97c0*/  LOP3.LUT P6, RZ, R246.reuse, 0x2, RZ, 0xc0, !PT ;  /* 0x00000002f6ff7812 */ /* 0x040fe400078cc0ff */
[----:B0-----:R-:W-:Y:S01]  /*b97d0*/  PRMT R16, R41, 0x7770, RZ ;  /* 0x0000777029107816 */ /* 0x001fe200000000ff */
[----:B------:R-:W4:Y:S04]  /*b97e0*/  LDL.LU.64 R220, [R1+0x2100] ;  /* 0x0021000001dc7983 */ /* 0x000f280000300a00 */
[----:B-1----:R-:W4:Y:S06]  /*b97f0*/  LDL.LU.64 R222, [R1+0x20f8] ;  /* 0x0020f80001de7983 */ /* 0x002f2c0000300a00 */
[----:B------:R0:W-:Y:S01]  /*b9800*/  @P6 STG.E.U8 desc[UR10][R224.64], R16 ;  /* 0x00000010e0006986 */ /* 0x0001e2000c10110a */
[----:B------:R-:W-:-:S03]  /*b9810*/  LOP3.LUT P6, RZ, R246, 0x1, RZ, 0xc0, !PT ;  /* 0x00000001f6ff7812 */ /* 0x000fc600078cc0ff */
[----:B0-----:R-:W4:Y:S01]  /*b9820*/  LDL.LU.64 R224, [R1+0x20f0] ;  /* 0x0020f00001e07983 */ /* 0x001f220000300a00 */
[----:B------:R-:W-:-:S09]  /*b9830*/  PRMT R16, R41, 0x7771, RZ ;  /* 0x0000777129107816 */ /* 0x000fd200000000ff */
[----:B--2---:R0:W-:Y:S04]  /*b9840*/  @P6 STG.E.U8 desc[UR10][R226.64], R16 ;  /* 0x00000010e2006986 */ /* 0x0041e8000c10110a */
[----:B0-----:R-:W2:Y:S01]  /*b9850*/  LDL.LU.64 R226, [R1+0x20e8] ;  /* 0x0020e80001e27983 */ /* 0x001ea20000300a00 */
[----:B------:R-:W-:Y:S02]  /*b9860*/  LOP3.LUT P6, RZ, R249, 0x80000000, RZ, 0xc0, !PT ;  /* 0x80000000f9ff7812 */ /* 0x000fe400078cc0ff */
[C---:B------:R-:W-:Y:S02]  /*b9870*/  PRMT R16, R41.reuse, 0x7772, RZ ;  /* 0x0000777229107816 */ /* 0x040fe400000000ff */
[----:B------:R-:W-:-:S09]  /*b9880*/  PRMT R41, R41, 0x7773, RZ ;  /* 0x0000777329297816 */ /* 0x000fd200000000ff */
[----:B------:R0:W-:Y:S01]  /*b9890*/  @P6 STG.E.U8 desc[UR10][R24.64], R16 ;  /* 0x0000001018006986 */ /* 0x0001e2000c10110a */
[----:B------:R-:W-:-:S13]  /*b98a0*/  LOP3.LUT P6, RZ, R249, 0x40000000, RZ, 0xc0, !PT ;  /* 0x40000000f9ff7812 */ /* 0x000fda00078cc0ff */
        /* <DEDUP_REMOVED lines=8> */
[----:B------:R-:W-:Y:S02]  /*b9930*/  LOP3.LUT P5, RZ, R251, 0x4000, RZ, 0xc0, !PT ;  /* 0x00004000fbff7812 */ /* 0x000fe400078ac0ff */
[----:B0-----:R-:W-:-:S09]  /*b9940*/  PRMT R16, R42, 0x7772, RZ ;  /* 0x000077722a107816 */ /* 0x001fd200000000ff */
[----:B------:R0:W-:Y:S01]  /*b9950*/  @P6 STG.E.U8 desc[UR10][R212.64], R16 ;  /* 0x00000010d4006986 */ /* 0x0001e2000c10110a */
[----:B------:R-:W-:Y:S02]  /*b9960*/  LOP3.LUT P6, RZ, R249, 0x4000000, RZ, 0xc0, !PT ;  /* 0x04000000f9ff7812 */ /* 0x000fe400078cc0ff */
[C---:B------:R-:W-:Y:S02]  /*b9970*/  LOP3.LUT P4, RZ, R251.reuse, 0x8000, RZ, 0xc0, !PT ;  /* 0x00008000fbff7812 */ /* 0x040fe4000788c0ff */
[----:B------:R-:W-:Y:S02]  /*b9980*/  PRMT R42, R42, 0x7773, RZ ;  /* 0x000077732a2a7816 */ /* 0x000fe400000000ff */
[----:B------:R-:W-:Y:S02]  /*b9990*/  LOP3.LUT P3, RZ, R251, 0x10000, RZ, 0xc0, !PT ;  /* 0x00010000fbff7812 */ /* 0x000fe4000786c0ff */
[----:B0-----:R-:W-:-:S05]  /*b99a0*/  PRMT R16, R43, 0x7770, RZ ;  /* 0x000077702b107816 */ /* 0x001fca00000000ff */
[----:B------:R-:W-:Y:S04]  /*b99b0*/  @P6 STG.E.U8 desc[UR10][R214.64], R42 ;  /* 0x0000002ad6006986 */ /* 0x000fe8000c10110a */
[----:B---3--:R0:W-:Y:S01]  /*b99c0*/  @P5 STG.E.U8 desc[UR10][R216.64], R16 ;  /* 0x00000010d8005986 */ /* 0x0081e2000c10110a */
[C---:B------:R-:W-:Y:S02]  /*b99d0*/  LOP3.LUT P2, RZ, R251.reuse, 0x20000, RZ, 0xc0, !PT ;  /* 0x00020000fbff7812 */ /* 0x040fe4000784c0ff */
[----:B------:R-:W-:Y:S02]  /*b99e0*/  LOP3.LUT P1, RZ, R251, 0x40000, RZ, 0xc0, !PT ;  /* 0x00040000fbff7812 */ /* 0x000fe4000782c0ff */
[----:B0-----:R-:W-:-:S05]  /*b99f0*/  PRMT R16, R43, 0x7771, RZ ;  /* 0x000077712b107816 */ /* 0x001fca00000000ff */
[----:B----4-:R0:W-:Y:S01]  /*b9a00*/  @P4 STG.E.U8 desc[UR10][R218.64], R16 ;  /* 0x00000010da004986 */ /* 0x0101e2000c10110a */
[----:B------:R-:W-:Y:S02]  /*b9a10*/  LOP3.LUT P0, RZ, R251, 0x80000, RZ, 0xc0, !PT ;  /* 0x00080000fbff7812 */ /* 0x000fe4000780c0ff */
[C---:B0-----:R-:W-:Y:S02]  /*b9a20*/  PRMT R16, R43.reuse, 0x7772, RZ ;  /* 0x000077722b107816 */ /* 0x041fe400000000ff */
[----:B------:R-:W-:-:S03]  /*b9a30*/  PRMT R43, R43, 0x7773, RZ ;  /* 0x000077732b2b7816 */ /* 0x000fc600000000ff */
[----:B------:R0:W-:Y:S04]  /*b9a40*/  @P3 STG.E.U8 desc[UR10][R220.64], R16 ;  /* 0x00000010dc003986 */ /* 0x0001e8000c10110a */
[----:B------:R-:W-:Y:S01]  /*b9a50*/  @P2 STG.E.U8 desc[UR10][R222.64], R43 ;  /* 0x0000002bde002986 */ /* 0x000fe2000c10110a */
        /* <DEDUP_REMOVED lines=34> */
[C---:B------:R-:W-:Y:S02]  /*b9c80*/  LOP3.LUT P2, RZ, R251.reuse, 0x200000, RZ, 0xc0, !PT ;  /* 0x00200000fbff7812 */ /* 0x040fe4000784c0ff */
[----:B------:R-:W-:Y:S01]  /*b9c90*/  LOP3.LUT P1, RZ, R251, 0x400000, RZ, 0xc0, !PT ;  /* 0x00400000fbff7812 */ /* 0x000fe2000782c0ff */
[----:B------:R-:W2:Y:S04]  /*b9ca0*/  LDL.LU.64 R18, [R1+0x2090] ;  /* 0x0020900001127983 */ /* 0x000ea80000300a00 */
[----:B------:R-:W-:Y:S01]  /*b9cb0*/  @P6 LOP3.LUT R249, R249, 0x800000, RZ, 0xfc, !PT ;  /* 0x00800000f9f96812 */ /* 0x000fe200078efcff */
[----:B------:R-:W2:Y:S01]  /*b9cc0*/  LDL.LU.64 R212, [R1+0x2088] ;  /* 0x0020880001d47983 */ /* 0x000ea20000300a00 */
[----:B------:R-:W-:-:S02]  /*b9cd0*/  LOP3.LUT P6, RZ, R251, 0x4000000, RZ, 0xc0, !PT ;  /* 0x04000000fbff7812 */ /* 0x000fc400078cc0ff */
[----:B------:R-:W-:Y:S01]  /*b9ce0*/  LOP3.LUT R249, R249, 0xfeffffff, RZ, 0xc0, !PT ;  /* 0xfefffffff9f97812 */ /* 0x000fe200078ec0ff */
[----:B------:R-:W2:Y:S01]  /*b9cf0*/  LDL.LU.64 R214, [R1+0x2080] ;  /* 0x0020800001d67983 */ /* 0x000ea20000300a00 */
[----:B------:R-:W-:-:S09]  /*b9d00*/  LOP3.LUT P0, RZ, R251, 0x800000, RZ, 0xc0, !PT ;  /* 0x00800000fbff7812 */ /* 0x000fd2000780c0ff */
[----:B------:R-:W-:Y:S02]  /*b9d10*/  @P6 LOP3.LUT R249, R249, 0x1000000, RZ, 0xfc, !PT ;  /* 0x01000000f9f96812 */ /* 0x000fe400078efcff */
[----:B------:R-:W-:Y:S02]  /*b9d20*/  LOP3.LUT P6, RZ, R251, 0x2000000, RZ, 0xc0, !PT ;  /* 0x02000000fbff7812 */ /* 0x000fe400078cc0ff */
[----:B------:R-:W-:Y:S02]  /*b9d30*/  LOP3.LUT R249, R249, 0xfdffffff, RZ, 0xc0, !PT ;  /* 0xfdfffffff9f97812 */ /* 0x000fe400078ec0ff */
[----:B------:R-:W-:Y:S02]  /*b9d40*/  PRMT R44, R44, 0x7773, RZ ;  /* 0x000077732c2c7816 */ /* 0x000fe400000000ff */
[----:B------:R-:W-:-:S03]  /*b9d50*/  PRMT R16, R45, 0x7770, RZ ;  /* 0x000077702d107816 */ /* 0x000fc600000000ff */
[----:B---3--:R0:W-:Y:S04]  /*b9d60*/  @P2 STG.E.U8 desc[UR10][R216.64], R44 ;  /* 0x0000002cd8002986 */ /* 0x0081e8000c10110a */
[----:B------:R-:W-:Y:S01]  /*b9d70*/  @P6 LOP3.LUT R249, R249, 0x2000000, RZ, 0xfc, !PT ;  /* 0x02000000f9f96812 */ /* 0x000fe200078efcff */
[----:B----4-:R1:W-:Y:S01]  /*b9d80*/  @P1 STG.E.U8 desc[UR10][R218.64], R16 ;  /* 0x00000010da001986 */ /* 0x0103e2000c10110a */
[----:B------:R-:W-:-:S03]  /*b9d90*/  LOP3.LUT P6, RZ, R251, 0x1000000, RZ, 0xc0, !PT ;  /* 0x01000000fbff7812 */ /* 0x000fc600078cc0ff */
[----:B0-----:R-:W3:Y:S01]  /*b9da0*/  LDL.LU.64 R216, [R1+0x2078] ;  /* 0x0020780001d87983 */ /* 0x001ee20000300a00 */
[----:B-1----:R-:W-:-:S03]  /*b9db0*/  PRMT R16, R45, 0x7771, RZ ;  /* 0x000077712d107816 */ /* 0x002fc600000000ff */
[----:B------:R-:W4:Y:S04]  /*b9dc0*/  LDL.LU.64 R218, [R1+0x2070] ;  /* 0x0020700001da7983 */ /* 0x000f280000300a00 */
[----:B------:R0:W-:Y:S02]  /*b9dd0*/  @P0 STG.E.U8 desc[UR10][R220.64], R16 ;  /* 0x00000010dc000986 */ /* 0x0001e4000c10110a */
[----:B0-----:R-:W-:Y:S02]  /*b9de0*/  PRMT R16, R45, 0x7772, RZ ;  /* 0x000077722d107816 */ /* 0x001fe400000000ff */
[----:B------:R-:W4:Y:S04]  /*b9df0*/  LDL.LU.64 R220, [R1+0x2068] ;  /* 0x0020680001dc7983 */ /* 0x000f280000300a00 */
[----:B------:R0:W-:Y:S01]  /*b9e00*/  @P6 STG.E.U8 desc[UR10][R222.64], R16 ;  /* 0x00000010de006986 */ /* 0x0001e2000c10110a */
[----:B------:R-:W-:-:S02]  /*b9e10*/  LOP3.LUT P6, RZ, R249, 0x2000000, RZ, 0xc0, !PT ;  /* 0x02000000f9ff7812 */ /* 0x000fc400078cc0ff */
[----:B------:R-:W-:Y:S01]  /*b9e20*/  PRMT R45, R45, 0x7773, RZ ;  /* 0x000077732d2d7816 */ /* 0x000fe200000000ff */
[----:B0-----:R-:W4:Y:S10]  /*b9e30*/  LDL.LU.64 R222, [R1+0x2060] ;  /* 0x0020600001de7983 */ /* 0x001f340000300a00 */
        /* <DEDUP_REMOVED lines=29> */
[----:B---3--:R-:W-:Y:S01]  /*ba010*/  @P5 STG.E.U8 desc[UR10][R216.64], R47 ;  /* 0x0000002fd8005986 */ /* 0x008fe2000c10110a */
[----:B0-----:R-:W-:-:S05]  /*ba020*/  PRMT R16, R48, 0x7770, RZ ;  /* 0x0000777030107816 */ /* 0x001fca00000000ff */
[----:B----4-:R0:W-:Y:S01]  /*ba030*/  @P4 STG.E.U8 desc[UR10][R218.64], R16 ;  /* 0x00000010da004986 */ /* 0x0101e2000c10110a */
        /* <DEDUP_REMOVED lines=44> */
[C---:B------:R-:W-:Y:S02]  /*ba300*/  LOP3.LUT P6, RZ, R250.reuse, 0x2000, RZ, 0xc0, !PT ;  /* 0x00002000faff7812 */ /* 0x040fe400078cc0ff */
[----:B------:R-:W-:Y:S01]  /*ba310*/  LOP3.LUT R249, R249, 0xfffeffff, RZ, 0xc0, !PT ;  /* 0xfffefffff9f97812 */ /* 0x000fe200078ec0ff */
[----:B------:R-:W2:Y:S01]  /*ba320*/  LDL.LU.64 R214, [R1+0x1fe8] ;  /* 0x001fe80001d67983 */ /* 0x000ea20000300a00 */
[----:B------:R-:W-:-:S09]  /*ba330*/  LOP3.LUT P1, RZ, R250, 0x200, RZ, 0xc0, !PT ;  /* 0x00000200faff7812 */ /* 0x000fd2000782c0ff */
[----:B------:R-:W-:Y:S02]  /*ba340*/  @P6 LOP3.LUT R249, R249, 0x10000, RZ, 0xfc, !PT ;  /* 0x00010000f9f96812 */ /* 0x000fe400078efcff */
[C---:B------:R-:W-:Y:S02]  /*ba350*/  LOP3.LUT P6, RZ, R250.reuse, 0x1000, RZ, 0xc0, !PT ;  /* 0x00001000faff7812 */ /* 0x040fe400078cc0ff */
        /* <DEDUP_REMOVED lines=87> */
[----:B------:R-:W-:Y:S02]  /*ba8d0*/  LOP3.LUT P6, RZ, R245, 0x2, RZ, 0xc0, !PT ;  /* 0x00000002f5ff7812 */ /* 0x000fe400078cc0ff */
        /* <DEDUP_REMOVED lines=103> */
[C---:B------:R-:W-:Y:S01]  /*baf50*/  LOP3.LUT P2, RZ, R245.reuse, 0x4000, RZ, 0xc0, !PT ;  /* 0x00004000f5ff7812 */ /* 0x040fe2000784c0ff */
[----:B------:R-:W2:Y:S04]  /*baf60*/  LDL.LU.64 R18, [R1+0x1ec8] ;  /* 0x001ec80001127983 */ /* 0x000ea80000300a00 */
[----:B------:R-:W-:Y:S01]  /*baf70*/  @P6 LOP3.LUT R250, R250, 0x80000000, RZ, 0xfc, !PT ;  /* 0x80000000fafa6812 */ /* 0x000fe200078efcff */
[----:B------:R-:W2:Y:S01]  /*baf80*/  LDL.LU.64 R212, [R1+0x1ec0] ;  /* 0x001ec00001d47983 */ /* 0x000ea20000300a00 */
[----:B------:R-:W-:-:S02]  /*baf90*/  LOP3.LUT P6, RZ, R245, 0x80000, RZ, 0xc0, !PT ;  /* 0x00080000f5ff7812 */ /* 0x000fc400078cc0ff */
[----:B------:R-:W-:Y:S01]  /*bafa0*/  LOP3.LUT P1, RZ, R245, 0x8000, RZ, 0xc0, !PT ;  /* 0x00008000f5ff7812 */ /* 0x000fe2000782c0ff */
[----:B------:R-:W2:Y:S10]  /*bafb0*/  LDL.LU.64 R214, [R1+0x1eb8] ;  /* 0x001eb80001d67983 */ /* 0x000eb40000300a00 */
[----:B------:R-:W-:-:S02]  /*bafc0*/  @P6 LOP3.LUT R249, R249, 0x1, RZ, 0xfc, !PT ;  /* 0x00000001f9f96812 */ /* 0x000fc400078efcff */
        /* <DEDUP_REMOVED lines=42> */
[----:B------:R-:W-:Y:S02]  /*bb270*/  LOP3.LUT P4, RZ, R245, 0x8000000, RZ, 0xc0, !PT ;  /* 0x08000000f5ff7812 */ /* 0x000fe4000788c0ff */
        /* <DEDUP_REMOVED lines=573> */
[----:B------:R-:W-:Y:S02]  /*bd650*/  LOP3.LUT P6, RZ, R244, 0x20000, RZ, 0xc0, !PT ;  /* 0x00020000f4ff7812 */ /* 0x000fe400078cc0ff */
        /* <DEDUP_REMOVED lines=127> */
[----:B------:R-:W-:Y:S02]  /*bde50*/  LOP3.LUT P3, RZ, R241, 0x8000000, RZ, 0xc0, !PT ;  /* 0x08000000f1ff7812 */ /* 0x000fe4000786c0ff */
        /* <DEDUP_REMOVED lines=70> */
[----:B------:R-:W-:Y:S02]  /*be2c0*/  LOP3.LUT P6, RZ, R244, 0x2, RZ, 0xc0, !PT ;  /* 0x00000002f4ff7812 */ /* 0x000fe400078cc0ff */
        /* <DEDUP_REMOVED lines=32> */
[----:B------:R-:W-:Y:S02]  /*be4d0*/  LOP3.LUT P2, RZ, R240, 0x20, RZ, 0xc0, !PT ;  /* 0x00000020f0ff7812 */ /* 0x000fe4000784c0ff */
        /* <DEDUP_REMOVED lines=42> */
[----:B------:R-:W-:Y:S02]  /*be780*/  LOP3.LUT P2, RZ, R240, 0x80, RZ, 0xc0, !PT ;  /* 0x00000080f0ff7812 */ /* 0x000fe4000784c0ff */
[C---:B------:R-:W-:Y:S01]  /*be790*/  LOP3.LUT P1, RZ, R9.reuse, 0x400, RZ, 0xc0, !PT ;  /* 0x0000040009ff7812 */ /* 0x040fe2000782c0ff */
        /* <DEDUP_REMOVED lines=58> */
[----:B------:R-:W-:Y:S02]  /*beb40*/  LOP3.LUT P1, RZ, R240, 0x8000, RZ, 0xc0, !PT ;  /* 0x00008000f0ff7812 */ /* 0x000fe4000782c0ff */
        /* <DEDUP_REMOVED lines=90> */
[----:B------:R-:W-:Y:S02]  /*bf0f0*/  LOP3.LUT P4, RZ, R240, 0x800000, RZ, 0xc0, !PT ;  /* 0x00800000f0ff7812 */ /* 0x000fe4000788c0ff */
        /* <DEDUP_REMOVED lines=49> */
[----:B------:R-:W-:Y:S02]  /*bf410*/  LOP3.LUT P2, RZ, R9, 0x20000000, RZ, 0xc0, !PT ;  /* 0x2000000009ff7812 */ /* 0x000fe4000784c0ff */
        /* <DEDUP_REMOVED lines=268> */
[----:B0-----:R-:W2:Y:S01]  /*c04e0*/  LDL.LU.64 R226, [R1+0x16c8] ;  /* 0x0016c80001e27983 */ /* 0x001ea20000300a00 */
[----:B------:R-:W-:Y:S02]  /*c04f0*/  LOP3.LUT P6, RZ, R10, 0x80000000, RZ, 0xc0, !PT ;  /* 0x800000000aff7812 */ /* 0x000fe400078cc0ff */
[----:B------:R-:W-:Y:S01]  /*c0500*/  LOP3.LUT R9, R9, 0xfffffbff, RZ, 0xc0, !PT ;  /* 0xfffffbff09097812 */ /* 0x000fe200078ec0ff */
[----:B------:R-:W3:Y:S04]  /*c0510*/  LDL.LU.64 R216, [R1+0x16c0] ;  /* 0x0016c00001d87983 */ /* 0x000ee80000300a00 */
[----:B------:R-:W4:Y:S04]  /*c0520*/  LDL.LU.64 R218, [R1+0x16b8] ;  /* 0x0016b80001da7983 */ /* 0x000f280000300a00 */
[----:B------:R-:W4:Y:S02]  /*c0530*/  LDL.LU.64 R220, [R1+0x16b0] ;  /* 0x0016b00001dc7983 */ /* 0x000f240000300a00 */
[----:B------:R-:W-:-:S02]  /*c0540*/  @P6 LOP3.LUT R9, R9, 0x400, RZ, 0xfc, !PT ;  /* 0x0000040009096812 */ /* 0x000fc400078efcff */
[C---:B------:R-:W-:Y:S01]  /*c0550*/  LOP3.LUT P6, RZ, R10.reuse, 0x40000000, RZ, 0xc0, !PT ;  /* 0x400000000aff7812 */ /* 0x040fe200078cc0ff */
[----:B------:R-:W4:Y:S01]  /*c0560*/  LDL.LU.64 R222, [R1+0x16a8] ;  /* 0x0016a80001de7983 */ /* 0x000f220000300a00 */
[----:B------:R-:W-:Y:S02]  /*c0570*/  LOP3.LUT R9, R9, 0xfffff7ff, RZ, 0xc0, !PT ;  /* 0xfffff7ff09097812 */ /* 0x000fe400078ec0ff */
[----:B------:R-:W-:Y:S01]  /*c0580*/  LOP3.LUT P3, RZ, R10, 0x2000000, RZ, 0xc0, !PT ;  /* 0x020000000aff7812 */ /* 0x000fe2000786c0ff */
[----:B------:R-:W4:Y:S08]  /*c0590*/  LDL.LU.64 R224, [R1+0x16a0] ;  /* 0x0016a00001e07983 */ /* 0x000f300000300a00 */
[----:B------:R-:W-:-:S02]  /*c05a0*/  @P6 LOP3.LUT R9, R9, 0x800, RZ, 0xfc, !PT ;  /* 0x0000080009096812 */ /* 0x000fc400078efcff */
        /* <DEDUP_REMOVED lines=20> */
[----:B------:R-:W-:-:S05]  /*c06f0*/  PRMT R10, R125, 0x7771, RZ ;  /* 0x000077717d0a7816 */ /* 0x000fca00000000ff */
[----:B--2---:R0:W-:Y:S04]  /*c0700*/  @P3 STG.E.U8 desc[UR10][R226.64], R10 ;  /* 0x0000000ae2003986 */ /* 0x0041e8000c10110a */
[----:B0-----:R-:W2:Y:S04]  /*c0710*/  LDL.LU.64 R226, [R1+0x1698] ;  /* 0x0016980001e27983 */ /* 0x001ea80000300a00 */
[----:B------:R-:W2:Y:S04]  /*c0720*/  LDL.LU.64 R24, [R1+0x1690] ;  /* 0x0016900001187983 */ /* 0x000ea80000300a00 */
[----:B------:R-:W2:Y:S04]  /*c0730*/  LDL.LU.64 R22, [R1+0x1688] ;  /* 0x0016880001167983 */ /* 0x000ea80000300a00 */
[----:B------:R-:W2:Y:S01]  /*c0740*/  LDL.LU.64 R20, [R1+0x1680] ;  /* 0x0016800001147983 */ /* 0x000ea20000300a00 */
[----:B------:R-:W-:-:S03]  /*c0750*/  LOP3.LUT P2, RZ, R3, 0x400000, RZ, 0xc0, !PT ;  /* 0x0040000003ff7812 */ /* 0x000fc6000784c0ff */
[----:B------:R-:W2:Y:S01]  /*c0760*/  LDL.LU.64 R18, [R1+0x1678] ;  /* 0x0016780001127983 */ /* 0x000ea20000300a00 */
[----:B------:R-:W-:Y:S02]  /*c0770*/  LOP3.LUT P1, RZ, R3, 0x800000, RZ, 0xc0, !PT ;  /* 0x0080000003ff7812 */ /* 0x000fe4000782c0ff */
[C---:B------:R-:W-:Y:S01]  /*c0780*/  PRMT R10, R125.reuse, 0x7772, RZ ;  /* 0x000077727d0a7816 */ /* 0x040fe200000000ff */
[----:B------:R-:W2:Y:S01]  /*c0790*/  LDL.LU.64 R212, [R1+0x1670] ;  /* 0x0016700001d47983 */ /* 0x000ea20000300a00 */
[----:B------:R-:W-:-:S03]  /*c07a0*/  PRMT R125, R125, 0x7773, RZ ;  /* 0x000077737d7d7816 */ /* 0x000fc600000000ff */
[----:B------:R-:W2:Y:S04]  /*c07b0*/  LDL.LU.64 R214, [R1+0x1668] ;  /* 0x0016680001d67983 */ /* 0x000ea80000300a00 */
[----:B---3--:R0:W-:Y:S04]  /*c07c0*/  @P2 STG.E.U8 desc[UR10][R216.64], R10 ;  /* 0x0000000ad8002986 */ /* 0x0081e8000c10110a */
        /* <DEDUP_REMOVED lines=14> */
[----:B0-----:R-:W4:Y:S01]  /*c08b0*/  LDL.LU.64 R224, [R1+0x1640] ;  /* 0x0016400001e07983 */ /* 0x001f220000300a00 */
[----:B------:R-:W-:-:S09]  /*c08c0*/  PRMT R10, R127, 0x7770, RZ ;  /* 0x000077707f0a7816 */ /* 0x000fd200000000ff */
[----:B--2---:R0:W-:Y:S04]  /*c08d0*/  @P6 STG.E.U8 desc[UR10][R226.64], R126 ;  /* 0x0000007ee2006986 */ /* 0x0041e8000c10110a */
[----:B0-----:R-:W2:Y:S01]  /*c08e0*/  LDL.LU.64 R226, [R1+0x1638] ;  /* 0x0016380001e27983 */ /* 0x001ea20000300a00 */
        /* <DEDUP_REMOVED lines=194> */
[----:B------:R-:W-:-:S02]  /*c1510*/  LOP3.LUT P6, RZ, R9, 0x1, RZ, 0xc0, !PT ;  /* 0x0000000109ff7812 */ /* 0x000fc400078cc0ff */
[----:B------:R-:W-:Y:S01]  /*c1520*/  PRMT R9, R136, 0x7771, RZ ;  /* 0x0000777188097816 */ /* 0x000fe200000000ff */
[----:B0-----:R-:W4:Y:S10]  /*c1530*/  LDL.LU.64 R224, [R1+0x1458] ;  /* 0x0014580001e07983 */ /* 0x001f340000300a00 */
[----:B--2---:R0:W-:Y:S04]  /*c1540*/  @P6 STG.E.U8 desc[UR10][R226.64], R9 ;  /* 0x00000009e2006986 */ /* 0x0041e8000c10110a */
[----:B0-----:R-:W2:Y:S01]  /*c1550*/  LDL.LU.64 R226, [R1+0x1428] ;  /* 0x0014280001e27983 */ /* 0x001ea20000300a00 */
[----:B------:R-:W-:-:S02]  /*c1560*/  LOP3.LUT P6, RZ, R3, 0x80000000, RZ, 0xc0, !PT ;  /* 0x8000000003ff7812 */ /* 0x000fc400078cc0ff */
        /* <DEDUP_REMOVED lines=142> */
[----:B------:R-:W-:Y:S01]  /*c1e50*/  LOP3.LUT P6, RZ, R12, 0x10, RZ, 0xc0, !PT ;  /* 0x000000100cff7812 */ /* 0x000fe200078cc0ff */
        /* <DEDUP_REMOVED lines=17> */
[C---:B------:R-:W-:Y:S02]  /*c1f70*/  LOP3.LUT P6, RZ, R4.reuse, 0x80000000, RZ, 0xc0, !PT ;  /* 0x8000000004ff7812 */ /* 0x040fe400078cc0ff */
[----:B------:R-:W-:Y:S02]  /*c1f80*/  LOP3.LUT R3, R3, 0xfffeffff, RZ, 0xc0, !PT ;  /* 0xfffeffff03037812 */ /* 0x000fe400078ec0ff */
[C---:B------:R-:W-:Y:S02]  /*c1f90*/  LOP3.LUT P2, RZ, R4.reuse, 0x10000000, RZ, 0xc0, !PT ;  /* 0x1000000004ff7812 */ /* 0x040fe4000784c0ff */
[----:B------:R-:W-:-:S07]  /*c1fa0*/  LOP3.LUT P1, RZ, R4, 0x20000000, RZ, 0xc0, !PT ;  /* 0x2000000004ff7812 */ /* 0x000fce000782c0ff */
[----:B------:R-:W-:Y:S02]  /*c1fb0*/  @P6 LOP3.LUT R3, R3, 0x10000, RZ, 0xfc, !PT ;  /* 0x0001000003036812 */ /* 0x000fe400078efcff */
[----:B------:R-:W-:Y:S02]  /*c1fc0*/  LOP3.LUT P6, RZ, R4, 0x40000000, RZ, 0xc0, !PT ;  /* 0x4000000004ff7812 */ /* 0x000fe400078cc0ff */
[----:B------:R-:W-:-:S05]  /*c1fd0*/  PRMT R4, R144, 0x7771, RZ ;  /* 0x0000777190047816 */ /* 0x000fca00000000ff */
[----:B--2---:R0:W-:Y:S04]  /*c1fe0*/  @P3 STG.E.U8 desc[UR10][R226.64], R4 ;  /* 0x00000004e2003986 */ /* 0x0041e8000c10110a */
[----:B0-----:R-:W2:Y:S04]  /*c1ff0*/  LDL.LU.64 R226, [R1+0x970] ;  /* 0x0009700001e27983 */ /* 0x001ea80000300a00 */
[----:B------:R-:W2:Y:S04]  /*c2000*/  LDL.LU.64 R24, [R1+0x998] ;  /* 0x0009980001187983 */ /* 0x000ea80000300a00 */
[----:B------:R-:W2:Y:S04]  /*c2010*/  LDL.LU.64 R22, [R1+0x990] ;  /* 0x0009900001167983 */ /* 0x000ea80000300a00 */
[----:B------:R-:W2:Y:S04]  /*c2020*/  LDL.LU.64 R20, [R1+0x9b8] ;  /* 0x0009b80001147983 */ /* 0x000ea80000300a00 */
[----:B------:R-:W2:Y:S01]  /*c2030*/  LDL.LU.64 R18, [R1+0x9b0] ;  /* 0x0009b00001127983 */ /* 0x000ea20000300a00 */
[----:B------:R-:W-:-:S02]  /*c2040*/  LOP3.LUT P0, RZ, R12, 0x1, RZ, 0xc0, !PT ;  /* 0x000000010cff7812 */ /* 0x000fc4000780c0ff */
[----:B------:R-:W-:Y:S01]  /*c2050*/  LOP3.LUT R3, R3, 0xfffdffff, RZ, 0xc0, !PT ;  /* 0xfffdffff03037812 */ /* 0x000fe200078ec0ff */
[----:B------:R-:W2:Y:S01]  /*c2060*/  LDL.LU.64 R212, [R1+0x9d8] ;  /* 0x0009d80001d47983 */ /* 0x000ea20000300a00 */
[----:B------:R-:W-:Y:S02]  /*c2070*/  PRMT R4, R144, 0x7772, RZ ;  /* 0x0000777290047816 */ /* 0x000fe400000000ff */
[----:B------:R-:W-:Y:S01]  /*c2080*/  @P6 LOP3.LUT R3, R3, 0x20000, RZ, 0xfc, !PT ;  /* 0x0002000003036812 */ /* 0x000fe200078efcff */
[----:B------:R-:W2:Y:S01]  /*c2090*/  LDL.LU.64 R214, [R1+0x9d0] ;  /* 0x0009d00001d67983 */ /* 0x000ea20000300a00 */
[----:B------:R-:W-:Y:S02]  /*c20a0*/  LOP3.LUT P6, RZ, R12, 0x2, RZ, 0xc0, !PT ;  /* 0x000000020cff7812 */ /* 0x000fe400078cc0ff */
[----:B------:R-:W-:Y:S01]  /*c20b0*/  PRMT R144, R144, 0x7773, RZ ;  /* 0x0000777390907816 */ /* 0x000fe200000000ff */
        /* <DEDUP_REMOVED lines=358> */
[----:B------:R-:W4:Y:S04]  /*c3720*/  LDL.LU.64 R222, [R1+0xc60] ;  /* 0x000c600001de7983 */ /* 0x000f280000300a00 */
[----:B------:R-:W4:Y:S01]  /*c3730*/  LDL.LU.64 R224, [R1+0xc78] ;  /* 0x000c780001e07983 */ /* 0x000f220000300a00 */
[----:B------:R-:W-:-:S02]  /*c3740*/  LOP3.LUT P3, RZ, R13, 0x20, RZ, 0xc0, !PT ;  /* 0x000000200dff7812 */ /* 0x000fc4000786c0ff */
        /* <DEDUP_REMOVED lines=20> */
[----:B------:R-:W2:Y:S04]  /*c3890*/  LDL.LU.64 R24, [R1+0xc88] ;  /* 0x000c880001187983 */ /* 0x000ea80000300a00 */
[----:B------:R-:W2:Y:S04]  /*c38a0*/  LDL.LU.64 R22, [R1+0xc80] ;  /* 0x000c800001167983 */ /* 0x000ea80000300a00 */
[----:B------:R-:W2:Y:S01]  /*c38b0*/  LDL.LU.64 R20, [R1+0xc98] ;  /* 0x000c980001147983 */ /* 0x000ea20000300a00 */
[----:B------:R-:W-:-:S02]  /*c38c0*/  @P6 LOP3.LUT R239, R239, 0x8000, RZ, 0xfc, !PT ;  /* 0x00008000efef6812 */ /* 0x000fc400078efcff */
[C---:B------:R-:W-:Y:S01]  /*c38d0*/  LOP3.LUT P6, RZ, R8.reuse, 0x20, RZ, 0xc0, !PT ;  /* 0x0000002008ff7812 */ /* 0x040fe200078cc0ff */
[----:B------:R-:W2:Y:S01]  /*c38e0*/  LDL.LU.64 R18, [R1+0xc90] ;  /* 0x000c900001127983 */ /* 0x000ea20000300a00 */
[----:B------:R-:W-:Y:S02]  /*c38f0*/  LOP3.LUT R239, R239, 0xfffeffff, RZ, 0xc0, !PT ;  /* 0xfffeffffefef7812 */ /* 0x000fe400078ec0ff */
[C---:B------:R-:W-:Y:S01]  /*c3900*/  LOP3.LUT P0, RZ, R8.reuse, 0x4, RZ, 0xc0, !PT ;  /* 0x0000000408ff7812 */ /* 0x040fe2000780c0ff */
[----:B------:R-:W2:Y:S01]  /*c3910*/  LDL.LU.64 R212, [R1+0xca8] ;  /* 0x000ca80001d47983 */ /* 0x000ea20000300a00 */
[----:B------:R-:W-:Y:S02]  /*c3920*/  LOP3.LUT P1, RZ, R8, 0x8, RZ, 0xc0, !PT ;  /* 0x0000000808ff7812 */ /* 0x000fe4000782c0ff */
[----:B------:R-:W-:Y:S01]  /*c3930*/  LOP3.LUT P2, RZ, R13, 0x40, RZ, 0xc0, !PT ;  /* 0x000000400dff7812 */ /* 0x000fe2000784c0ff */
[----:B------:R-:W2:Y:S04]  /*c3940*/  LDL.LU.64 R214, [R1+0xca0] ;  /* 0x000ca00001d67983 */ /* 0x000ea80000300a00 */
[----:B------:R-:W-:-:S02]  /*c3950*/  @P6 LOP3.LUT R239, R239, 0x10000, RZ, 0xfc, !PT ;  /* 0x00010000efef6812 */ /* 0x000fc400078efcff */
[----:B------:R-:W-:Y:S02]  /*c3960*/  LOP3.LUT P6, RZ, R8, 0x10, RZ, 0xc0, !PT ;  /* 0x0000001008ff7812 */ /* 0x000fe400078cc0ff */
[----:B------:R-:W-:Y:S02]  /*c3970*/  LOP3.LUT R239, R239, 0xfffdffff, RZ, 0xc0, !PT ;  /* 0xfffdffffefef7812 */ /* 0x000fe400078ec0ff */
[C---:B------:R-:W-:Y:S02]  /*c3980*/  PRMT R3, R163.reuse, 0x7772, RZ ;  /* 0x00007772a3037816 */ /* 0x040fe400000000ff */
[----:B------:R-:W-:-:S03]  /*c3990*/  PRMT R163, R163, 0x7773, RZ ;  /* 0x00007773a3a37816 */ /* 0x000fc600000000ff */
[----:B---3--:R0:W-:Y:S04]  /*c39a0*/  @P0 STG.E.U8 desc[UR10][R216.64], R3 ;  /* 0x00000003d8000986 */ /* 0x0081e8000c10110a */
        /* <DEDUP_REMOVED lines=13> */
[----:B------:R0:W-:Y:S04]  /*c3a80*/  @P6 STG.E.U8 desc[UR10][R224.64], R3 ;  /* 0x00000003e0006986 */ /* 0x0001e8000c10110a */
[----:B0-----:R-:W4:Y:S01]  /*c3a90*/  LDL.LU.64 R224, [R1+0xcd8] ;  /* 0x000cd80001e07983 */ /* 0x001f220000300a00 */
[----:B------:R-:W-:-:S02]  /*c3aa0*/  LOP3.LUT P6, RZ, R239, 0x10000, RZ, 0xc0, !PT ;  /* 0x00010000efff7812 */ /* 0x000fc400078cc0ff */
[----:B------:R-:W-:Y:S02]  /*c3ab0*/  PRMT R164, R164, 0x7773, RZ ;  /* 0x00007773a4a47816 */ /* 0x000fe400000000ff */
        /* <DEDUP_REMOVED lines=27> */
[----:B------:R-:W-:-:S03]  /*c3c70*/  LOP3.LUT P1, RZ, R8, 0x400, RZ, 0xc0, !PT ;  /* 0x0000040008ff7812 */ /* 0x000fc6000782c0ff */
[----:B----4-:R-:W-:Y:S01]  /*c3c80*/  @P4 STG.E.U8 desc[UR10][R218.64], R166 ;  /* 0x000000a6da004986 */ /* 0x010fe2000c10110a */
[----:B0-----:R-:W-:-:S03]  /*c3c90*/  PRMT R3, R167, 0x7770, RZ ;  /* 0x00007770a7037816 */ /* 0x001fc600000000ff */
[----:B------:R-:W3:Y:S04]  /*c3ca0*/  LDL.LU.64 R216, [R1+0xce8] ;  /* 0x000ce80001d87983 */ /* 0x000ee80000300a00 */
[----:B------:R0:W-:Y:S02]  /*c3cb0*/  @P3 STG.E.U8 desc[UR10][R220.64], R3 ;  /* 0x00000003dc003986 */ /* 0x0001e4000c10110a */
[----:B0-----:R-:W-:-:S05]  /*c3cc0*/  PRMT R3, R167, 0x7771, RZ ;  /* 0x00007771a7037816 */ /* 0x001fca00000000ff */
[----:B------:R0:W-:Y:S02]  /*c3cd0*/  @P0 STG.E.U8 desc[UR10][R222.64], R3 ;  /* 0x00000003de000986 */ /* 0x0001e4000c10110a */
[----:B0-----:R-:W-:-:S05]  /*c3ce0*/  PRMT R3, R167, 0x7772, RZ ;  /* 0x00007772a7037816 */ /* 0x001fca00000000ff */
[----:B------:R0:W-:Y:S04]  /*c3cf0*/  @P1 STG.E.U8 desc[UR10][R224.64], R3 ;  /* 0x00000003e0001986 */ /* 0x0001e8000c10110a */
[----:B0-----:R-:W4:Y:S04]  /*c3d00*/  LDL.LU.64 R224, [R1+0xce0] ;  /* 0x000ce00001e07983 */ /* 0x001f280000300a00 */
[----:B------:R-:W4:Y:S04]  /*c3d10*/  LDL.LU.64 R212, [R1+0xcf8] ;  /* 0x000cf80001d47983 */ /* 0x000f280000300a00 */
[----:B------:R-:W4:Y:S01]  /*c3d20*/  LDL.LU.64 R222, [R1+0xcf0] ;  /* 0x000cf00001de7983 */ /* 0x000f220000300a00 */
[----:B------:R-:W-:-:S03]  /*c3d30*/  LOP3.LUT P2, RZ, R8, 0x800, RZ, 0xc0, !PT ;  /* 0x0000080008ff7812 */ /* 0x000fc6000784c0ff */
[----:B------:R-:W4:Y:S01]  /*c3d40*/  LDL.LU.64 R218, [R1+0xd08] ;  /* 0x000d080001da7983 */ /* 0x000f220000300a00 */
[----:B------:R-:W-:-:S09]  /*c3d50*/  PRMT R167, R167, 0x7773, RZ ;  /* 0x00007773a7a77816 */ /* 0x000fd200000000ff */
[----:B--2---:R0:W-:Y:S04]  /*c3d60*/  @P2 STG.E.U8 desc[UR10][R226.64], R167 ;  /* 0x000000a7e2002986 */ /* 0x0041e8000c10110a */
[----:B0-----:R-:W2:Y:S01]  /*c3d70*/  LDL.LU.64 R226, [R1+0xd00] ;  /* 0x000d000001e27983 */ /* 0x001ea20000300a00 */
[----:B------:R-:W-:Y:S02]  /*c3d80*/  LOP3.LUT P2, RZ, R13, 0x400000, RZ, 0xc0, !PT ;  /* 0x004000000dff7812 */ /* 0x000fe4000784c0ff */
[----:B------:R-:W-:Y:S01]  /*c3d90*/  LOP3.LUT R239, R239, 0xfffffff7, RZ, 0xc0, !PT ;  /* 0xfffffff7efef7812 */ /* 0x000fe200078ec0ff */
[----:B------:R-:W2:Y:S01]  /*c3da0*/  LDL.LU.64 R220, [R1+0xd18] ;  /* 0x000d180001dc7983 */ /* 0x000ea20000300a00 */
[----:B------:R-:W-:-:S03]  /*c3db0*/  LOP3.LUT P0, RZ, R13, 0x4000, RZ, 0xc0, !PT ;  /* 0x000040000dff7812 */ /* 0x000fc6000780c0ff */
[----:B------:R-:W2:Y:S06]  /*c3dc0*/  LDL.LU.64 R214, [R1+0xd10] ;  /* 0x000d100001d67983 */ /* 0x000eac0000300a00 */
[----:B------:R-:W-:Y:S02]  /*c3dd0*/  @P2 LOP3.LUT R239, R239, 0x8, RZ, 0xfc, !PT ;  /* 0x00000008efef2812 */ /* 0x000fe400078efcff */
[----:B------:R-:W-:Y:S02]  /*c3de0*/  LOP3.LUT P2, RZ, R13, 0x200000, RZ, 0xc0, !PT ;  /* 0x002000000dff7812 */ /* 0x000fe4000784c0ff */
[----:B------:R-:W-:-:S02]  /*c3df0*/  LOP3.LUT R239, R239, 0xffffffef, RZ, 0xc0, !PT ;  /* 0xffffffefefef7812 */ /* 0x000fc400078ec0ff */
[----:B------:R-:W-:-:S09]  /*c3e00*/  PRMT R3, R168, 0x7770, RZ ;  /* 0x00007770a8037816 */ /* 0x000fd200000000ff */
[----:B------:R-:W-:Y:S02]  /*c3e10*/  @P2 LOP3.LUT R239, R239, 0x10, RZ, 0xfc, !PT ;  /* 0x00000010efef2812 */ /* 0x000fe400078efcff */
[----:B------:R-:W-:Y:S02]  /*c3e20*/  LOP3.LUT P2, RZ, R13, 0x100000, RZ, 0xc0, !PT ;  /* 0x001000000dff7812 */ /* 0x000fe4000784c0ff */
[----:B------:R-:W-:Y:S02]  /*c3e30*/  LOP3.LUT R239, R239, 0xffffffdf, RZ, 0xc0, !PT ;  /* 0xffffffdfefef7812 */ /* 0x000fe400078ec0ff */
[----:B------:R-:W-:-:S09]  /*c3e40*/  LOP3.LUT P1, RZ, R13, 0x8000, RZ, 0xc0, !PT ;  /* 0x000080000dff7812 */ /* 0x000fd2000782c0ff */
        /* <DEDUP_REMOVED lines=9> */
[----:B------:R-:W-:Y:S01]  /*c3ee0*/  LOP3.LUT P2, RZ, R8, 0x10000, RZ, 0xc0, !PT ;  /* 0x0001000008ff7812 */ /* 0x000fe2000784c0ff */
[----:B---3--:R0:W-:Y:S04]  /*c3ef0*/  @P0 STG.E.U8 desc[UR10][R216.64], R3 ;  /* 0x00000003d8000986 */ /* 0x0081e8000c10110a */
[----:B0-----:R-:W3:Y:S01]  /*c3f00*/  LDL.LU.64 R216, [R1+0xd28] ;  /* 0x000d280001d87983 */ /* 0x001ee20000300a00 */
[----:B------:R-:W-:Y:S02]  /*c3f10*/  PRMT R3, R168, 0x7771, RZ ;  /* 0x00007771a8037816 */ /* 0x000fe400000000ff */
[----:B------:R-:W-:-:S02]  /*c3f20*/  LOP3.LUT R239, R239, 0xfffffeff, RZ, 0xc0, !PT ;  /* 0xfffffeffefef7812 */ /* 0x000fc400078ec0ff */
[----:B------:R-:W-:-:S03]  /*c3f30*/  LOP3.LUT P4, RZ, R13, 0x10000, RZ, 0xc0, !PT ;  /* 0x000100000dff7812 */ /* 0x000fc6000788c0ff */
[----:B------:R-:W-:Y:S02]  /*c3f40*/  @P2 LOP3.LUT R239, R239, 0x100, RZ, 0xfc, !PT ;  /* 0x00000100efef2812 */ /* 0x000fe400078efcff */
[----:B------:R-:W-:Y:S01]  /*c3f50*/  LOP3.LUT P2, RZ, R8, 0x4000, RZ, 0xc0, !PT ;  /* 0x0000400008ff7812 */ /* 0x000fe2000784c0ff */
[----:B----4-:R0:W-:Y:S04]  /*c3f60*/  @P1 STG.E.U8 desc[UR10][R224.64], R3 ;  /* 0x00000003e0001986 */ /* 0x0101e8000c10110a */
[----:B0-----:R-:W4:Y:S04]  /*c3f70*/  LDL.LU.64 R224, [R1+0xd20] ;  /* 0x000d200001e07983 */ /* 0x001f280000300a00 */
[----:B------:R-:W4:Y:S01]  /*c3f80*/  LDL.LU.64 R18, [R1+0xd40] ;  /* 0x000d400001127983 */ /* 0x000f220000300a00 */
[----:B------:R-:W-:-:S02]  /*c3f90*/  PRMT R3, R168, 0x7772, RZ ;  /* 0x00007772a8037816 */ /* 0x000fc400000000ff */
[----:B------:R-:W-:-:S03]  /*c3fa0*/  PRMT R168, R168, 0x7773, RZ ;  /* 0x00007773a8a87816 */ /* 0x000fc600000000ff */
[----:B------:R-:W-:Y:S04]  /*c3fb0*/  @P3 STG.E.U8 desc[UR10][R212.64], R3 ;  /* 0x00000003d4003986 */ /* 0x000fe8000c10110a */
[----:B------:R0:W-:Y:S01]  /*c3fc0*/  @P5 STG.E.U8 desc[UR10][R222.64], R168 ;  /* 0x000000a8de005986 */ /* 0x0001e2000c10110a */
[----:B------:R-:W-:-:S03]  /*c3fd0*/  LOP3.LUT R239, R239, 0xfffffdff, RZ, 0xc0, !PT ;  /* 0xfffffdffefef7812 */ /* 0x000fc600078ec0ff */
[----:B0-----:R-:W4:Y:S01]  /*c3fe0*/  LDL.LU.64 R222, [R1+0xd38] ;  /* 0x000d380001de7983 */ /* 0x001f220000300a00 */
[----:B------:R-:W-:Y:S02]  /*c3ff0*/  PRMT R3, R169, 0x7770, RZ ;  /* 0x00007770a9037816 */ /* 0x000fe400000000ff */
[----:B------:R-:W-:Y:S02]  /*c4000*/  @P2 LOP3.LUT R239, R239, 0x200, RZ, 0xfc, !PT ;  /* 0x00000200efef2812 */ /* 0x000fe400078efcff */
[----:B------:R-:W-:Y:S01]  /*c4010*/  LOP3.LUT P2, RZ, R13, 0x20000, RZ, 0xc0, !PT ;  /* 0x000200000dff7812 */ /* 0x000fe2000784c0ff */
[----:B------:R0:W-:Y:S04]  /*c4020*/  @P4 STG.E.U8 desc[UR10][R218.64], R3 ;  /* 0x00000003da004986 */ /* 0x0001e8000c10110a */
[----:B0-----:R-:W4:Y:S01]  /*c4030*/  LDL.LU.64 R218, [R1+0xd50] ;  /* 0x000d500001da7983 */ /* 0x001f220000300a00 */
[----:B------:R-:W-:-:S03]  /*c4040*/  PRMT R3, R169, 0x7771, RZ ;  /* 0x00007771a9037816 */ /* 0x000fc600000000ff */
[----:B------:R-:W4:Y:S04]  /*c4050*/  LDL.LU.64 R212, [R1+0xd48] ;  /* 0x000d480001d47983 */ /* 0x000f280000300a00 */
[----:B--2---:R0:W-:Y:S04]  /*c4060*/  @P2 STG.E.U8 desc[UR10][R226.64], R3 ;  /* 0x00000003e2002986 */ /* 0x0041e8000c10110a */
[----:B0-----:R-:W2:Y:S01]  /*c4070*/  LDL.LU.64 R226, [R1+0xd60] ;  /* 0x000d600001e27983 */ /* 0x001ea20000300a00 */
[----:B------:R-:W-:Y:S02]  /*c4080*/  LOP3.LUT P2, RZ, R239, 0x200, RZ, 0xc0, !PT ;  /* 0x00000200efff7812 */ /* 0x000fe4000784c0ff */
[----:B------:R-:W-:-:S02]  /*c4090*/  PRMT R3, R169, 0x7772, RZ ;  /* 0x00007772a9037816 */ /* 0x000fc400000000ff */
[----:B------:R-:W-:-:S09]  /*c40a0*/  PRMT R169, R169, 0x7773, RZ ;  /* 0x00007773a9a97816 */ /* 0x000fd200000000ff */
[----:B------:R0:W-:Y:S01]  /*c40b0*/  @P2 STG.E.U8 desc[UR10][R220.64], R3 ;  /* 0x00000003dc002986 */ /* 0x0001e2000c10110a */
[C---:B------:R-:W-:Y:S02]  /*c40c0*/  LOP3.LUT P2, RZ, R239.reuse, 0x100, RZ, 0xc0, !PT ;  /* 0x00000100efff7812 */ /* 0x040fe4000784c0ff */
[----:B0-----:R-:W-:Y:S01]  /*c40d0*/  PRMT R3, R170, 0x7770, RZ ;  /* 0x00007770aa037816 */ /* 0x001fe200000000ff */
[----:B------:R-:W2:Y:S10]  /*c40e0*/  LDL.LU.64 R220, [R1+0xd58] ;  /* 0x000d580001dc7983 */ /* 0x000eb40000300a00 */
[----:B------:R0:W-:Y:S01]  /*c40f0*/  @P2 STG.E.U8 desc[UR10][R214.64], R169 ;  /* 0x000000a9d6002986 */ /* 0x0001e2000c10110a */
[----:B------:R-:W-:-:S03]  /*c4100*/  LOP3.LUT P2, RZ, R239, 0x80, RZ, 0xc0, !PT ;  /* 0x00000080efff7812 */ /* 0x000fc6000784c0ff */
[----:B0-----:R-:W2:Y:S01]  /*c4110*/  LDL.LU.64 R214, [R1+0xd70] ;  /* 0x000d700001d67983 */ /* 0x001ea20000300a00 */
[C---:B------:R-:W-:Y:S02]  /*c4120*/  LOP3.LUT P0, RZ, R13.reuse, 0x800000, RZ, 0xc0, !PT ;  /* 0x008000000dff7812 */ /* 0x040fe4000780c0ff */
[----:B------:R-:W-:-:S07]  /*c4130*/  LOP3.LUT P1, RZ, R13, 0x1000000, RZ, 0xc0, !PT ;  /* 0x010000000dff7812 */ /* 0x000fce000782c0ff */
[----:B---3--:R0:W-:Y:S01]  /*c4140*/  @P2 STG.E.U8 desc[UR10][R216.64], R3 ;  /* 0x00000003d8002986 */ /* 0x0081e2000c10110a */
[C---:B------:R-:W-:Y:S02]  /*c4150*/  LOP3.LUT P2, RZ, R239.reuse, 0x40, RZ, 0xc0, !PT ;  /* 0x00000040efff7812 */ /* 0x040fe4000784c0ff */
[----:B0-----:R-:W-:Y:S01]  /*c4160*/  PRMT R3, R170, 0x7771, RZ ;  /* 0x00007771aa037816 */ /* 0x001fe200000000ff */
[----:B------:R-:W3:Y:S10]  /*c4170*/  LDL.LU.64 R216, [R1+0xd68] ;  /* 0x000d680001d87983 */ /* 0x000ef40000300a00 */
[----:B----4-:R0:W-:Y:S01]  /*c4180*/  @P2 STG.E.U8 desc[UR10][R224.64], R3 ;  /* 0x00000003e0002986 */ /* 0x0101e2000c10110a */
[----:B------:R-:W-:-:S02]  /*c4190*/  LOP3.LUT P2, RZ, R239, 0x20, RZ, 0xc0, !PT ;  /* 0x00000020efff7812 */ /* 0x000fc4000784c0ff */
[----:B0-----:R-:W-:Y:S01]  /*c41a0*/  PRMT R3, R170, 0x7772, RZ ;  /* 0x00007772aa037816 */ /* 0x001fe200000000ff */
[----:B------:R-:W4:Y:S10]  /*c41b0*/  LDL.LU.64 R224, [R1+0xd80] ;  /* 0x000d800001e07983 */ /* 0x000f340000300a00 */
[----:B------:R0:W-:Y:S01]  /*c41c0*/  @P2 STG.E.U8 desc[UR10][R18.64], R3 ;  /* 0x0000000312002986 */ /* 0x0001e2000c10110a */
[----:B------:R-:W-:-:S02]  /*c41d0*/  LOP3.LUT P2, RZ, R239, 0x10, RZ, 0xc0, !PT ;  /* 0x00000010efff7812 */ /* 0x000fc4000784c0ff */
[----:B------:R-:W-:-:S11]  /*c41e0*/  PRMT R170, R170, 0x7773, RZ ;  /* 0x00007773aaaa7816 */ /* 0x000fd600000000ff */
[----:B------:R1:W-:Y:S01]  /*c41f0*/  @P2 STG.E.U8 desc[UR10][R222.64], R170 ;  /* 0x000000aade002986 */ /* 0x0003e2000c10110a */
[----:B------:R-:W-:Y:S02]  /*c4200*/  LOP3.LUT P2, RZ, R239, 0x8, RZ, 0xc0, !PT ;  /* 0x00000008efff7812 */ /* 0x000fe4000784c0ff */
[C---:B0-----:R-:W-:Y:S01]  /*c4210*/  PRMT R3, R171.reuse, 0x7770, RZ ;  /* 0x00007770ab037816 */ /* 0x041fe200000000ff */
[----:B-1----:R-:W4:Y:S10]  /*c4220*/  LDL.LU.64 R222, [R1+0xd78] ;  /* 0x000d780001de7983 */ /* 0x002f340000300a00 */
[----:B------:R0:W-:Y:S04]  /*c4230*/  @P2 STG.E.U8 desc[UR10][R218.64], R3 ;  /* 0x00000003da002986 */ /* 0x0001e8000c10110a */
[----:B0-----:R-:W4:Y:S01]  /*c4240*/  LDL.LU.64 R218, [R1+0xd98] ;  /* 0x000d980001da7983 */ /* 0x001f220000300a00 */
[----:B------:R-:W-:-:S05]  /*c4250*/  PRMT R3, R171, 0x7771, RZ ;  /* 0x00007771ab037816 */ /* 0x000fca00000000ff */
[----:B------:R0:W-:Y:S02]  /*c4260*/  @P0 STG.E.U8 desc[UR10][R212.64], R3 ;  /* 0x00000003d4000986 */ /* 0x0001e4000c10110a */
[----:B0-----:R-:W-:-:S05]  /*c4270*/  PRMT R3, R171, 0x7772, RZ ;  /* 0x00007772ab037816 */ /* 0x001fca00000000ff */
[----:B--2---:R0:W-:Y:S04]  /*c4280*/  @P1 STG.E.U8 desc[UR10][R226.64], R3 ;  /* 0x00000003e2001986 */ /* 0x0041e8000c10110a */
[----:B0-----:R-:W2:Y:S01]  /*c4290*/  LDL.LU.64 R226, [R1+0xd90] ;  /* 0x000d900001e27983 */ /* 0x001ea20000300a00 */
[C---:B------:R-:W-:Y:S02]  /*c42a0*/  LOP3.LUT P6, RZ, R13.reuse, 0x2000000, RZ, 0xc0, !PT ;  /* 0x020000000dff7812 */ /* 0x040fe400078cc0ff */
[----:B------:R-:W-:Y:S02]  /*c42b0*/  LOP3.LUT P3, RZ, R13, 0x4000000, RZ, 0xc0, !PT ;  /* 0x040000000dff7812 */ /* 0x000fe4000786c0ff */
[----:B------:R-:W-:Y:S02]  /*c42c0*/  PRMT R171, R171, 0x7773, RZ ;  /* 0x00007773abab7816 */ /* 0x000fe400000000ff */
[----:B------:R-:W-:-:S02]  /*c42d0*/  LOP3.LUT P5, RZ, R13, 0x8000000, RZ, 0xc0, !PT ;  /* 0x080000000dff7812 */ /* 0x000fc400078ac0ff */
[----:B------:R-:W-:-:S05]  /*c42e0*/  PRMT R3, R172, 0x7770, RZ ;  /* 0x00007770ac037816 */ /* 0x000fca00000000ff */
[----:B------:R0:W-:Y:S01]  /*c42f0*/  @P6 STG.E.U8 desc[UR10][R220.64], R171 ;  /* 0x000000abdc006986 */ /* 0x0001e2000c10110a */
[----:B------:R-:W-:-:S03]  /*c4300*/  LOP3.LUT P4, RZ, R2, 0x1, RZ, 0xc0, !PT ;  /* 0x0000000102ff7812 */ /* 0x000fc6000788c0ff */
[----:B0-----:R-:W2:Y:S04]  /*c4310*/  LDL.LU.64 R220, [R1+0xdb0] ;  /* 0x000db00001dc7983 */ /* 0x001ea80000300a00 */
[----:B------:R0:W-:Y:S02]  /*c4320*/  @P3 STG.E.U8 desc[UR10][R214.64], R3 ;  /* 0x00000003d6003986 */ /* 0x0001e4000c10110a */
[----:B0-----:R-:W-:Y:S02]  /*c4330*/  PRMT R3, R172, 0x7771, RZ ;  /* 0x00007771ac037816 */ /* 0x001fe400000000ff */
[----:B------:R-:W-:-:S03]  /*c4340*/  LOP3.LUT P0, RZ, R239, 0x4, RZ, 0xc0, !PT ;  /* 0x00000004efff7812 */ /* 0x000fc6000780c0ff */
[----:B---3--:R0:W-:Y:S01]  /*c4350*/  @P5 STG.E.U8 desc[UR10][R216.64], R3 ;  /* 0x00000003d8005986 */ /* 0x0081e2000c10110a */
[----:B------:R-:W-:-:S03]  /*c4360*/  ISETP.LT.AND P5, PT, R6, UR28, !P4 ;  /* 0x0000001c06007c0c */ /* 0x000fc6000e7a1270 */
[----:B0-----:R-:W3:Y:S01]  /*c4370*/  LDL.LU.64 R216, [R1+0xda8] ;  /* 0x000da80001d87983 */ /* 0x001ee20000300a00 */
[C---:B------:R-:W-:Y:S02]  /*c4380*/  PRMT R3, R172.reuse, 0x7772, RZ ;  /* 0x00007772ac037816 */ /* 0x040fe400000000ff */
[----:B------:R-:W-:-:S07]  /*c4390*/  PRMT R172, R172, 0x7773, RZ ;  /* 0x00007773acac7816 */ /* 0x000fce00000000ff */
[----:B----4-:R0:W-:Y:S01]  /*c43a0*/  @P5 STG.E.U8 desc[UR10][R224.64], R3 ;  /* 0x00000003e0005986 */ /* 0x0101e2000c10110a */
[----:B------:R-:W-:-:S03]  /*c43b0*/  ISETP.LT.AND P5, PT, R7, UR26, !P4 ;  /* 0x0000001a07007c0c */ /* 0x000fc6000e7a1270 */
[----:B0-----:R-:W4:Y:S01]  /*c43c0*/  LDL.LU.64 R224, [R1+0xdc0] ;  /* 0x000dc00001e07983 */ /* 0x001f220000300a00 */
[----:B------:R-:W-:-:S09]  /*c43d0*/  PRMT R3, R173, 0x7770, RZ ;  /* 0x00007770ad037816 */ /* 0x000fd200000000ff */
[----:B------:R0:W-:Y:S01]  /*c43e0*/  @P5 STG.E.U8 desc[UR10][R222.64], R172 ;  /* 0x000000acde005986 */ /* 0x0001e2000c10110a */
[----:B------:R-:W-:-:S03]  /*c43f0*/  ISETP.LT.AND P5, PT, R6, UR24, !P0 ;  /* 0x0000001806007c0c */ /* 0x000fc6000c7a1270 */
[----:B0-----:R-:W4:Y:S01]  /*c4400*/  LDL.LU.64 R222, [R1+0xdb8] ;  /* 0x000db80001de7983 */ /* 0x001f220000300a00 */
[----:B------:R-:W-:-:S09]  /*c4410*/  ISETP.LT.AND P0, PT, R7, UR22, !P0 ;  /* 0x0000001607007c0c */ /* 0x000fd2000c701270 */
[----:B------:R0:W-:Y:S04]  /*c4420*/  @P5 STG.E.U8 desc[UR10][R218.64], R3 ;  /* 0x00000003da005986 */ /* 0x0001e8000c10110a */
[----:B0-----:R-:W4:Y:S01]  /*c4430*/  LDL.LU.64 R218, [R1+0xdd0] ;  /* 0x000dd00001da7983 */ /* 0x001f220000300a00 */
[----:B------:R-:W-:-:S05]  /*c4440*/  PRMT R3, R173, 0x7771, RZ ;  /* 0x00007771ad037816 */ /* 0x000fca00000000ff */
[----:B--2---:R0:W-:Y:S04]  /*c4450*/  @P0 STG.E.U8 desc[UR10][R226.64], R3 ;  /* 0x00000003e2000986 */ /* 0x0041e8000c10110a */
[----:B0-----:R-:W2:Y:S01]  /*c4460*/  LDL.LU.64 R226, [R1+0xdc8] ;  /* 0x000dc80001e27983 */ /* 0x001ea20000300a00 */
[----:B------:R-:W-:-:S04]  /*c4470*/  LOP3.LUT P2, RZ, R2, 0x10, RZ, 0xc0, !PT ;  /* 0x0000001002ff7812 */ /* 0x000fc8000784c0ff */
[----:B------:R-:W-:Y:S02]  /*c4480*/  ISETP.LT.AND P0, PT, R6, UR20, !P2 ;  /* 0x0000001406007c0c */ /* 0x000fe4000d701270 */
[C---:B------:R-:W-:Y:S02]  /*c4490*/  PRMT R3, R173.reuse, 0x7772, RZ ;  /* 0x00007772ad037816 */ /* 0x040fe400000000ff */
[----:B------:R-:W-:-:S09]  /*c44a0*/  PRMT R173, R173, 0x7773, RZ ;  /* 0x00007773adad7816 */ /* 0x000fd200000000ff */
[----:B------:R0:W-:Y:S01]  /*c44b0*/  @P0 STG.E.U8 desc[UR10][R220.64], R3 ;  /* 0x00000003dc000986 */ /* 0x0001e2000c10110a */
[----:B------:R-:W-:-:S03]  /*c44c0*/  ISETP.LT.AND P0, PT, R7, UR18, !P2 ;  /* 0x0000001207007c0c */ /* 0x000fc6000d701270 */
[----:B0-----:R-:W2:Y:S01]  /*c44d0*/  LDL.LU.64 R220, [R1+0xde0] ;  /* 0x000de00001dc7983 */ /* 0x001ea20000300a00 */
[----:B------:R-:W-:Y:S02]  /*c44e0*/  LOP3.LUT P3, RZ, R2, 0x100, RZ, 0xc0, !PT ;  /* 0x0000010002ff7812 */ /* 0x000fe4000786c0ff */
[----:B------:R-:W-:Y:S02]  /*c44f0*/  PRMT R3, R174, 0x7770, RZ ;  /* 0x00007770ae037816 */ /* 0x000fe400000000ff */
[----:B------:R-:W-:-:S05]  /*c4500*/  LOP3.LUT P4, RZ, R2, 0x400, RZ, 0xc0, !PT ;  /* 0x0000040002ff7812 */ /* 0x000fca000788c0ff */
[----:B---3--:R0:W-:Y:S01]  /*c4510*/  @P0 STG.E.U8 desc[UR10][R216.64], R173 ;  /* 0x000000add8000986 */ /* 0x0081e2000c10110a */
[----:B------:R-:W-:-:S03]  /*c4520*/  ISETP.LT.AND P0, PT, R6, UR14, !P3 ;  /* 0x0000000e06007c0c */ /* 0x000fc6000df01270 */
[----:B0-----:R-:W3:Y:S10]  /*c4530*/  LDL.LU.64 R216, [R1+0xdd8] ;  /* 0x000dd80001d87983 */ /* 0x001ef40000300a00 */
[----:B----4-:R0:W-:Y:S01]  /*c4540*/  @P0 STG.E.U8 desc[UR10][R224.64], R3 ;  /* 0x00000003e0000986 */ /* 0x0101e2000c10110a */
[----:B------:R-:W-:-:S03]  /*c4550*/  ISETP.LT.AND P0, PT, R7, UR12, !P3 ;  /* 0x0000000c07007c0c */ /* 0x000fc6000df01270 */
[----:B0-----:R-:W4:Y:S01]  /*c4560*/  LDL.LU.64 R224, [R1+0xdf0] ;  /* 0x000df00001e07983 */ /* 0x001f220000300a00 */
[----:B------:R-:W-:-:S09]  /*c4570*/  PRMT R3, R174, 0x7771, RZ ;  /* 0x00007771ae037816 */ /* 0x000fd200000000ff */
[----:B------:R0:W-:Y:S01]  /*c4580*/  @P0 STG.E.U8 desc[UR10][R222.64], R3 ;  /* 0x00000003de000986 */ /* 0x0001e2000c10110a */
[----:B------:R-:W-:Y:S01]  /*c4590*/  ISETP.LT.AND P0, PT, R6, UR8, !P4 ;  /* 0x0000000806007c0c */ /* 0x000fe2000e701270 */
[----:B------:R-:W-:Y:S02]  /*c45a0*/  ULDC UR8, c[0x0][0x228] ;  /* 0x00008a0000087ab9 */ /* 0x000fe40000000800 */
[----:B0-----:R-:W4:Y:S01]  /*c45b0*/  LDL.LU.64 R222, [R1+0xde8] ;  /* 0x000de80001de7983 */ /* 0x001f220000300a00 */
[----:B------:R-:W-:-:S09]  /*c45c0*/  PRMT R3, R174, 0x7772, RZ ;  /* 0x00007772ae037816 */ /* 0x000fd200000000ff */
[----:B------:R0:W-:Y:S01]  /*c45d0*/  @P0 STG.E.U8 desc[UR10][R218.64], R3 ;  /* 0x00000003da000986 */ /* 0x0001e2000c10110a */
[----:B------:R-:W-:Y:S01]  /*c45e0*/  ISETP.LT.AND P0, PT, R7, UR6, !P4 ;  /* 0x0000000607007c0c */ /* 0x000fe2000e701270 */
[----:B------:R-:W-:Y:S01]  /*c45f0*/  ULDC UR6, c[0x0][0x228] ;  /* 0x00008a0000067ab9 */ /* 0x000fe20000000800 */
[----:B------:R-:W-:Y:S01]  /*c4600*/  PRMT R174, R174, 0x7773, RZ ;  /* 0x00007773aeae7816 */ /* 0x000fe200000000ff */
[----:B0-----:R-:W4:Y:S10]  /*c4610*/  LDL.LU.64 R218, [R1+0xe00] ;  /* 0x000e000001da7983 */ /* 0x001f340000300a00 */
[----:B--2---:R0:W-:Y:S04]  /*c4620*/  @P0 STG.E.U8 desc[UR10][R226.64], R174 ;  /* 0x000000aee2000986 */ /* 0x0041e8000c10110a */
[----:B0-----:R-:W2:Y:S01]  /*c4630*/  LDL.LU.64 R226, [R1+0xdf8] ;  /* 0x000df80001e27983 */ /* 0x001ea20000300a00 */
[----:B------:R-:W-:-:S04]  /*c4640*/  LOP3.LUT P5, RZ, R2, 0x1000, RZ, 0xc0, !PT ;  /* 0x0000100002ff7812 */ /* 0x000fc800078ac0ff */
[----:B------:R-:W-:Y:S01]  /*c4650*/  ISETP.LT.AND P0, PT, R6, UR4, !P5 ;  /* 0x0000000406007c0c */ /* 0x000fe2000ef01270 */
[----:B------:R-:W-:Y:S01]  /*c4660*/  ULDC UR4, c[0x0][0x228] ;  /* 0x00008a0000047ab9 */ /* 0x000fe20000000800 */
[----:B------:R-:W-:-:S11]  /*c4670*/  PRMT R3, R175, 0x7770, RZ ;  /* 0x00007770af037816 */ /* 0x000fd600000000ff */
[----:B------:R0:W-:Y:S01]  /*c4680*/  @P0 STG.E.U8 desc[UR10][R220.64], R3 ;  /* 0x00000003dc000986 */ /* 0x0001e2000c10110a */
[----:B------:R-:W-:-:S03]  /*c4690*/  ISETP.LT.AND P0, PT, R7, UR30, !P5 ;  /* 0x0000001e07007c0c */ /* 0x000fc6000ef01270 */
[----:B0-----:R-:W2:Y:S01]  /*c46a0*/  LDL.LU.64 R220, [R1+0xe10] ;  /* 0x000e100001dc7983 */ /* 0x001ea20000300a00 */
[----:B------:R-:W-:Y:S02]  /*c46b0*/  PRMT R3, R175, 0x7771, RZ ;  /* 0x00007771af037816 */ /* 0x000fe400000000ff */
[C---:B------:R-:W-:Y:S02]  /*c46c0*/  LOP3.LUT P2, RZ, R2.reuse, 0x4000, RZ, 0xc0, !PT ;  /* 0x0000400002ff7812 */ /* 0x040fe4000784c0ff */
[----:B------:R-:W-:-:S05]  /*c46d0*/  LOP3.LUT P3, RZ, R2, 0x10000, RZ, 0xc0, !PT ;  /* 0x0001000002ff7812 */ /* 0x000fca000786c0ff */
[----:B---3--:R0:W-:Y:S01]  /*c46e0*/  @P0 STG.E.U8 desc[UR10][R216.64], R3 ;  /* 0x00000003d8000986 */ /* 0x0081e2000c10110a */
[----:B------:R-:W-:Y:S01]  /*c46f0*/  ISETP.LT.AND P0, PT, R6, UR4, !P2 ;  /* 0x0000000406007c0c */ /* 0x000fe2000d701270 */
[----:B------:R-:W-:Y:S02]  /*c4700*/  ULDC UR4, c[0x0][0x228] ;  /* 0x00008a0000047ab9 */ /* 0x000fe40000000800 */
[----:B0-----:R-:W3:Y:S01]  /*c4710*/  LDL.LU.64 R216, [R1+0xe08] ;  /* 0x000e080001d87983 */ /* 0x001ee20000300a00 */
[C---:B------:R-:W-:Y:S02]  /*c4720*/  PRMT R3, R175.reuse, 0x7772, RZ ;  /* 0x00007772af037816 */ /* 0x040fe400000000ff */
[----:B------:R-:W-:-:S07]  /*c4730*/  PRMT R175, R175, 0x7773, RZ ;  /* 0x00007773afaf7816 */ /* 0x000fce00000000ff */
[----:B----4-:R0:W-:Y:S01]  /*c4740*/  @P0 STG.E.U8 desc[UR10][R224.64], R3 ;  /* 0x00000003e0000986 */ /* 0x0101e2000c10110a */
[----:B------:R-:W-:Y:S01]  /*c4750*/  ISETP.LT.AND P0, PT, R7, UR4, !P2 ;  /* 0x0000000407007c0c */ /* 0x000fe2000d701270 */
[----:B------:R-:W-:Y:S02]  /*c4760*/  ULDC UR4, c[0x0][0x228] ;  /* 0x00008a0000047ab9 */ /* 0x000fe40000000800 */
[----:B0-----:R-:W4:Y:S01]  /*c4770*/  LDL.LU.64 R224, [R1+0xe20] ;  /* 0x000e200001e07983 */ /* 0x001f220000300a00 */
[----:B------:R-:W-:-:S09]  /*c4780*/  PRMT R3, R176, 0x7770, RZ ;  /* 0x00007770b0037816 */ /* 0x000fd200000000ff */
[----:B------:R0:W-:Y:S01]  /*c4790*/  @P0 STG.E.U8 desc[UR10][R222.64], R175 ;  /* 0x000000afde000986 */ /* 0x0001e2000c10110a */
[----:B------:R-:W-:Y:S01]  /*c47a0*/  ISETP.LT.AND P0, PT, R6, UR4, !P3 ;  /* 0x0000000406007c0c */ /* 0x000fe2000df01270 */
[----:B------:R-:W-:Y:S02]  /*c47b0*/  ULDC UR4, c[0x0][0x228] ;  /* 0x00008a0000047ab9 */ /* 0x000fe40000000800 */
[----:B0-----:R-:W4:Y:S10]  /*c47c0*/  LDL.LU.64 R222, [R1+0xe18] ;  /* 0x000e180001de7983 */ /* 0x001f340000300a00 */
[----:B------:R0:W-:Y:S01]  /*c47d0*/  @P0 STG.E.U8 desc[UR10][R218.64], R3 ;  /* 0x00000003da000986 */ /* 0x0001e2000c10110a */
[----:B------:R-:W-:Y:S01]  /*c47e0*/  ISETP.LT.AND P0, PT, R7, UR4, !P3 ;  /* 0x0000000407007c0c */ /* 0x000fe2000df01270 */
[----:B------:R-:W-:-:S02]  /*c47f0*/  ULDC UR4, c[0x0][0x228] ;  /* 0x00008a0000047ab9 */ /* 0x000fc40000000800 */
[----:B0-----:R-:W4:Y:S01]  /*c4800*/  LDL.LU.64 R218, [R1+0xe38] ;  /* 0x000e380001da7983 */ /* 0x001f220000300a00 */
[----:B------:R-:W-:-:S09]  /*c4810*/  PRMT R3, R176, 0x7771, RZ ;  /* 0x00007771b0037816 */ /* 0x000fd200000000ff */
[----:B--2---:R0:W-:Y:S04]  /*c4820*/  @P0 STG.E.U8 desc[UR10][R226.64], R3 ;  /* 0x00000003e2000986 */ /* 0x0041e8000c10110a */
[----:B0-----:R-:W2:Y:S01]  /*c4830*/  LDL.LU.64 R226, [R1+0xe30] ;  /* 0x000e300001e27983 */ /* 0x001ea20000300a00 */
[----:B------:R-:W-:-:S04]  /*c4840*/  LOP3.LUT P4, RZ, R2, 0x40000, RZ, 0xc0, !PT ;  /* 0x0004000002ff7812 */ /* 0x000fc8000788c0ff */
[----:B------:R-:W-:Y:S01]  /*c4850*/  ISETP.LT.AND P0, PT, R6, UR4, !P4 ;  /* 0x0000000406007c0c */ /* 0x000fe2000e701270 */
[----:B------:R-:W-:Y:S01]  /*c4860*/  ULDC UR4, c[0x0][0x228] ;  /* 0x00008a0000047ab9 */ /* 0x000fe20000000800 */
[C---:B------:R-:W-:Y:S02]  /*c4870*/  PRMT R3, R176.reuse, 0x7772, RZ ;  /* 0x00007772b0037816 */ /* 0x040fe400000000ff */
[----:B------:R-:W-:-:S09]  /*c4880*/  PRMT R176, R176, 0x7773, RZ ;  /* 0x00007773b0b07816 */ /* 0x000fd200000000ff */
[----:B------:R0:W-:Y:S01]  /*c4890*/  @P0 STG.E.U8 desc[UR10][R220.64], R3 ;  /* 0x00000003dc000986 */ /* 0x0001e2000c10110a */
[----:B------:R-:W-:Y:S01]  /*c48a0*/  ISETP.LT.AND P0, PT, R7, UR4, !P4 ;  /* 0x0000000407007c0c */ /* 0x000fe2000e701270 */
[----:B------:R-:W-:Y:S02]  /*c48b0*/  ULDC UR4, c[0x0][0x228] ;  /* 0x00008a0000047ab9 */ /* 0x000fe40000000800 */
[----:B0-----:R-:W2:Y:S01]  /*c48c0*/  LDL.LU.64 R220, [R1+0xe48] ;  /* 0x000e480001dc7983 */ /* 0x001ea20000300a00 */
[C---:B------:R-:W-:Y:S02]  /*c48d0*/  LOP3.LUT P5, RZ, R2.reuse, 0x200000, RZ, 0xc0, !PT ;  /* 0x0020000002ff7812 */ /* 0x040fe400078ac0ff */
[----:B------:R-:W-:Y:S02]  /*c48e0*/  PRMT R3, R177, 0x7770, RZ ;  /* 0x00007770b1037816 */ /* 0x000fe400000000ff */
[C---:B------:R-:W-:Y:S02]  /*c48f0*/  LOP3.LUT P2, RZ, R2.reuse, 0x1000000, RZ, 0xc0, !PT ;  /* 0x0100000002ff7812 */ /* 0x040fe4000784c0ff */
[----:B------:R-:W-:-:S02]  /*c4900*/  LOP3.LUT P3, RZ, R2, 0x2000000, RZ, 0xc0, !PT ;  /* 0x0200000002ff7812 */ /* 0x000fc4000786c0ff */
[----:B------:R-:W-:Y:S01]  /*c4910*/  LOP3.LUT P4, RZ, R2, 0x10000000, RZ, 0xc0, !PT ;  /* 0x1000000002ff7812 */ /* 0x000fe2000788c0ff */
[----:B---3--:R0:W-:Y:S01]  /*c4920*/  @P0 STG.E.U8 desc[UR10][R216.64], R176 ;  /* 0x000000b0d8000986 */ /* 0x0081e2000c10110a */
[----:B------:R-:W-:Y:S01]  /*c4930*/  ISETP.LT.AND P0, PT, R6, UR4, !P5 ;  /* 0x0000000406007c0c */ /* 0x000fe2000ef01270 */
[----:B------:R-:W-:Y:S02]  /*c4940*/  ULDC UR4, c[0x0][0x228] ;  /* 0x00008a0000047ab9 */ /* 0x000fe40000000800 */
[----:B0-----:R-:W3:Y:S10]  /*c4950*/  LDL.LU.64 R216, [R1+0xe40] ;  /* 0x000e400001d87983 */ /* 0x001ef40000300a00 */
[----:B----4-:R0:W-:Y:S01]  /*c4960*/  @P0 STG.E.U8 desc[UR10][R224.64], R3 ;  /* 0x00000003e0000986 */ /* 0x0101e2000c10110a */
[----:B------:R-:W-:Y:S01]  /*c4970*/  ISETP.LT.AND P0, PT, R7, UR4, !P5 ;  /* 0x0000000407007c0c */ /* 0x000fe2000ef01270 */
[----:B------:R-:W-:Y:S01]  /*c4980*/  ULDC UR4, c[0x0][0x228] ;  /* 0x00008a0000047ab9 */ /* 0x000fe20000000800 */
[----:B------:R-:W-:Y:S01]  /*c4990*/  LOP3.LUT P5, RZ, R2, 0x40000000, RZ, 0xc0, !PT ;  /* 0x4000000002ff7812 */ /* 0x000fe200078ac0ff */
        /* <DEDUP_REMOVED lines=14> */
[----:B------:R-:W-:Y:S01]  /*c4a80*/  ISETP.LT.AND P0, PT, R6, UR4, !P3 ;  /* 0x0000000406007c0c */ /* 0x000fe2000df01270 */
[----:B------:R-:W-:Y:S01]  /*c4a90*/  ULDC UR4, c[0x0][0x228] ;  /* 0x00008a0000047ab9 */ /* 0x000fe20000000800 */
[----:B------:R-:W-:-:S11]  /*c4aa0*/  PRMT R2, R178, 0x7770, RZ ;  /* 0x00007770b2027816 */ /* 0x000fd600000000ff */
[----:B------:R0:W-:Y:S01]  /*c4ab0*/  @P0 STG.E.U8 desc[UR10][R220.64], R2 ;  /* 0x00000002dc000986 */ /* 0x0001e2000c10110a */
[----:B------:R-:W-:Y:S01]  /*c4ac0*/  ISETP.LT.AND P0, PT, R7, UR4, !P3 ;  /* 0x0000000407007c0c */ /* 0x000fe2000df01270 */
[----:B------:R-:W-:Y:S02]  /*c4ad0*/  ULDC UR4, c[0x0][0x228] ;  /* 0x00008a0000047ab9 */ /* 0x000fe40000000800 */
[----:B0-----:R-:W2:Y:S01]  /*c4ae0*/  LDL.LU.64 R220, [R1+0xe78] ;  /* 0x000e780001dc7983 */ /* 0x001ea20000300a00 */
[----:B------:R-:W-:-:S09]  /*c4af0*/  PRMT R2, R178, 0x7771, RZ ;  /* 0x00007771b2027816 */ /* 0x000fd200000000ff */
        /* <DEDUP_REMOVED lines=31> */
[----:B------:R-:W-:Y:S02]  /*c4cf0*/  LOP3.LUT P3, RZ, R238, 0x4, RZ, 0xc0, !PT ;  /* 0x00000004eeff7812 */ /* 0x000fe4000786c0ff */
[----:B------:R-:W-:Y:S02]  /*c4d00*/  PRMT R2, R180, 0x7770, RZ ;  /* 0x00007770b4027816 */ /* 0x000fe400000000ff */
[----:B------:R-:W-:-:S05]  /*c4d10*/  LOP3.LUT P4, RZ, R238, 0x10, RZ, 0xc0, !PT ;  /* 0x00000010eeff7812 */ /* 0x000fca000788c0ff */
[----:B---3--:R0:W-:Y:S01]  /*c4d20*/  @P0 STG.E.U8 desc[UR10][R216.64], R179 ;  /* 0x000000b3d8000986 */ /* 0x0081e2000c10110a */
[----:B------:R-:W-:Y:S01]  /*c4d30*/  ISETP.LT.AND P0, PT, R6, UR4, !P3 ;  /* 0x0000000406007c0c */ /* 0x000fe2000df01270 */
[----:B------:R-:W-:Y:S02]  /*c4d40*/  ULDC UR4, c[0x0][0x228] ;  /* 0x00008a0000047ab9 */ /* 0x000fe40000000800 */
[----:B0-----:R-:W3:Y:S10]  /*c4d50*/  LDL.LU.64 R216, [R1+0xea0] ;  /* 0x000ea00001d87983 */ /* 0x001ef40000300a00 */
[----:B----4-:R0:W-:Y:S01]  /*c4d60*/  @P0 STG.E.U8 desc[UR10][R224.64], R2 ;  /* 0x00000002e0000986 */ /* 0x0101e2000c10110a */
[----:B------:R-:W-:Y:S01]  /*c4d70*/  ISETP.LT.AND P0, PT, R7, UR4, !P3 ;  /* 0x0000000407007c0c */ /* 0x000fe2000df01270 */
[----:B------:R-:W-:-:S02]  /*c4d80*/  ULDC UR4, c[0x0][0x228] ;  /* 0x00008a0000047ab9 */ /* 0x000fc40000000800 */
        /* <DEDUP_REMOVED lines=19> */
[----:B------:R-:W-:Y:S01]  /*c4ec0*/  ISETP.LT.AND P0, PT, R7, UR4, !P5 ;  /* 0x0000000407007c0c */ /* 0x000fe2000ef01270 */
[----:B------:R-:W-:Y:S02]  /*c4ed0*/  ULDC UR4, c[0x0][0x228] ;  /* 0x00008a0000047ab9 */ /* 0x000fe40000000800 */
        /* <DEDUP_REMOVED lines=266> */
[----:B------:R-:W-:Y:S02]  /*c5f80*/  LOP3.LUT P2, RZ, R237, 0x40000000, RZ, 0xc0, !PT ;  /* 0x40000000edff7812 */ /* 0x000fe4000784c0ff */
        /* <DEDUP_REMOVED lines=326> */
[----:B------:R-:W-:Y:S01]  /*c73f0*/  ULDC UR4, c[0x0][0x228] ;  /* 0x00008a0000047ab9 */ /* 0x000fe20000000800 */
[----:B------:R-:W-:Y:S02]  /*c7400*/  LOP3.LUT P4, RZ, R14, 0x1, RZ, 0xc0, !PT ;  /* 0x000000010eff7812 */ /* 0x000fe4000788c0ff */
[----:B0-----:R-:W-:Y:S01]  /*c7410*/  PRMT R2, R208, 0x7771, RZ ;  /* 0x00007771d0027816 */ /* 0x001fe200000000ff */
[----:B------:R-:W2:Y:S01]  /*c7420*/  LDL.LU.64 R220, [R1+0x1260] ;  /* 0x0012600001dc7983 */ /* 0x000ea20000300a00 */
[----:B------:R-:W-:-:S07]  /*c7430*/  LOP3.LUT P5, RZ, R14, 0x4, RZ, 0xc0, !PT ;  /* 0x000000040eff7812 */ /* 0x000fce00078ac0ff */
[----:B---3--:R0:W-:Y:S01]  /*c7440*/  @P0 STG.E.U8 desc[UR10][R216.64], R2 ;  /* 0x00000002d8000986 */ /* 0x0081e2000c10110a */
[----:B------:R-:W-:Y:S01]  /*c7450*/  ISETP.LT.AND P0, PT, R6, UR4, !P4 ;  /* 0x0000000406007c0c */ /* 0x000fe2000e701270 */
[----:B------:R-:W-:Y:S01]  /*c7460*/  ULDC UR4, c[0x0][0x228] ;  /* 0x00008a0000047ab9 */ /* 0x000fe20000000800 */
[C---:B0-----:R-:W-:Y:S01]  /*c7470*/  PRMT R2, R208.reuse, 0x7772, RZ ;  /* 0x00007772d0027816 */ /* 0x041fe200000000ff */
[----:B------:R-:W3:Y:S01]  /*c7480*/  LDL.LU.64 R216, [R1+0x1258] ;  /* 0x0012580001d87983 */ /* 0x000ee20000300a00 */
[----:B------:R-:W-:-:S09]  /*c7490*/  PRMT R208, R208, 0x7773, RZ ;  /* 0x00007773d0d07816 */ /* 0x000fd200000000ff */
[----:B----4-:R0:W-:Y:S01]  /*c74a0*/  @P0 STG.E.U8 desc[UR10][R224.64], R2 ;  /* 0x00000002e0000986 */ /* 0x0101e2000c10110a */
[----:B------:R-:W-:Y:S01]  /*c74b0*/  ISETP.LT.AND P0, PT, R7, UR4, !P4 ;  /* 0x0000000407007c0c */ /* 0x000fe2000e701270 */
[----:B------:R-:W-:Y:S01]  /*c74c0*/  ULDC UR4, c[0x0][0x228] ;  /* 0x00008a0000047ab9 */ /* 0x000fe20000000800 */
[----:B0-----:R-:W-:Y:S01]  /*c74d0*/  PRMT R2, R209, 0x7770, RZ ;  /* 0x00007770d1027816 */ /* 0x001fe200000000ff */
[----:B------:R-:W4:Y:S10]  /*c74e0*/  LDL.LU.64 R224, [R1+0x1270] ;  /* 0x0012700001e07983 */ /* 0x000f340000300a00 */
[----:B------:R0:W-:Y:S01]  /*c74f0*/  @P0 STG.E.U8 desc[UR10][R222.64], R208 ;  /* 0x000000d0de000986 */ /* 0x0001e2000c10110a */
[----:B------:R-:W-:Y:S01]  /*c7500*/  ISETP.LT.AND P0, PT, R6, UR4, !P5 ;  /* 0x0000000406007c0c */ /* 0x000fe2000ef01270 */
[----:B------:R-:W-:-:S02]  /*c7510*/  ULDC UR4, c[0x0][0x228] ;  /* 0x00008a0000047ab9 */ /* 0x000fc40000000800 */
[----:B0-----:R-:W4:Y:S10]  /*c7520*/  LDL.LU.64 R222, [R1+0x1268] ;  /* 0x0012680001de7983 */ /* 0x001f340000300a00 */
[----:B------:R0:W-:Y:S01]  /*c7530*/  @P0 STG.E.U8 desc[UR10][R218.64], R2 ;  /* 0x00000002da000986 */ /* 0x0001e2000c10110a */
[----:B------:R-:W-:Y:S01]  /*c7540*/  ISETP.LT.AND P0, PT, R7, UR4, !P5 ;  /* 0x0000000407007c0c */ /* 0x000fe2000ef01270 */
[----:B------:R-:W-:Y:S01]  /*c7550*/  ULDC UR4, c[0x0][0x228] ;  /* 0x00008a0000047ab9 */ /* 0x000fe20000000800 */
[----:B0-----:R-:W-:-:S11]  /*c7560*/  PRMT R2, R209, 0x7771, RZ ;  /* 0x00007771d1027816 */ /* 0x001fd600000000ff */
[----:B--2---:R0:W-:Y:S04]  /*c7570*/  @P0 STG.E.U8 desc[UR10][R226.64], R2 ;  /* 0x00000002e2000986 */ /* 0x0041e8000c10110a */
[----:B0-----:R-:W2:Y:S01]  /*c7580*/  LDL.LU.64 R226, [R1+0x1278] ;  /* 0x0012780001e27983 */ /* 0x001ea20000300a00 */
[----:B------:R-:W-:Y:S02]  /*c7590*/  LOP3.LUT P6, RZ, R14, 0x10, RZ, 0xc0, !PT ;  /* 0x000000100eff7812 */ /* 0x000fe400078cc0ff */
[C---:B------:R-:W-:Y:S01]  /*c75a0*/  PRMT R2, R209.reuse, 0x7772, RZ ;  /* 0x00007772d1027816 */ /* 0x040fe200000000ff */
[----:B------:R-:W2:Y:S01]  /*c75b0*/  LDL.LU.64 R218, [R1+0x1288] ;  /* 0x0012880001da7983 */ /* 0x000ea20000300a00 */
[----:B------:R-:W-:Y:S01]  /*c75c0*/  ISETP.LT.AND P0, PT, R6, UR4, !P6 ;  /* 0x0000000406007c0c */ /* 0x000fe2000f701270 */
[----:B------:R-:W-:Y:S01]  /*c75d0*/  ULDC UR4, c[0x0][0x228] ;  /* 0x00008a0000047ab9 */ /* 0x000fe20000000800 */
[----:B------:R-:W-:-:S11]  /*c75e0*/  PRMT R209, R209, 0x7773, RZ ;  /* 0x00007773d1d17816 */ /* 0x000fd600000000ff */
[----:B------:R0:W-:Y:S01]  /*c75f0*/  @P0 STG.E.U8 desc[UR10][R220.64], R2 ;  /* 0x00000002dc000986 */ /* 0x0001e2000c10110a */
[----:B------:R-:W-:Y:S01]  /*c7600*/  ISETP.LT.AND P0, PT, R7, UR4, !P6 ;  /* 0x0000000407007c0c */ /* 0x000fe2000f701270 */
[----:B------:R-:W-:Y:S01]  /*c7610*/  ULDC UR4, c[0x0][0x228] ;  /* 0x00008a0000047ab9 */ /* 0x000fe20000000800 */
[C---:B------:R-:W-:Y:S01]  /*c7620*/  LOP3.LUT P1, RZ, R239.reuse, 0x2, RZ, 0xc0, !PT ;  /* 0x00000002efff7812 */ /* 0x040fe2000782c0ff */
[----:B0-----:R-:W2:Y:S01]  /*c7630*/  LDL.LU.64 R220, [R1+0x1280] ;  /* 0x0012800001dc7983 */ /* 0x001ea20000300a00 */
[----:B------:R-:W-:Y:S02]  /*c7640*/  PRMT R2, R210, 0x7770, RZ ;  /* 0x00007770d2027816 */ /* 0x000fe400000000ff */
[----:B------:R-:W-:-:S07]  /*c7650*/  LOP3.LUT P2, RZ, R239, 0x1, RZ, 0xc0, !PT ;  /* 0x00000001efff7812 */ /* 0x000fce000784c0ff */
[----:B---3--:R-:W-:Y:S01]  /*c7660*/  @P0 STG.E.U8 desc[UR10][R216.64], R209 ;  /* 0x000000d1d8000986 */ /* 0x008fe2000c10110a */
[----:B------:R-:W-:Y:S01]  /*c7670*/  ISETP.LT.AND P0, PT, R6, UR4, !P1 ;  /* 0x0000000406007c0c */ /* 0x000fe2000cf01270 */
[----:B------:R-:W-:Y:S02]  /*c7680*/  ULDC UR4, c[0x0][0x228] ;  /* 0x00008a0000047ab9 */ /* 0x000fe40000000800 */
[----:B------:R-:W-:Y:S01]  /*c7690*/  ISETP.LT.AND P1, PT, R7, UR4, !P1 ;  /* 0x0000000407007c0c */ /* 0x000fe2000cf21270 */
[----:B------:R-:W-:-:S09]  /*c76a0*/  ULDC UR4, c[0x0][0x228] ;  /* 0x00008a0000047ab9 */ /* 0x000fd20000000800 */
[----:B----4-:R0:W-:Y:S01]  /*c76b0*/  @P0 STG.E.U8 desc[UR10][R224.64], R2 ;  /* 0x00000002e0000986 */ /* 0x0101e2000c10110a */
[----:B------:R-:W-:Y:S01]  /*c76c0*/  ISETP.LT.AND P0, PT, R6, UR4, !P2 ;  /* 0x0000000406007c0c */ /* 0x000fe2000d701270 */
[----:B------:R-:W-:Y:S02]  /*c76d0*/  ULDC UR4, c[0x0][0x228] ;  /* 0x00008a0000047ab9 */ /* 0x000fe40000000800 */
[----:B0-----:R-:W3:Y:S01]  /*c76e0*/  LDL.LU.64 R224, [R1+0x1290] ;  /* 0x0012900001e07983 */ /* 0x001ee20000300a00 */
[----:B------:R-:W-:-:S05]  /*c76f0*/  PRMT R2, R210, 0x7771, RZ ;  /* 0x00007771d2027816 */ /* 0x000fca00000000ff */
[----:B------:R0:W-:Y:S04]  /*c7700*/  @P1 STG.E.U8 desc[UR10][R222.64], R2 ;  /* 0x00000002de001986 */ /* 0x0001e8000c10110a */
[----:B0-----:R-:W4:Y:S01]  /*c7710*/  LDL.LU.64 R222, [R1+0x1298] ;  /* 0x0012980001de7983 */ /* 0x001f220000300a00 */
[----:B------:R-:W-:-:S03]  /*c7720*/  PRMT R2, R210, 0x7772, RZ ;  /* 0x00007772d2027816 */ /* 0x000fc600000000ff */
[----:B------:R-:W4:Y:S04]  /*c7730*/  LDL.LU R248, [R1+0x60] ;  /* 0x0000600001f87983 */ /* 0x000f280000300800 */
[----:B--2---:R0:W-:Y:S04]  /*c7740*/  @P0 STG.E.U8 desc[UR10][R226.64], R2 ;  /* 0x00000002e2000986 */ /* 0x0041e8000c10110a */
[----:B0-----:R-:W2:Y:S01]  /*c7750*/  LDL.LU.64 R226, [R1+0x12a8] ;  /* 0x0012a80001e27983 */ /* 0x001ea20000300a00 */
[----:B------:R-:W-:Y:S02]  /*c7760*/  LOP3.LUT P3, RZ, R13, 0x80000000, RZ, 0xc0, !PT ;  /* 0x800000000dff7812 */ /* 0x000fe4000786c0ff */
[----:B------:R-:W-:Y:S01]  /*c7770*/  ISETP.LT.AND P2, PT, R7, UR4, !P2 ;  /* 0x0000000407007c0c */ /* 0x000fe2000d741270 */
[----:B------:R-:W-:Y:S01]  /*c7780*/  ULDC UR4, c[0x0][0x228] ;  /* 0x00008a0000047ab9 */ /* 0x000fe20000000800 */
[----:B------:R-:W-:Y:S01]  /*c7790*/  ISETP.LT.AND P1, PT, R6, UR6, !P3 ;  /* 0x0000000606007c0c */ /* 0x000fe2000df21270 */
[----:B------:R-:W2:Y:S01]  /*c77a0*/  LDL.LU.64 R216, [R1+0x12a0] ;  /* 0x0012a00001d87983 */ /* 0x000ea20000300a00 */
[----:B------:R-:W-:Y:S01]  /*c77b0*/  PRMT R210, R210, 0x7773, RZ ;  /* 0x00007773d2d27816 */ /* 0x000fe200000000ff */
[----:B------:R-:W-:Y:S01]  /*c77c0*/  ULDC UR6, c[0x0][0x228] ;  /* 0x00008a0000067ab9 */ /* 0x000fe20000000800 */
[----:B------:R-:W-:-:S02]  /*c77d0*/  PRMT R2, R211, 0x7770, RZ ;  /* 0x00007770d3027816 */ /* 0x000fc400000000ff */
[----:B------:R-:W-:Y:S01]  /*c77e0*/  ISETP.LT.AND P3, PT, R7, UR4, !P3 ;  /* 0x0000000407007c0c */ /* 0x000fe2000df61270 */
[----:B------:R-:W-:Y:S01]  /*c77f0*/  ULDC UR4, c[0x0][0x228] ;  /* 0x00008a0000047ab9 */ /* 0x000fe20000000800 */
[----:B------:R-:W-:-:S03]  /*c7800*/  LOP3.LUT P4, RZ, R13, 0x40000000, RZ, 0xc0, !PT ;  /* 0x400000000dff7812 */ /* 0x000fc6000788c0ff */
[----:B------:R-:W-:Y:S04]  /*c7810*/  @P2 STG.E.U8 desc[UR10][R218.64], R210 ;  /* 0x000000d2da002986 */ /* 0x000fe8000c10110a */
[----:B------:R0:W-:Y:S01]  /*c7820*/  @P1 STG.E.U8 desc[UR10][R220.64], R2 ;  /* 0x00000002dc001986 */ /* 0x0001e2000c10110a */
[----:B------:R-:W-:Y:S02]  /*c7830*/  PRMT R4, R211, 0x7771, RZ ;  /* 0x00007771d3047816 */ /* 0x000fe400000000ff */
[----:B------:R-:W-:Y:S01]  /*c7840*/  ISETP.LT.AND P2, PT, R6, UR6, !P4 ;  /* 0x0000000606007c0c */ /* 0x000fe2000e741270 */
[----:B------:R-:W-:Y:S01]  /*c7850*/  ULDC UR6, c[0x0][0x228] ;  /* 0x00008a0000067ab9 */ /* 0x000fe20000000800 */
[----:B0-----:R-:W2:Y:S01]  /*c7860*/  LDL.LU.64 R220, [R1+0x12b8] ;  /* 0x0012b80001dc7983 */ /* 0x001ea20000300a00 */
[----:B------:R-:W-:Y:S01]  /*c7870*/  ISETP.LT.AND P4, PT, R7, UR4, !P4 ;  /* 0x0000000407007c0c */ /* 0x000fe2000e781270 */
[----:B------:R-:W-:Y:S01]  /*c7880*/  VIADD R3, R0, 0x1aa ;  /* 0x000001aa00037836 */ /* 0x000fe20000000000 */
[C---:B------:R-:W-:Y:S01]  /*c7890*/  PRMT R2, R211.reuse, 0x7772, RZ ;  /* 0x00007772d3027816 */ /* 0x040fe200000000ff */
[----:B------:R-:W-:Y:S01]  /*c78a0*/  ULDC UR4, c[0x0][0x228] ;  /* 0x00008a0000047ab9 */ /* 0x000fe20000000800 */
[----:B------:R-:W-:Y:S01]  /*c78b0*/  PRMT R211, R211, 0x7773, RZ ;  /* 0x00007773d3d37816 */ /* 0x000fe200000000ff */
[----:B---3--:R0:W-:Y:S04]  /*c78c0*/  @P3 STG.E.U8 desc[UR10][R224.64], R4 ;  /* 0x00000004e0003986 */ /* 0x0081e8000c10110a */
[----:B0-----:R-:W3:Y:S04]  /*c78d0*/  LDL.LU.64 R224, [R1+0x12d0] ;  /* 0x0012d00001e07983 */ /* 0x001ee80000300a00 */
[----:B------:R-:W3:Y:S04]  /*c78e0*/  LDL.LU R213, [R1+0x64] ;  /* 0x0000640001d57983 */ /* 0x000ee80000300800 */
[----:B------:R-:W3:Y:S04]  /*c78f0*/  LDL.LU.64 R218, [R1+0x12c8] ;  /* 0x0012c80001da7983 */ /* 0x000ee80000300a00 */
[----:B----4-:R0:W-:Y:S04]  /*c7900*/  @P2 STG.E.U8 desc[UR10][R222.64], R2 ;  /* 0x00000002de002986 */ /* 0x0101e8000c10110a */
[----:B0-----:R-:W4:Y:S04]  /*c7910*/  LDL.LU.64 R222, [R1+0x12d8] ;  /* 0x0012d80001de7983 */ /* 0x001f280000300a00 */
[----:B--2---:R0:W-:Y:S04]  /*c7920*/  @P4 STG.E.U8 desc[UR10][R226.64], R211 ;  /* 0x000000d3e2004986 */ /* 0x0041e8000c10110a */
[----:B0-----:R-:W2:Y:S01]  /*c7930*/  LDL.LU.64 R226, [R1+0x12c0] ;  /* 0x0012c00001e27983 */ /* 0x001ea20000300a00 */
[----:B------:R-:W-:-:S04]  /*c7940*/  LOP3.LUT P5, RZ, R13, 0x20000000, RZ, 0xc0, !PT ;  /* 0x200000000dff7812 */ /* 0x000fc800078ac0ff */
[----:B------:R-:W-:Y:S01]  /*c7950*/  ISETP.LT.AND P1, PT, R6, UR6, !P5 ;  /* 0x0000000606007c0c */ /* 0x000fe2000ef21270 */
[----:B------:R-:W-:Y:S01]  /*c7960*/  ULDC UR6, c[0x0][0x228] ;  /* 0x00008a0000067ab9 */ /* 0x000fe20000000800 */
[----:B------:R-:W-:Y:S01]  /*c7970*/  ISETP.LT.AND P5, PT, R7, UR4, !P5 ;  /* 0x0000000407007c0c */ /* 0x000fe2000efa1270 */
[----:B------:R-:W-:Y:S01]  /*c7980*/  ULDC UR4, c[0x0][0x22c] ;  /* 0x00008b0000047ab9 */ /* 0x000fe20000000800 */
[----:B------:R-:W-:Y:S01]  /*c7990*/  ISETP.GE.AND P0, PT, R3, UR17, PT ;  /* 0x0000001103007c0c */ /* 0x000fe2000bf06270 */
[----:B------:R-:W-:Y:S01]  /*c79a0*/  VIADD R3, R0, 0x1ff ;  /* 0x000001ff00037836 */ /* 0x000fe20000000000 */
[----:B------:R-:W-:Y:S02]  /*c79b0*/  LOP3.LUT P6, RZ, R13, 0x10000000, RZ, 0xc0, !PT ;  /* 0x100000000dff7812 */ /* 0x000fe400078cc0ff */
[----:B------:R-:W-:Y:S02]  /*c79c0*/  PRMT R2, R248, 0x7770, RZ ;  /* 0x00007770f8027816 */ /* 0x000fe400000000ff */
[----:B------:R-:W-:-:S02]  /*c79d0*/  ISETP.GE.AND P3, PT, R3, UR31, PT ;  /* 0x0000001f03007c0c */ /* 0x000fc4000bf66270 */
[----:B------:R-:W-:Y:S01]  /*c79e0*/  PRMT R3, R248, 0x7771, RZ ;  /* 0x00007771f8037816 */ /* 0x000fe200000000ff */
[----:B------:R0:W-:Y:S01]  /*c79f0*/  @P1 STG.E.U8 desc[UR10][R216.64], R2 ;  /* 0x00000002d8001986 */ /* 0x0001e2000c10110a */
[----:B------:R-:W-:Y:S01]  /*c7a00*/  ISETP.LT.AND P4, PT, R6, UR6, !P6 ;  /* 0x0000000606007c0c */ /* 0x000fe2000f781270 */
[----:B------:R-:W-:Y:S02]  /*c7a10*/  ULDC UR6, c[0x0][0x228] ;  /* 0x00008a0000067ab9 */ /* 0x000fe40000000800 */
[----:B------:R1:W-:Y:S01]  /*c7a20*/  @P5 STG.E.U8 desc[UR10][R220.64], R3 ;  /* 0x00000003dc005986 */ /* 0x0003e2000c10110a */
[----:B------:R-:W-:Y:S01]  /*c7a30*/  ISETP.LT.AND P6, PT, R7, UR6, !P6 ;  /* 0x0000000607007c0c */ /* 0x000fe2000f7c1270 */
[C---:B------:R-:W-:Y:S01]  /*c7a40*/  VIADD R4, R0.reuse, 0x1f4 ;  /* 0x000001f400047836 */ /* 0x040fe20000000000 */
[----:B------:R-:W-:Y:S01]  /*c7a50*/  ULDC UR6, c[0x0][0x228] ;  /* 0x00008a0000067ab9 */ /* 0x000fe20000000800 */
[----:B0-----:R-:W-:Y:S01]  /*c7a60*/  VIADD R2, R0, 0x1ab ;  /* 0x000001ab00027836 */ /* 0x001fe20000000000 */
[----:B-1----:R-:W2:Y:S04]  /*c7a70*/  LDL.LU.64 R220, [R1+0x12e0] ;  /* 0x0012e00001dc7983 */ /* 0x002ea80000300a00 */
[----:B------:R-:W-:Y:S01]  /*c7a80*/  ISETP.GE.AND P1, PT, R2, UR4, PT ;  /* 0x0000000402007c0c */ /* 0x000fe2000bf26270 */
[----:B------:R-:W-:Y:S01]  /*c7a90*/  ULDC UR4, c[0x0][0x228] ;  /* 0x00008a0000047ab9 */ /* 0x000fe20000000800 */
[----:B------:R-:W-:Y:S01]  /*c7aa0*/  PRMT R3, R248, 0x7772, RZ ;  /* 0x00007772f8037816 */ /* 0x000fe200000000ff */
[----:B------:R-:W2:Y:S01]  /*c7ab0*/  LDL.LU R252, [R1+0x68] ;  /* 0x0000680001fc7983 */ /* 0x000ea20000300800 */
[----:B------:R-:W-:Y:S01]  /*c7ac0*/  ISETP.LT.AND P5, PT, R6, UR4, !P0 ;  /* 0x0000000406007c0c */ /* 0x000fe2000c7a1270 */
[----:B------:R-:W-:Y:S01]  /*c7ad0*/  VIADD R2, R0, 0x1ac ;  /* 0x000001ac00027836 */ /* 0x000fe20000000000 */
[----:B------:R-:W-:Y:S01]  /*c7ae0*/  ULDC UR4, c[0x0][0x22c] ;  /* 0x00008b0000047ab9 */ /* 0x000fe20000000800 */
[----:B------:R-:W-:-:S02]  /*c7af0*/  ISETP.GE.AND P2, PT, R4, UR29, PT ;  /* 0x0000001d04007c0c */ /* 0x000fc4000bf46270 */
[----:B------:R-:W-:Y:S01]  /*c7b00*/  ISETP.LT.AND P0, PT, R7, UR6, !P0 ;  /* 0x0000000607007c0c */ /* 0x000fe2000c701270 */
[----:B------:R-:W-:Y:S01]  /*c7b10*/  ULDC UR6, c[0x0][0x228] ;  /* 0x00008a0000067ab9 */ /* 0x000fe20000000800 */
[----:B------:R-:W-:Y:S01]  /*c7b20*/  PRMT R4, R248, 0x7773, RZ ;  /* 0x00007773f8047816 */ /* 0x000fe200000000ff */
[----:B---3--:R0:W-:Y:S01]  /*c7b30*/  @P4 STG.E.U8 desc[UR10][R224.64], R3 ;  /* 0x00000003e0004986 */ /* 0x0081e2000c10110a */
[----:B------:R-:W-:Y:S01]  /*c7b40*/  ISETP.GE.AND P4, PT, R2, UR4, PT ;  /* 0x0000000402007c0c */ /* 0x000fe2000bf86270 */
[----:B------:R-:W-:Y:S01]  /*c7b50*/  ULDC UR4, c[0x0][0x228] ;  /* 0x00008a0000047ab9 */ /* 0x000fe20000000800 */
[C---:B------:R-:W-:Y:S01]  /*c7b60*/  PRMT R2, R213.reuse, 0x7770, RZ ;  /* 0x00007770d5027816 */ /* 0x040fe200000000ff */
[----:B0-----:R-:W3:Y:S04]  /*c7b70*/  LDL.LU.64 R224, [R1+0x12f0] ;  /* 0x0012f00001e07983 */ /* 0x001ee80000300a00 */
[----:B------:R-:W3:Y:S01]  /*c7b80*/  LDL.LU.64 R216, [R1+0x12e8] ;  /* 0x0012e80001d87983 */ /* 0x000ee20000300a00 */
[----:B------:R-:W-:-:S03]  /*c7b90*/  PRMT R3, R213, 0x7771, RZ ;  /* 0x00007771d5037816 */ /* 0x000fc600000000ff */
[----:B------:R-:W-:Y:S04]  /*c7ba0*/  @P6 STG.E.U8 desc[UR10][R218.64], R4 ;  /* 0x00000004da006986 */ /* 0x000fe8000c10110a */
[----:B----4-:R0:W-:Y:S04]  /*c7bb0*/  @P5 STG.E.U8 desc[UR10][R222.64], R2 ;  /* 0x00000002de005986 */ /* 0x0101e8000c10110a */
[----:B0-----:R-:W4:Y:S04]  /*c7bc0*/  LDL.LU.64 R222, [R1+0x12f8] ;  /* 0x0012f80001de7983 */ /* 0x001f280000300a00 */
[----:B--2---:R0:W-:Y:S04]  /*c7bd0*/  @P0 STG.E.U8 desc[UR10][R226.64], R3 ;  /* 0x00000003e2000986 */ /* 0x0041e8000c10110a */
[----:B0-----:R-:W2:Y:S01]  /*c7be0*/  LDL.LU.64 R226, [R1+0x1310] ;  /* 0x0013100001e27983 */ /* 0x001ea20000300a00 */
[----:B------:R-:W-:Y:S01]  /*c7bf0*/  ISETP.LT.AND P5, PT, R6, UR4, !P1 ;  /* 0x0000000406007c0c */ /* 0x000fe2000cfa1270 */
[----:B------:R-:W-:Y:S01]  /*c7c00*/  VIADD R2, R0, 0x1ad ;  /* 0x000001ad00027836 */ /* 0x000fe20000000000 */
[----:B------:R-:W-:Y:S01]  /*c7c10*/  ULDC UR4, c[0x0][0x22c] ;  /* 0x00008b0000047ab9 */ /* 0x000fe20000000800 */
[----:B------:R-:W-:Y:S01]  /*c7c20*/  PRMT R3, R213, 0x7772, RZ ;  /* 0x00007772d5037816 */ /* 0x000fe200000000ff */
[----:B------:R-:W2:Y:S01]  /*c7c30*/  LDL.LU R248, [R1+0x6c] ;  /* 0x00006c0001f87983 */ /* 0x000ea20000300800 */
[----:B------:R-:W-:Y:S01]  /*c7c40*/  ISETP.LT.AND P1, PT, R7, UR6, !P1 ;  /* 0x0000000607007c0c */ /* 0x000fe2000cf21270 */
[----:B------:R-:W-:Y:S01]  /*c7c50*/  ULDC UR6, c[0x0][0x228] ;  /* 0x00008a0000067ab9 */ /* 0x000fe20000000800 */
[----:B------:R-:W-:Y:S01]  /*c7c60*/  ISETP.GE.AND P0, PT, R2, UR4, PT ;  /* 0x0000000402007c0c */ /* 0x000fe2000bf06270 */
[----:B------:R-:W-:Y:S01]  /*c7c70*/  VIADD R2, R0, 0x1ae ;  /* 0x000001ae00027836 */ /* 0x000fe20000000000 */
[----:B------:R-:W-:Y:S01]  /*c7c80*/  ISETP.LT.AND P6, PT, R6, UR8, !P4 ;  /* 0x0000000806007c0c */ /* 0x000fe2000e7c1270 */
[----:B------:R-:W2:Y:S01]  /*c7c90*/  LDL.LU.64 R218, [R1+0x1308] ;  /* 0x0013080001da7983 */ /* 0x000ea20000300a00 */
[----:B------:R-:W-:Y:S01]  /*c7ca0*/  ULDC UR4, c[0x0][0x22c] ;  /* 0x00008b0000047ab9 */ /* 0x000fe20000000800 */
[----:B------:R-:W-:-:S02]  /*c7cb0*/  ULDC UR8, c[0x0][0x228] ;  /* 0x00008a0000087ab9 */ /* 0x000fc40000000800 */
[----:B------:R0:W-:Y:S01]  /*c7cc0*/  @P5 STG.E.U8 desc[UR10][R220.64], R3 ;  /* 0x00000003dc005986 */ /* 0x0001e2000c10110a */
[----:B------:R-:W-:Y:S01]  /*c7cd0*/  ISETP.GE.AND P5, PT, R2, UR4, PT ;  /* 0x0000000402007c0c */ /* 0x000fe2000bfa6270 */
[----:B------:R-:W-:Y:S01]  /*c7ce0*/  ULDC UR4, c[0x0][0x228] ;  /* 0x00008a0000047ab9 */ /* 0x000fe20000000800 */
[----:B------:R-:W-:Y:S02]  /*c7cf0*/  PRMT R2, R213, 0x7773, RZ ;  /* 0x00007773d5027816 */ /* 0x000fe400000000ff */
[----:B------:R-:W-:Y:S01]  /*c7d00*/  ISETP.LT.AND P4, PT, R7, UR4, !P4 ;  /* 0x0000000407007c0c */ /* 0x000fe2000e781270 */
[----:B------:R-:W-:Y:S01]  /*c7d10*/  ULDC UR4, c[0x0][0x22c] ;  /* 0x00008b0000047ab9 */ /* 0x000fe20000000800 */
[----:B0-----:R-:W2:Y:S01]  /*c7d20*/  LDL.LU.64 R220, [R1+0x1318] ;  /* 0x0013180001dc7983 */ /* 0x001ea20000300a00 */
[----:B------:R-:W-:-:S03]  /*c7d30*/  PRMT R3, R252, 0x7770, RZ ;  /* 0x00007770fc037816 */ /* 0x000fc600000000ff */
[----:B---3--:R0:W-:Y:S04]  /*c7d40*/  @P1 STG.E.U8 desc[UR10][R224.64], R2 ;  /* 0x00000002e0001986 */ /* 0x0081e8000c10110a */
[----:B------:R1:W-:Y:S01]  /*c7d50*/  @P6 STG.E.U8 desc[UR10][R216.64], R3 ;  /* 0x00000003d8006986 */ /* 0x0003e2000c10110a */
[----:B------:R-:W-:Y:S01]  /*c7d60*/  ISETP.LT.AND P6, PT, R6, UR6, !P0 ;  /* 0x0000000606007c0c */ /* 0x000fe2000c7c1270 */
[----:B------:R-:W-:Y:S02]  /*c7d70*/  ULDC UR6, c[0x0][0x228] ;  /* 0x00008a0000067ab9 */ /* 0x000fe40000000800 */
[----:B0-----:R-:W3:Y:S01]  /*c7d80*/  LDL.LU.64 R224, [R1+0x1300] ;  /* 0x0013000001e07983 */ /* 0x001ee20000300a00 */
[----:B-1----:R-:W-:-:S05]  /*c7d90*/  PRMT R3, R252, 0x7771, RZ ;  /* 0x00007771fc037816 */ /* 0x002fca00000000ff */
[----:B----4-:R0:W-:Y:S04]  /*c7da0*/  @P4 STG.E.U8 desc[UR10][R222.64], R3 ;  /* 0x00000003de004986 */ /* 0x0101e8000c10110a */
[----:B0-----:R-:W4:Y:S01]  /*c7db0*/  LDL.LU.64 R222, [R1+0x1328] ;  /* 0x0013280001de7983 */ /* 0x001f220000300a00 */
[----:B------:R-:W-:-:S03]  /*c7dc0*/  PRMT R3, R252, 0x7772, RZ ;  /* 0x00007772fc037816 */ /* 0x000fc600000000ff */
[----:B------:R-:W4:Y:S04]  /*c7dd0*/  LDL.LU R217, [R1+0x50] ;  /* 0x0000500001d97983 */ /* 0x000f280000300800 */
[----:B--2---:R0:W-:Y:S04]  /*c7de0*/  @P6 STG.E.U8 desc[UR10][R226.64], R3 ;  /* 0x00000003e2006986 */ /* 0x0041e8000c10110a */
[----:B0-----:R-:W2:Y:S01]  /*c7df0*/  LDL.LU.64 R226, [R1+0x1338] ;  /* 0x0013380001e27983 */ /* 0x001ea20000300a00 */
[----:B------:R-:W-:Y:S01]  /*c7e00*/  VIADD R2, R0, 0x1af ;  /* 0x000001af00027836 */ /* 0x000fe20000000000 */
[----:B------:R-:W-:Y:S01]  /*c7e10*/  ISETP.LT.AND P0, PT, R7, UR6, !P0 ;  /* 0x0000000607007c0c */ /* 0x000fe2000c701270 */
[----:B------:R-:W-:Y:S01]  /*c7e20*/  ULDC UR6, c[0x0][0x228] ;  /* 0x00008a0000067ab9 */ /* 0x000fe20000000800 */
[----:B------:R-:W-:Y:S01]  /*c7e30*/  PRMT R4, R252, 0x7773, RZ ;  /* 0x00007773fc047816 */ /* 0x000fe200000000ff */
[----:B------:R-:W2:Y:S01]  /*c7e40*/  LDL.LU.64 R214, [R1+0x1330] ;  /* 0x0013300001d67983 */ /* 0x000ea20000300a00 */
[----:B------:R-:W-:Y:S01]  /*c7e50*/  ISETP.GE.AND P1, PT, R2, UR4, PT ;  /* 0x0000000402007c0c */ /* 0x000fe2000bf26270 */
[----:B------:R-:W-:-:S02]  /*c7e60*/  ULDC UR4, c[0x0][0x228] ;  /* 0x00008a0000047ab9 */ /* 0x000fc40000000800 */
[----:B------:R-:W-:Y:S01]  /*c7e70*/  ISETP.LT.AND P4, PT, R6, UR4, !P5 ;  /* 0x0000000406007c0c */ /* 0x000fe2000ef81270 */
[----:B------:R-:W-:Y:S01]  /*c7e80*/  VIADD R2, R0, 0x1b0 ;  /* 0x000001b000027836 */ /* 0x000fe20000000000 */
[----:B------:R-:W-:Y:S01]  /*c7e90*/  ULDC UR4, c[0x0][0x22c] ;  /* 0x00008b0000047ab9 */ /* 0x000fe20000000800 */
[----:B------:R-:W-:Y:S01]  /*c7ea0*/  ISETP.LT.AND P5, PT, R7, UR6, !P5 ;  /* 0x0000000607007c0c */ /* 0x000fe2000efa1270 */
[----:B------:R-:W-:Y:S02]  /*c7eb0*/  ULDC UR6, c[0x0][0x228] ;  /* 0x00008a0000067ab9 */ /* 0x000fe40000000800 */
[----:B------:R-:W-:Y:S01]  /*c7ec0*/  ISETP.GE.AND P6, PT, R2, UR4, PT ;  /* 0x0000000402007c0c */ /* 0x000fe2000bfc6270 */
[----:B------:R-:W-:Y:S01]  /*c7ed0*/  @P0 STG.E.U8 desc[UR10][R218.64], R4 ;  /* 0x00000004da000986 */ /* 0x000fe2000c10110a */
[----:B------:R-:W-:Y:S01]  /*c7ee0*/  PRMT R2, R248, 0x7770, RZ ;  /* 0x00007770f8027816 */ /* 0x000fe200000000ff */
[----:B------:R-:W-:-:S04]  /*c7ef0*/  ULDC UR4, c[0x0][0x228] ;  /* 0x00008a0000047ab9 */ /* 0x000fc80000000800 */
[----:B------:R0:W-:Y:S01]  /*c7f00*/  @P4 STG.E.U8 desc[UR10][R220.64], R2 ;  /* 0x00000002dc004986 */ /* 0x0001e2000c10110a */
[----:B------:R-:W-:Y:S02]  /*c7f10*/  PRMT R3, R248, 0x7771, RZ ;  /* 0x00007771f8037816 */ /* 0x000fe400000000ff */
[----:B------:R-:W-:Y:S01]  /*c7f20*/  ISETP.LT.AND P0, PT, R6, UR4, !P1 ;  /* 0x0000000406007c0c */ /* 0x000fe2000cf01270 */
[----:B------:R-:W-:Y:S01]  /*c7f30*/  ULDC UR4, c[0x0][0x22c] ;  /* 0x00008b0000047ab9 */ /* 0x000fe20000000800 */
[----:B0-----:R-:W2:Y:S01]  /*c7f40*/  LDL.LU.64 R220, [R1+0x1340] ;  /* 0x0013400001dc7983 */ /* 0x001ea20000300a00 */
[----:B------:R-:W-:Y:S01]  /*c7f50*/  VIADD R2, R0, 0x1b1 ;  /* 0x000001b100027836 */ /* 0x000fe20000000000 */
[----:B------:R-:W-:Y:S01]  /*c7f60*/  ISETP.LT.AND P1, PT, R7, UR6, !P1 ;  /* 0x0000000607007c0c */ /* 0x000fe2000cf21270 */
[----:B------:R-:W-:-:S03]  /*c7f70*/  ULDC UR6, c[0x0][0x228] ;  /* 0x00008a0000067ab9 */ /* 0x000fc60000000800 */
[----:B------:R-:W-:Y:S01]  /*c7f80*/  ISETP.GE.AND P4, PT, R2, UR4, PT ;  /* 0x0000000402007c0c */ /* 0x000fe2000bf86270 */
[----:B------:R-:W-:Y:S01]  /*c7f90*/  VIADD R2, R0, 0x1b2 ;  /* 0x000001b200027836 */ /* 0x000fe20000000000 */
[----:B------:R-:W-:Y:S01]  /*c7fa0*/  ULDC UR4, c[0x0][0x22c] ;  /* 0x00008b0000047ab9 */ /* 0x000fe20000000800 */
[----:B---3--:R0:W-:Y:S04]  /*c7fb0*/  @P5 STG.E.U8 desc[UR10][R224.64], R3 ;  /* 0x00000003e0005986 */ /* 0x0081e8000c10110a */
[----:B0-----:R-:W3:Y:S01]  /*c7fc0*/  LDL.LU.64 R224, [R1+0x1358] ;  /* 0x0013580001e07983 */ /* 0x001ee20000300a00 */
[----:B------:R-:W-:-:S03]  /*c7fd0*/  PRMT R3, R248, 0x7772, RZ ;  /* 0x00007772f8037816 */ /* 0x000fc600000000ff */
[----:B------:R-:W3:Y:S04]  /*c7fe0*/  LDL.LU R252, [R1+0x54] ;  /* 0x0000540001fc7983 */ /* 0x000ee80000300800 */
[----:B------:R-:W3:Y:S04]  /*c7ff0*/  LDL.LU.64 R218, [R1+0x1350] ;  /* 0x0013500001da7983 */ /* 0x000ee80000300a00 */
[----:B----4-:R0:W-:Y:S01]  /*c8000*/  @P0 STG.E.U8 desc[UR10][R222.64], R3 ;  /* 0x00000003de000986 */ /* 0x0101e2000c10110a */
[----:B------:R-:W-:Y:S01]  /*c8010*/  ISETP.GE.AND P0, PT, R2, UR4, PT ;  /* 0x0000000402007c0c */ /* 0x000fe2000bf06270 */
[----:B------:R-:W-:Y:S01]  /*c8020*/  ULDC UR4, c[0x0][0x228] ;  /* 0x00008a0000047ab9 */ /* 0x000fe20000000800 */
[----:B------:R-:W-:Y:S01]  /*c8030*/  PRMT R2, R248, 0x7773, RZ ;  /* 0x00007773f8027816 */ /* 0x000fe200000000ff */
[----:B0-----:R-:W4:Y:S04]  /*c8040*/  LDL.LU.64 R222, [R1+0x1360] ;  /* 0x0013600001de7983 */ /* 0x001f280000300a00 */
[----:B--2---:R0:W-:Y:S04]  /*c8050*/  @P1 STG.E.U8 desc[UR10][R226.64], R2 ;  /* 0x00000002e2001986 */ /* 0x0041e8000c10110a */
[----:B0-----:R-:W2:Y:S01]  /*c8060*/  LDL.LU.64 R226, [R1+0x1348] ;  /* 0x0013480001e27983 */ /* 0x001ea20000300a00 */
[----:B------:R-:W-:-:S02]  /*c8070*/  ISETP.LT.AND P5, PT, R6, UR8, !P6 ;  /* 0x0000000806007c0c */ /* 0x000fc4000f7a1270 */
[----:B------:R-:W-:Y:S01]  /*c8080*/  PRMT R3, R217, 0x7770, RZ ;  /* 0x00007770d9037816 */ /* 0x000fe200000000ff */
[----:B------:R-:W-:Y:S01]  /*c8090*/  VIADD R2, R0, 0x1b3 ;  /* 0x000001b300027836 */ /* 0x000fe20000000000 */
[----:B------:R-:W-:Y:S01]  /*c80a0*/  ISETP.LT.AND P6, PT, R7, UR4, !P6 ;  /* 0x0000000407007c0c */ /* 0x000fe2000f7c1270 */
[----:B------:R-:W-:Y:S01]  /*c80b0*/  ULDC UR4, c[0x0][0x22c] ;  /* 0x00008b0000047ab9 */ /* 0x000fe20000000800 */
[----:B------:R-:W-:Y:S01]  /*c80c0*/  PRMT R4, R217, 0x7773, RZ ;  /* 0x00007773d9047816 */ /* 0x000fe200000000ff */
[----:B------:R-:W-:-:S06]  /*c80d0*/  ULDC UR8, c[0x0][0x228] ;  /* 0x00008a0000087ab9 */ /* 0x000fcc0000000800 */
[----:B------:R0:W-:Y:S01]  /*c80e0*/  @P5 STG.E.U8 desc[UR10][R214.64], R3 ;  /* 0x00000003d6005986 */ /* 0x0001e2000c10110a */
[----:B------:R-:W-:Y:S01]  /*c80f0*/  ISETP.LT.AND P5, PT, R6, UR6, !P4 ;  /* 0x0000000606007c0c */ /* 0x000fe2000e7a1270 */
[----:B------:R-:W-:Y:S01]  /*c8100*/  ULDC UR6, c[0x0][0x228] ;  /* 0x00008a0000067ab9 */ /* 0x000fe20000000800 */
[----:B0-----:R-:W-:-:S05]  /*c8110*/  PRMT R3, R217, 0x7771, RZ ;  /* 0x00007771d9037816 */ /* 0x001fca00000000ff */
[----:B------:R0:W-:Y:S01]  /*c8120*/  @P6 STG.E.U8 desc[UR10][R220.64], R3 ;  /* 0x00000003dc006986 */ /* 0x0001e2000c10110a */
[----:B------:R-:W-:Y:S01]  /*c8130*/  ISETP.LT.AND P4, PT, R7, UR6, !P4 ;  /* 0x0000000607007c0c */ /* 0x000fe2000e781270 */
[----:B------:R-:W-:Y:S01]  /*c8140*/  ULDC UR6, c[0x0][0x228] ;  /* 0x00008a0000067ab9 */ /* 0x000fe20000000800 */
[----:B------:R-:W-:Y:S01]  /*c8150*/  ISETP.GE.AND P1, PT, R2, UR4, PT ;  /* 0x0000000402007c0c */ /* 0x000fe2000bf26270 */
[----:B------:R-:W-:Y:S01]  /*c8160*/  ULDC UR4, c[0x0][0x228] ;  /* 0x00008a0000047ab9 */ /* 0x000fe20000000800 */
[----:B0-----:R-:W2:Y:S01]  /*c8170*/  LDL.LU.64 R220, [R1+0x1380] ;  /* 0x0013800001dc7983 */ /* 0x001ea20000300a00 */
[----:B------:R-:W-:-:S03]  /*c8180*/  PRMT R3, R217, 0x7772, RZ ;  /* 0x00007772d9037816 */ /* 0x000fc600000000ff */
[----:B------:R-:W2:Y:S01]  /*c8190*/  LDL.LU R248, [R1+0x58] ;  /* 0x0000580001f87983 */ /* 0x000ea20000300800 */
[----:B------:R-:W-:Y:S01]  /*c81a0*/  ISETP.LT.AND P6, PT, R6, UR4, !P0 ;  /* 0x0000000406007c0c */ /* 0x000fe2000c7c1270 */
[----:B------:R-:W-:Y:S01]  /*c81b0*/  VIADD R2, R0, 0x1b4 ;  /* 0x000001b400027836 */ /* 0x000fe20000000000 */
[----:B------:R-:W-:Y:S01]  /*c81c0*/  ISETP.LT.AND P0, PT, R7, UR6, !P0 ;  /* 0x0000000607007c0c */ /* 0x000fe2000c701270 */
[----:B------:R-:W-:Y:S01]  /*c81d0*/  ULDC UR4, c[0x0][0x22c] ;  /* 0x00008b0000047ab9 */ /* 0x000fe20000000800 */
[----:B------:R-:W-:Y:S01]  /*c81e0*/  ULDC UR6, c[0x0][0x228] ;  /* 0x00008a0000067ab9 */ /* 0x000fe20000000800 */
[----:B---3--:R0:W-:Y:S01]  /*c81f0*/  @P5 STG.E.U8 desc[UR10][R224.64], R3 ;  /* 0x00000003e0005986 */ /* 0x0081e2000c10110a */
[----:B------:R-:W-:Y:S01]  /*c8200*/  ISETP.GE.AND P5, PT, R2, UR4, PT ;  /* 0x0000000402007c0c */ /* 0x000fe2000bfa6270 */
[----:B------:R-:W-:Y:S02]  /*c8210*/  ULDC UR4, c[0x0][0x228] ;  /* 0x00008a0000047ab9 */ /* 0x000fe40000000800 */
[----:B0-----:R-:W3:Y:S04]  /*c8220*/  LDL.LU.64 R224, [R1+0x1378] ;  /* 0x0013780001e07983 */ /* 0x001ee80000300a00 */
[----:B------:R-:W3:Y:S01]  /*c8230*/  LDL.LU.64 R216, [R1+0x1370] ;  /* 0x0013700001d87983 */ /* 0x000ee20000300a00 */
[----:B------:R-:W-:-:S03]  /*c8240*/  PRMT R2, R252, 0x7770, RZ ;  /* 0x00007770fc027816 */ /* 0x000fc600000000ff */
[----:B------:R0:W-:Y:S01]  /*c8250*/  @P4 STG.E.U8 desc[UR10][R218.64], R4 ;  /* 0x00000004da004986 */ /* 0x0001e2000c10110a */
[----:B------:R-:W-:-:S03]  /*c8260*/  PRMT R3, R252, 0x7771, RZ ;  /* 0x00007771fc037816 */ /* 0x000fc600000000ff */
[----:B0-----:R-:W3:Y:S04]  /*c8270*/  LDL.LU.64 R218, [R1+0x1368] ;  /* 0x0013680001da7983 */ /* 0x001ee80000300a00 */
[----:B----4-:R-:W-:Y:S04]  /*c8280*/  @P6 STG.E.U8 desc[UR10][R222.64], R2 ;  /* 0x00000002de006986 */ /* 0x010fe8000c10110a */
[----:B--2---:R0:W-:Y:S04]  /*c8290*/  @P0 STG.E.U8 desc[UR10][R226.64], R3 ;  /* 0x00000003e2000986 */ /* 0x0041e8000c10110a */
[----:B0-----:R-:W2:Y:S01]  /*c82a0*/  LDL.LU.64 R226, [R1+0x13b0] ;  /* 0x0013b00001e27983 */ /* 0x001ea20000300a00 */
[----:B------:R-:W-:Y:S01]  /*c82b0*/  ISETP.LT.AND P4, PT, R6, UR4, !P1 ;  /* 0x0000000406007c0c */ /* 0x000fe2000cf81270 */
[----:B------:R-:W-:Y:S01]  /*c82c0*/  VIADD R2, R0, 0x1b5 ;  /* 0x000001b500027836 */ /* 0x000fe20000000000 */
[----:B------:R-:W-:Y:S01]  /*c82d0*/  ULDC UR4, c[0x0][0x22c] ;  /* 0x00008b0000047ab9 */ /* 0x000fe20000000800 */
[----:B------:R-:W-:Y:S01]  /*c82e0*/  PRMT R3, R252, 0x7772, RZ ;  /* 0x00007772fc037816 */ /* 0x000fe200000000ff */
[----:B------:R-:W4:Y:S01]  /*c82f0*/  LDL.LU R222, [R1+0x5c] ;  /* 0x00005c0001de7983 */ /* 0x000f220000300800 */
[----:B------:R-:W-:Y:S01]  /*c8300*/  ISETP.LT.AND P1, PT, R7, UR6, !P1 ;  /* 0x0000000607007c0c */ /* 0x000fe2000cf21270 */
[----:B------:R-:W-:Y:S01]  /*c8310*/  ULDC UR6, c[0x0][0x228] ;  /* 0x00008a0000067ab9 */ /* 0x000fe20000000800 */
[----:B------:R-:W-:Y:S01]  /*c8320*/  ISETP.GE.AND P0, PT, R2, UR4, PT ;  /* 0x0000000402007c0c */ /* 0x000fe2000bf06270 */
[----:B------:R-:W-:Y:S01]  /*c8330*/  VIADD R2, R0, 0x1b6 ;  /* 0x000001b600027836 */ /* 0x000fe20000000000 */
[----:B------:R-:W-:Y:S01]  /*c8340*/  ISETP.LT.AND P6, PT, R6, UR8, !P5 ;  /* 0x0000000806007c0c */ /* 0x000fe2000efc1270 */
[----:B------:R-:W-:Y:S01]  /*c8350*/  ULDC UR4, c[0x0][0x22c] ;  /* 0x00008b0000047ab9 */ /* 0x000fe20000000800 */
[----:B------:R-:W4:Y:S01]  /*c8360*/  LDL.LU.64 R214, [R1+0x13a0] ;  /* 0x0013a00001d67983 */ /* 0x000f220000300a00 */
[----:B------:R-:W-:-:S03]  /*c8370*/  ULDC UR8, c[0x0][0x228] ;  /* 0x00008a0000087ab9 */ /* 0x000fc60000000800 */
[----:B------:R0:W-:Y:S01]  /*c8380*/  @P4 STG.E.U8 desc[UR10][R220.64], R3 ;  /* 0x00000003dc004986 */ /* 0x0001e2000c10110a */
[----:B------:R-:W-:Y:S01]  /*c8390*/  ISETP.GE.AND P4, PT, R2, UR4, PT ;  /* 0x0000000402007c0c */ /* 0x000fe2000bf86270 */
[----:B------:R-:W-:Y:S01]  /*c83a0*/  ULDC UR4, c[0x0][0x228] ;  /* 0x00008a0000047ab9 */ /* 0x000fe20000000800 */
[----:B------:R-:W-:Y:S02]  /*c83b0*/  PRMT R2, R252, 0x7773, RZ ;  /* 0x00007773fc027816 */ /* 0x000fe400000000ff */
[----:B------:R-:W-:Y:S01]  /*c83c0*/  ISETP.LT.AND P5, PT, R7, UR4, !P5 ;  /* 0x0000000407007c0c */ /* 0x000fe2000efa1270 */
[----:B------:R-:W-:Y:S01]  /*c83d0*/  ULDC UR4, c[0x0][0x22c] ;  /* 0x00008b0000047ab9 */ /* 0x000fe20000000800 */
[----:B0-----:R-:W4:Y:S01]  /*c83e0*/  LDL.LU.64 R220, [R1+0x13a8] ;  /* 0x0013a80001dc7983 */ /* 0x001f220000300a00 */
[----:B------:R-:W-:-:S03]  /*c83f0*/  PRMT R3, R248, 0x7770, RZ ;  /* 0x00007770f8037816 */ /* 0x000fc600000000ff */
[----:B---3--:R0:W-:Y:S04]  /*c8400*/  @P1 STG.E.U8 desc[UR10][R224.64], R2 ;  /* 0x00000002e0001986 */ /* 0x0081e8000c10110a */
[----:B------:R1:W-:Y:S01]  /*c8410*/  @P6 STG.E.U8 desc[UR10][R216.64], R3 ;  /* 0x00000003d8006986 */ /* 0x0003e2000c10110a */
[----:B------:R-:W-:Y:S01]  /*c8420*/  ISETP.LT.AND P6, PT, R6, UR6, !P0 ;  /* 0x0000000606007c0c */ /* 0x000fe2000c7c1270 */
[----:B------:R-:W-:Y:S02]  /*c8430*/  ULDC UR6, c[0x0][0x228] ;  /* 0x00008a0000067ab9 */ /* 0x000fe40000000800 */
[----:B0-----:R-:W3:Y:S01]  /*c8440*/  LDL.LU.64 R224, [R1+0x1388] ;  /* 0x0013880001e07983 */ /* 0x001ee20000300a00 */
[----:B-1----:R-:W-:-:S05]  /*c8450*/  PRMT R3, R248, 0x7771, RZ ;  /* 0x00007771f8037816 */ /* 0x002fca00000000ff */
[----:B------:R0:W-:Y:S04]  /*c8460*/  @P5 STG.E.U8 desc[UR10][R218.64], R3 ;  /* 0x00000003da005986 */ /* 0x0001e8000c10110a */
[----:B0-----:R-:W3:Y:S01]  /*c8470*/  LDL.LU.64 R218, [R1+0x13e8] ;  /* 0x0013e80001da7983 */ /* 0x001ee20000300a00 */
[----:B------:R-:W-:-:S03]  /*c8480*/  PRMT R3, R248, 0x7772, RZ ;  /* 0x00007772f8037816 */ /* 0x000fc600000000ff */
[----:B------:R-:W3:Y:S04]  /*c8490*/  LDL.LU R252, [R1+0x40] ;  /* 0x0000400001fc7983 */ /* 0x000ee80000300800 */
        /* <DEDUP_REMOVED lines=15> */
[----:B----4-:R-:W-:Y:S01]  /*c8590*/  @P0 STG.E.U8 desc[UR10][R214.64], R4 ;  /* 0x00000004d6000986 */ /* 0x010fe2000c10110a */
[C---:B------:R-:W-:Y:S01]  /*c85a0*/  PRMT R2, R222.reuse, 0x7770, RZ ;  /* 0x00007770de027816 */ /* 0x040fe200000000ff */
[----:B------:R-:W-:Y:S01]  /*c85b0*/  ULDC UR4, c[0x0][0x228] ;  /* 0x00008a0000047ab9 */ /* 0x000fe20000000800 */
[----:B------:R-:W-:-:S02]  /*c85c0*/  PRMT R3, R222, 0x7771, RZ ;  /* 0x00007771de037816 */ /* 0x000fc400000000ff */
[----:B------:R-:W-:Y:S01]  /*c85d0*/  ISETP.LT.AND P0, PT, R6, UR4, !P1 ;  /* 0x0000000406007c0c */ /* 0x000fe2000cf01270 */
[----:B------:R-:W-:Y:S01]  /*c85e0*/  ULDC UR4, c[0x0][0x22c] ;  /* 0x00008b0000047ab9 */ /* 0x000fe20000000800 */
[----:B------:R0:W-:Y:S04]  /*c85f0*/  @P5 STG.E.U8 desc[UR10][R220.64], R2 ;  /* 0x00000002dc005986 */ /* 0x0001e8000c10110a */
[----:B0-----:R-:W4:Y:S01]  /*c8600*/  LDL.LU.64 R220, [R1+0x13d0] ;  /* 0x0013d00001dc7983 */ /* 0x001f220000300a00 */
[----:B------:R-:W-:Y:S01]  /*c8610*/  VIADD R2, R0, 0x1b9 ;  /* 0x000001b900027836 */ /* 0x000fe20000000000 */
[----:B------:R-:W-:Y:S01]  /*c8620*/  ISETP.LT.AND P1, PT, R7, UR6, !P1 ;  /* 0x0000000607007c0c */ /* 0x000fe2000cf21270 */
[----:B------:R-:W-:Y:S01]  /*c8630*/  ULDC UR6, c[0x0][0x228] ;  /* 0x00008a0000067ab9 */ /* 0x000fe20000000800 */
[----:B---3--:R0:W-:Y:S02]  /*c8640*/  @P4 STG.E.U8 desc[UR10][R224.64], R3 ;  /* 0x00000003e0004986 */ /* 0x0081e4000c10110a */
[----:B------:R-:W-:Y:S01]  /*c8650*/  ISETP.GE.AND P4, PT, R2, UR4, PT ;  /* 0x0000000402007c0c */ /* 0x000fe2000bf86270 */
[----:B------:R-:W-:Y:S01]  /*c8660*/  VIADD R2, R0, 0x1ba ;  /* 0x000001ba00027836 */ /* 0x000fe20000000000 */
[----:B------:R-:W-:Y:S01]  /*c8670*/  ULDC UR4, c[0x0][0x22c] ;  /* 0x00008b0000047ab9 */ /* 0x000fe20000000800 */
[----:B0-----:R-:W3:Y:S01]  /*c8680*/  LDL.LU.64 R224, [R1+0x1418] ;  /* 0x0014180001e07983 */ /* 0x001ee20000300a00 */
[----:B------:R-:W-:-:S03]  /*c8690*/  PRMT R3, R222, 0x7772, RZ ;  /* 0x00007772de037816 */ /* 0x000fc600000000ff */
[----:B------:R-:W3:Y:S04]  /*c86a0*/  LDL.LU R248, [R1+0x44] ;  /* 0x0000440001f87983 */ /* 0x000ee80000300800 */
[----:B------:R0:W-:Y:S01]  /*c86b0*/  @P0 STG.E.U8 desc[UR10][R218.64], R3 ;  /* 0x00000003da000986 */ /* 0x0001e2000c10110a */
[----:B------:R-:W-:Y:S01]  /*c86c0*/  ISETP.GE.AND P0, PT, R2, UR4, PT ;  /* 0x0000000402007c0c */ /* 0x000fe2000bf06270 */
[----:B------:R-:W-:Y:S01]  /*c86d0*/  ULDC UR4, c[0x0][0x228] ;  /* 0x00008a0000047ab9 */ /* 0x000fe20000000800 */
[----:B------:R-:W-:Y:S01]  /*c86e0*/  PRMT R2, R222, 0x7773, RZ ;  /* 0x00007773de027816 */ /* 0x000fe200000000ff */
[----:B0-----:R-:W3:Y:S04]  /*c86f0*/  LDL.LU.64 R218, [R1+0x1408] ;  /* 0x0014080001da7983 */ /* 0x001ee80000300a00 */
[----:B------:R-:W3:Y:S04]  /*c8700*/  LDL.LU.64 R222, [R1+0x1410] ;  /* 0x0014100001de7983 */ /* 0x000ee80000300a00 */
        /* <DEDUP_REMOVED lines=12> */
[----:B------:R-:W-:Y:S01]  /*c87d0*/  ISETP.GE.AND P1, PT, R2, UR4, PT ;  /* 0x0000000402007c0c */ /* 0x000fe2000bf26270 */
[----:B------:R-:W-:Y:S01]  /*c87e0*/  ULDC UR4, c[0x0][0x228] ;  /* 0x00008a0000047ab9 */ /* 0x000fe20000000800 */
[----:B0-----:R-:W-:-:S05]  /*c87f0*/  PRMT R3, R252, 0x7771, RZ ;  /* 0x00007771fc037816 */ /* 0x001fca00000000ff */
[----:B----4-:R0:W-:Y:S01]  /*c8800*/  @P6 STG.E.U8 desc[UR10][R220.64], R3 ;  /* 0x00000003dc006986 */ /* 0x0101e2000c10110a */
[----:B------:R-:W-:Y:S01]  /*c8810*/  ISETP.LT.AND P4, PT, R7, UR6, !P4 ;  /* 0x0000000607007c0c */ /* 0x000fe2000e781270 */
[----:B------:R-:W-:Y:S01]  /*c8820*/  VIADD R2, R0, 0x1bc ;  /* 0x000001bc00027836 */ /* 0x000fe20000000000 */
[----:B------:R-:W-:Y:S01]  /*c8830*/  ISETP.LT.AND P6, PT, R6, UR4, !P0 ;  /* 0x0000000406007c0c */ /* 0x000fe2000c7c1270 */
[----:B------:R-:W-:Y:S01]  /*c8840*/  ULDC UR6, c[0x0][0x228] ;  /* 0x00008a0000067ab9 */ /* 0x000fe20000000800 */
[----:B------:R-:W-:Y:S01]  /*c8850*/  ULDC UR4, c[0x0][0x22c] ;  /* 0x00008b0000047ab9 */ /* 0x000fe20000000800 */
[----:B0-----:R-:W4:Y:S01]  /*c8860*/  LDL.LU.64 R220, [R1+0x1448] ;  /* 0x0014480001dc7983 */ /* 0x001f220000300a00 */
[----:B------:R-:W-:-:S03]  /*c8870*/  PRMT R3, R252, 0x7772, RZ ;  /* 0x00007772fc037816 */ /* 0x000fc600000000ff */
[----:B------:R-:W4:Y:S01]  /*c8880*/  LDL.LU R217, [R1+0x48] ;  /* 0x0000480001d97983 */ /* 0x000f220000300800 */
[----:B------:R-:W-:Y:S01]  /*c8890*/  ISETP.LT.AND P0, PT, R7, UR6, !P0 ;  /* 0x0000000607007c0c */ /* 0x000fe2000c701270 */
[----:B------:R-:W-:Y:S02]  /*c88a0*/  ULDC UR6, c[0x0][0x228] ;  /* 0x00008a0000067ab9 */ /* 0x000fe40000000800 */
        /* <DEDUP_REMOVED lines=8> */
[----:B------:R0:W-:Y:S04]  /*c8930*/  @P6 STG.E.U8 desc[UR10][R222.64], R2 ;  /* 0x00000002de006986 */ /* 0x0001e8000c10110a */
[----:B0-----:R-:W3:Y:S04]  /*c8940*/  LDL.LU.64 R222, [R1+0x1430] ;  /* 0x0014300001de7983 */ /* 0x001ee80000300a00 */
        /* <DEDUP_REMOVED lines=15> */
[----:B----4-:R0:W-:Y:S01]  /*c8a40*/  @P4 STG.E.U8 desc[UR10][R220.64], R3 ;  /* 0x00000003dc004986 */ /* 0x0101e2000c10110a */
        /* <DEDUP_REMOVED lines=21> */
[----:B------:R-:W-:-:S03]  /*c8ba0*/  ULDC UR6, c[0x0][0x228] ;  /* 0x00008a0000067ab9 */ /* 0x000fc60000000800 */
[----:B------:R-:W-:Y:S01]  /*c8bb0*/  ISETP.GE.AND P1, PT, R2, UR4, PT ;  /* 0x0000000402007c0c */ /* 0x000fe2000bf26270 */
[----:B------:R-:W-:Y:S02]  /*c8bc0*/  ULDC UR4, c[0x0][0x228] ;  /* 0x00008a0000047ab9 */ /* 0x000fe40000000800 */
[----:B------:R-:W-:Y:S01]  /*c8bd0*/  ISETP.LT.AND P5, PT, R6, UR4, !P4 ;  /* 0x0000000406007c0c */ /* 0x000fe2000e7a1270 */
[----:B------:R-:W-:Y:S01]  /*c8be0*/  VIADD R2, R0, 0x1c0 ;  /* 0x000001c000027836 */ /* 0x000fe20000000000 */
[----:B------:R-:W-:Y:S01]  /*c8bf0*/  ULDC UR4, c[0x0][0x22c] ;  /* 0x00008b0000047ab9 */ /* 0x000fe20000000800 */
[----:B------:R-:W-:Y:S02]  /*c8c00*/  PRMT R4, R217, 0x7773, RZ ;  /* 0x00007773d9047816 */ /* 0x000fe400000000ff */
[----:B------:R-:W2:Y:S01]  /*c8c10*/  LDL.LU.64 R216, [R1+0x1498] ;  /* 0x0014980001d87983 */ /* 0x000ea20000300a00 */
[----:B------:R-:W-:Y:S01]  /*c8c20*/  ISETP.GE.AND P6, PT, R2, UR4, PT ;  /* 0x0000000402007c0c */ /* 0x000fe2000bfc6270 */
[----:B------:R-:W-:Y:S01]  /*c8c30*/  ULDC UR4, c[0x0][0x228] ;  /* 0x00008a0000047ab9 */ /* 0x000fe20000000800 */
[----:B------:R-:W-:-:S02]  /*c8c40*/  PRMT R2, R252, 0x7770, RZ ;  /* 0x00007770fc027816 */ /* 0x000fc400000000ff */
[C---:B------:R-:W-:Y:S01]  /*c8c50*/  ISETP.LT.AND P4, PT, R7.reuse, UR6, !P4 ;  /* 0x0000000607007c0c */ /* 0x040fe2000e781270 */
[----:B------:R-:W-:Y:S01]  /*c8c60*/  @P0 STG.E.U8 desc[UR10][R218.64], R4 ;  /* 0x00000004da000986 */ /* 0x000fe2000c10110a */
[----:B------:R-:W-:Y:S01]  /*c8c70*/  PRMT R3, R252, 0x7771, RZ ;  /* 0x00007771fc037816 */ /* 0x000fe200000000ff */
[----:B------:R-:W-:Y:S01]  /*c8c80*/  ULDC UR6, c[0x0][0x228] ;  /* 0x00008a0000067ab9 */ /* 0x000fe20000000800 */
[----:B------:R-:W-:Y:S01]  /*c8c90*/  ISETP.LT.AND P0, PT, R6, UR4, !P1 ;  /* 0x0000000406007c0c */ /* 0x000fe2000cf01270 */
[----:B------:R-:W-:Y:S01]  /*c8ca0*/  ULDC UR4, c[0x0][0x22c] ;  /* 0x00008b0000047ab9 */ /* 0x000fe20000000800 */
[----:B----4-:R0:W-:Y:S04]  /*c8cb0*/  @P5 STG.E.U8 desc[UR10][R220.64], R2 ;  /* 0x00000002dc005986 */ /* 0x0101e8000c10110a */
        /* <DEDUP_REMOVED lines=11> */
[----:B------:R-:W3:Y:S04]  /*c8d70*/  LDL.LU.64 R218, [R1+0x14c8] ;  /* 0x0014c80001da7983 */ /* 0x000ee80000300a00 */
[----:B------:R0:W-:Y:S01]  /*c8d80*/  @P0 STG.E.U8 desc[UR10][R222.64], R3 ;  /* 0x00000003de000986 */ /* 0x0001e2000c10110a */
[----:B------:R-:W-:Y:S01]  /*c8d90*/  ISETP.GE.AND P0, PT, R2, UR4, PT ;  /* 0x0000000402007c0c */ /* 0x000fe2000bf06270 */
[----:B------:R-:W-:Y:S01]  /*c8da0*/  ULDC UR4, c[0x0][0x228] ;  /* 0x00008a0000047ab9 */ /* 0x000fe20000000800 */
[----:B------:R-:W-:Y:S01]  /*c8db0*/  PRMT R2, R252, 0x7773, RZ ;  /* 0x00007773fc027816 */ /* 0x000fe200000000ff */
[----:B0-----:R-:W3:Y:S04]  /*c8dc0*/  LDL.LU.64 R222, [R1+0x14d8] ;  /* 0x0014d80001de7983 */ /* 0x001ee80000300a00 */
        /* <DEDUP_REMOVED lines=85> */
[C---:B------:R-:W-:Y:S01]  /*c9320*/  PRMT R2, R248.reuse, 0x7770, RZ ;  /* 0x00007770f8027816 */ /* 0x040fe200000000ff */
[----:B------:R-:W-:Y:S01]  /*c9330*/  ULDC UR4, c[0x0][0x228] ;  /* 0x00008a0000047ab9 */ /* 0x000fe20000000800 */
[----:B------:R-:W-:-:S02]  /*c9340*/  PRMT R3, R248, 0x7771, RZ ;  /* 0x00007771f8037816 */ /* 0x000fc400000000ff */
        /* <DEDUP_REMOVED lines=22> */
[----:B------:R-:W-:Y:S01]  /*c94b0*/  ISETP.LT.AND P5, PT, R6, UR8, !P6 ;  /* 0x0000000806007c0c */ /* 0x000fe2000f7a1270 */
[C---:B------:R-:W-:Y:S01]  /*c94c0*/  VIADD R5, R0.reuse, 0x1cb ;  /* 0x000001cb00057836 */ /* 0x040fe20000000000 */
[----:B------:R-:W-:Y:S01]  /*c94d0*/  ISETP.LT.AND P6, PT, R7, UR4, !P6 ;  /* 0x0000000407007c0c */ /* 0x000fe2000f7c1270 */
[----:B------:R-:W-:Y:S01]  /*c94e0*/  ULDC UR4, c[0x0][0x22c] ;  /* 0x00008b0000047ab9 */ /* 0x000fe20000000800 */
[C---:B------:R-:W-:Y:S01]  /*c94f0*/  PRMT R3, R217.reuse, 0x7770, RZ ;  /* 0x00007770d9037816 */ /* 0x040fe200000000ff */
[----:B------:R-:W-:Y:S01]  /*c9500*/  VIADD R8, R0, 0x1cd ;  /* 0x000001cd00087836 */ /* 0x000fe20000000000 */
[----:B------:R-:W-:Y:S01]  /*c9510*/  PRMT R4, R217, 0x7771, RZ ;  /* 0x00007771d9047816 */ /* 0x000fe200000000ff */
[----:B------:R-:W-:-:S06]  /*c9520*/  ULDC UR8, c[0x0][0x228] ;  /* 0x00008a0000087ab9 */ /* 0x000fcc0000000800 */
[----:B------:R0:W-:Y:S01]  /*c9530*/  @P5 STG.E.U8 desc[UR10][R214.64], R3 ;  /* 0x00000003d6005986 */ /* 0x0001e2000c10110a */
[C---:B------:R-:W-:Y:S01]  /*c9540*/  ISETP.LT.AND P5, PT, R6.reuse, UR6, !P4 ;  /* 0x0000000606007c0c */ /* 0x040fe2000e7a1270 */
[----:B------:R-:W-:Y:S01]  /*c9550*/  ULDC UR6, c[0x0][0x228] ;  /* 0x00008a0000067ab9 */ /* 0x000fe20000000800 */
[----:B------:R-:W-:Y:S02]  /*c9560*/  PRMT R2, R217, 0x7772, RZ ;  /* 0x00007772d9027816 */ /* 0x000fe400000000ff */
[----:B------:R-:W-:Y:S01]  /*c9570*/  ISETP.LT.AND P4, PT, R7, UR6, !P4 ;  /* 0x0000000607007c0c */ /* 0x000fe2000e781270 */
[----:B------:R-:W-:Y:S01]  /*c9580*/  ULDC UR6, c[0x0][0x228] ;  /* 0x00008a0000067ab9 */ /* 0x000fe20000000800 */
[----:B------:R-:W-:Y:S01]  /*c9590*/  ISETP.GE.AND P1, PT, R5, UR4, PT ;  /* 0x0000000405007c0c */ /* 0x000fe2000bf26270 */
[----:B------:R-:W-:Y:S01]  /*c95a0*/  ULDC UR4, c[0x0][0x228] ;  /* 0x00008a0000047ab9 */ /* 0x000fe20000000800 */
[----:B----4-:R1:W-:Y:S01]  /*c95b0*/  @P6 STG.E.U8 desc[UR10][R220.64], R4 ;  /* 0x00000004dc006986 */ /* 0x0103e2000c10110a */
[----:B------:R-:W-:-:S02]  /*c95c0*/  ISETP.LT.AND P6, PT, R6, UR4, !P0 ;  /* 0x0000000406007c0c */ /* 0x000fc4000c7c1270 */
[----:B0-----:R-:W-:Y:S01]  /*c95d0*/  PRMT R3, R217, 0x7773, RZ ;  /* 0x00007773d9037816 */ /* 0x001fe200000000ff */
[----:B------:R-:W-:Y:S01]  /*c95e0*/  VIADD R5, R0, 0x1cc ;  /* 0x000001cc00057836 */ /* 0x000fe20000000000 */
[----:B-1----:R-:W4:Y:S01]  /*c95f0*/  LDL.LU.64 R220, [R1+0x1148] ;  /* 0x0011480001dc7983 */ /* 0x002f220000300a00 */
[----:B------:R-:W-:-:S03]  /*c9600*/  ULDC UR4, c[0x0][0x22c] ;  /* 0x00008b0000047ab9 */ /* 0x000fc60000000800 */
[----:B------:R-:W4:Y:S01]  /*c9610*/  LDL.LU R248, [R1+0x28] ;  /* 0x0000280001f87983 */ /* 0x000f220000300800 */
[----:B------:R-:W-:Y:S01]  /*c9620*/  ISETP.LT.AND P0, PT, R7, UR6, !P0 ;  /* 0x0000000607007c0c */ /* 0x000fe2000c701270 */
[----:B------:R-:W-:Y:S02]  /*c9630*/  ULDC UR6, c[0x0][0x228] ;  /* 0x00008a0000067ab9 */ /* 0x000fe40000000800 */
        /* <DEDUP_REMOVED lines=8> */
[----:B------:R-:W-:Y:S04]  /*c96c0*/  @P6 STG.E.U8 desc[UR10][R222.64], R4 ;  /* 0x00000004de006986 */ /* 0x000fe8000c10110a */
[----:B0-----:R-:W3:Y:S04]  /*c96d0*/  LDL.LU.64 R218, [R1+0xef0] ;  /* 0x000ef00001da7983 */ /* 0x001ee80000300a00 */
[----:B--2---:R0:W-:Y:S04]  /*c96e0*/  @P0 STG.E.U8 desc[UR10][R226.64], R5 ;  /* 0x00000005e2000986 */ /* 0x0041e8000c10110a */
[----:B0-----:R-:W2:Y:S01]  /*c96f0*/  LDL.LU.64 R226, [R1+0xe28] ;  /* 0x000e280001e27983 */ /* 0x001ea20000300a00 */
[----:B------:R-:W-:Y:S01]  /*c9700*/  ISETP.LT.AND P4, PT, R6, UR4, !P1 ;  /* 0x0000000406007c0c */ /* 0x000fe2000cf81270 */
[----:B------:R-:W-:Y:S01]  /*c9710*/  ULDC UR4, c[0x0][0x22c] ;  /* 0x00008b0000047ab9 */ /* 0x000fe20000000800 */
[----:B------:R-:W-:Y:S01]  /*c9720*/  PRMT R2, R252, 0x7772, RZ ;  /* 0x00007772fc027816 */ /* 0x000fe200000000ff */
[----:B------:R-:W-:Y:S01]  /*c9730*/  VIADD R3, R0, 0x1ce ;  /* 0x000001ce00037836 */ /* 0x000fe20000000000 */
[----:B------:R-:W-:Y:S01]  /*c9740*/  ISETP.LT.AND P1, PT, R7, UR6, !P1 ;  /* 0x0000000607007c0c */ /* 0x000fe2000cf21270 */
[----:B------:R-:W2:Y:S01]  /*c9750*/  LDL.LU R222, [R1+0x2c] ;  /* 0x00002c0001de7983 */ /* 0x000ea20000300800 */
[----:B------:R-:W-:Y:S01]  /*c9760*/  ISETP.GE.AND P0, PT, R8, UR4, PT ;  /* 0x0000000408007c0c */ /* 0x000fe2000bf06270 */
[----:B------:R-:W-:Y:S01]  /*c9770*/  ULDC UR4, c[0x0][0x22c] ;  /* 0x00008b0000047ab9 */ /* 0x000fe20000000800 */
[----:B------:R-:W-:Y:S01]  /*c9780*/  ISETP.LT.AND P6, PT, R6, UR8, !P5 ;  /* 0x0000000806007c0c */ /* 0x000fe2000efc1270 */
[----:B------:R-:W2:Y:S01]  /*c9790*/  LDL.LU.64 R214, [R1+0xda0] ;  /* 0x000da00001d67983 */ /* 0x000ea20000300a00 */
[----:B------:R-:W-:-:S03]  /*c97a0*/  ULDC UR6, c[0x0][0x228] ;  /* 0x00008a0000067ab9 */ /* 0x000fc60000000800 */
[----:B----4-:R0:W-:Y:S01]  /*c97b0*/  @P4 STG.E.U8 desc[UR10][R220.64], R2 ;  /* 0x00000002dc004986 */ /* 0x0101e2000c10110a */
[----:B------:R-:W-:Y:S01]  /*c97c0*/  ISETP.GE.AND P4, PT, R3, UR4, PT ;  /* 0x0000000403007c0c */ /* 0x000fe2000bf86270 */
[----:B------:R-:W-:Y:S01]  /*c97d0*/  ULDC UR4, c[0x0][0x228] ;  /* 0x00008a0000047ab9 */ /* 0x000fe20000000800 */
[----:B------:R-:W-:Y:S02]  /*c97e0*/  PRMT R3, R252, 0x7773, RZ ;  /* 0x00007773fc037816 */ /* 0x000fe400000000ff */
[----:B------:R-:W-:Y:S01]  /*c97f0*/  PRMT R4, R248, 0x7770, RZ ;  /* 0x00007770f8047816 */ /* 0x000fe200000000ff */
[C---:B------:R-:W-:Y:S01]  /*c9800*/  VIADD R5, R0.reuse, 0x1cf ;  /* 0x000001cf00057836 */ /* 0x040fe20000000000 */
[----:B------:R-:W-:Y:S01]  /*c9810*/  ISETP.LT.AND P5, PT, R7, UR4, !P5 ;  /* 0x0000000407007c0c */ /* 0x000fe2000efa1270 */
[----:B------:R-:W-:Y:S01]  /*c9820*/  ULDC UR4, c[0x0][0x22c] ;  /* 0x00008b0000047ab9 */ /* 0x000fe20000000800 */
[----:B------:R-:W-:Y:S01]  /*c9830*/  VIADD R8, R0, 0x1d1 ;  /* 0x000001d100087836 */ /* 0x000fe20000000000 */
[----:B------:R-:W-:Y:S01]  /*c9840*/  ULDC UR8, c[0x0][0x228] ;  /* 0x00008a0000087ab9 */ /* 0x000fe20000000800 */
[----:B0-----:R-:W4:Y:S01]  /*c9850*/  LDL.LU.64 R220, [R1+0xd88] ;  /* 0x000d880001dc7983 */ /* 0x001f220000300a00 */
[----:B------:R-:W-:-:S03]  /*c9860*/  PRMT R2, R248, 0x7771, RZ ;  /* 0x00007771f8027816 */ /* 0x000fc600000000ff */
[----:B---3--:R0:W-:Y:S04]  /*c9870*/  @P1 STG.E.U8 desc[UR10][R224.64], R3 ;  /* 0x00000003e0001986 */ /* 0x0081e8000c10110a */
[----:B------:R-:W-:Y:S01]  /*c9880*/  @P6 STG.E.U8 desc[UR10][R216.64], R4 ;  /* 0x00000004d8006986 */ /* 0x000fe2000c10110a */
[----:B------:R-:W-:Y:S01]  /*c9890*/  ISETP.LT.AND P6, PT, R6, UR6, !P0 ;  /* 0x0000000606007c0c */ /* 0x000fe2000c7c1270 */
[----:B------:R-:W-:Y:S02]  /*c98a0*/  ULDC UR6, c[0x0][0x228] ;  /* 0x00008a0000067ab9 */ /* 0x000fe40000000800 */
[----:B0-----:R-:W3:Y:S01]  /*c98b0*/  LDL.LU.64 R224, [R1+0xd30] ;  /* 0x000d300001e07983 */ /* 0x001ee20000300a00 */
[----:B------:R-:W-:-:S03]  /*c98c0*/  PRMT R3, R248, 0x7772, RZ ;  /* 0x00007772f8037816 */ /* 0x000fc600000000ff */
[----:B------:R0:W-:Y:S04]  /*c98d0*/  @P5 STG.E.U8 desc[UR10][R218.64], R2 ;  /* 0x00000002da005986 */ /* 0x0001e8000c10110a */
[----:B0-----:R-:W3:Y:S04]  /*c98e0*/  LDL.LU.64 R218, [R1+0xc48] ;  /* 0x000c480001da7983 */ /* 0x001ee80000300a00 */
[----:B------:R-:W3:Y:S04]  /*c98f0*/  LDL.LU R252, [R1+0x10] ;  /* 0x0000100001fc7983 */ /* 0x000ee80000300800 */
[----:B--2---:R0:W-:Y:S04]  /*c9900*/  @P6 STG.E.U8 desc[UR10][R226.64], R3 ;  /* 0x00000003e2006986 */ /* 0x0041e8000c10110a */
[----:B0-----:R-:W2:Y:S01]  /*c9910*/  LDL.LU.64 R226, [R1+0xb50] ;  /* 0x000b500001e27983 */ /* 0x001ea20000300a00 */
[----:B------:R-:W-:Y:S01]  /*c9920*/  ISETP.GE.AND P1, PT, R5, UR4, PT ;  /* 0x0000000405007c0c */ /* 0x000fe2000bf26270 */
[----:B------:R-:W-:Y:S01]  /*c9930*/  ULDC UR4, c[0x0][0x228] ;  /* 0x00008a0000047ab9 */ /* 0x000fe20000000800 */
[C---:B------:R-:W-:Y:S01]  /*c9940*/  ISETP.LT.AND P0, PT, R7.reuse, UR6, !P0 ;  /* 0x0000000607007c0c */ /* 0x040fe2000c701270 */
[----:B------:R-:W-:Y:S01]  /*c9950*/  ULDC UR6, c[0x0][0x228] ;  /* 0x00008a0000067ab9 */ /* 0x000fe20000000800 */
[----:B------:R-:W-:Y:S01]  /*c9960*/  ISETP.LT.AND P5, PT, R6, UR4, !P4 ;  /* 0x0000000406007c0c */ /* 0x000fe2000e7a1270 */
[----:B------:R-:W-:Y:S01]  /*c9970*/  VIADD R5, R0, 0x1d0 ;  /* 0x000001d000057836 */ /* 0x000fe20000000000 */
[----:B------:R-:W-:Y:S01]  /*c9980*/  ISETP.LT.AND P4, PT, R7, UR6, !P4 ;  /* 0x0000000607007c0c */ /* 0x000fe2000e781270 */
[----:B------:R-:W2:Y:S01]  /*c9990*/  LDL.LU.64 R216, [R1+0xa18] ;  /* 0x000a180001d87983 */ /* 0x000ea20000300a00 */
[----:B------:R-:W-:Y:S01]  /*c99a0*/  PRMT R4, R248, 0x7773, RZ ;  /* 0x00007773f8047816 */ /* 0x000fe200000000ff */
[----:B------:R-:W-:Y:S01]  /*c99b0*/  ULDC UR4, c[0x0][0x22c] ;  /* 0x00008b0000047ab9 */ /* 0x000fe20000000800 */
[----:B------:R-:W-:Y:S01]  /*c99c0*/  PRMT R2, R222, 0x7770, RZ ;  /* 0x00007770de027816 */ /* 0x000fe200000000ff */
[----:B------:R-:W-:Y:S01]  /*c99d0*/  ULDC UR6, c[0x0][0x228] ;  /* 0x00008a0000067ab9 */ /* 0x000fe20000000800 */
[----:B------:R-:W-:Y:S01]  /*c99e0*/  ISETP.GE.AND P6, PT, R5, UR4, PT ;  /* 0x0000000405007c0c */ /* 0x000fe2000bfc6270 */
[----:B------:R-:W-:-:S02]  /*c99f0*/  ULDC UR4, c[0x0][0x228] ;  /* 0x00008a0000047ab9 */ /* 0x000fc40000000800 */
[----:B------:R-:W-:Y:S01]  /*c9a00*/  @P0 STG.E.U8 desc[UR10][R214.64], R4 ;  /* 0x00000004d6000986 */ /* 0x000fe2000c10110a */
[----:B------:R-:W-:Y:S02]  /*c9a10*/  PRMT R5, R222, 0x7771, RZ ;  /* 0x00007771de057816 */ /* 0x000fe400000000ff */
[----:B------:R-:W-:Y:S01]  /*c9a20*/  ISETP.LT.AND P0, PT, R6, UR4, !P1 ;  /* 0x0000000406007c0c */ /* 0x000fe2000cf01270 */
[----:B------:R-:W-:Y:S01]  /*c9a30*/  ULDC UR4, c[0x0][0x22c] ;  /* 0x00008b0000047ab9 */ /* 0x000fe20000000800 */
[----:B------:R-:W-:Y:S01]  /*c9a40*/  PRMT R3, R222, 0x7772, RZ ;  /* 0x00007772de037816 */ /* 0x000fe200000000ff */
[----:B----4-:R0:W-:Y:S01]  /*c9a50*/  @P5 STG.E.U8 desc[UR10][R220.64], R2 ;  /* 0x00000002dc005986 */ /* 0x0101e2000c10110a */
[----:B------:R-:W-:Y:S01]  /*c9a60*/  ISETP.LT.AND P1, PT, R7, UR6, !P1 ;  /* 0x0000000607007c0c */ /* 0x000fe2000cf21270 */
[----:B------:R-:W-:Y:S02]  /*c9a70*/  ULDC UR6, c[0x0][0x228] ;  /* 0x00008a0000067ab9 */ /* 0x000fe40000000800 */
[----:B0-----:R-:W4:Y:S01]  /*c9a80*/  LDL.LU.64 R220, [R1+0xa10] ;  /* 0x000a100001dc7983 */ /* 0x001f220000300a00 */
[----:B------:R-:W-:-:S03]  /*c9a90*/  VIADD R2, R0, 0x1d2 ;  /* 0x000001d200027836 */ /* 0x000fc60000000000 */
[----:B---3--:R0:W-:Y:S01]  /*c9aa0*/  @P4 STG.E.U8 desc[UR10][R224.64], R5 ;  /* 0x00000005e0004986 */ /* 0x0081e2000c10110a */
[----:B------:R-:W-:Y:S01]  /*c9ab0*/  ISETP.GE.AND P4, PT, R8, UR4, PT ;  /* 0x0000000408007c0c */ /* 0x000fe2000bf86270 */
[----:B------:R-:W-:Y:S02]  /*c9ac0*/  ULDC UR4, c[0x0][0x22c] ;  /* 0x00008b0000047ab9 */ /* 0x000fe40000000800 */
[----:B0-----:R-:W3:Y:S04]  /*c9ad0*/  LDL.LU.64 R224, [R1+0xa08] ;  /* 0x000a080001e07983 */ /* 0x001ee80000300a00 */
        /* <DEDUP_REMOVED lines=15> */
[----:B------:R-:W-:Y:S01]  /*c9bd0*/  VIADD R8, R0, 0x1d5 ;  /* 0x000001d500087836 */ /* 0x000fe20000000000 */
[----:B------:R-:W-:Y:S01]  /*c9be0*/  PRMT R2, R252, 0x7772, RZ ;  /* 0x00007772fc027816 */ /* 0x000fe200000000ff */
[----:B------:R-:W-:-:S04]  /*c9bf0*/  ULDC UR8, c[0x0][0x228] ;  /* 0x00008a0000087ab9 */ /* 0x000fc80000000800 */
[----:B------:R0:W-:Y:S01]  /*c9c00*/  @P5 STG.E.U8 desc[UR10][R216.64], R4 ;  /* 0x00000004d8005986 */ /* 0x0001e2000c10110a */
[C---:B------:R-:W-:Y:S01]  /*c9c10*/  ISETP.LT.AND P5, PT, R6.reuse, UR6, !P4 ;  /* 0x0000000606007c0c */ /* 0x040fe2000e7a1270 */
[----:B------:R-:W-:Y:S01]  /*c9c20*/  ULDC UR6, c[0x0][0x228] ;  /* 0x00008a0000067ab9 */ /* 0x000fe20000000800 */
[----:B------:R-:W-:Y:S01]  /*c9c30*/  ISETP.GE.AND P1, PT, R5, UR4, PT ;  /* 0x0000000405007c0c */ /* 0x000fe2000bf26270 */
[----:B------:R-:W-:Y:S01]  /*c9c40*/  ULDC UR4, c[0x0][0x228] ;  /* 0x00008a0000047ab9 */ /* 0x000fe20000000800 */
[----:B------:R-:W-:Y:S01]  /*c9c50*/  ISETP.LT.AND P4, PT, R7, UR6, !P4 ;  /* 0x0000000607007c0c */ /* 0x000fe2000e781270 */
[----:B------:R-:W-:Y:S01]  /*c9c60*/  ULDC UR6, c[0x0][0x228] ;  /* 0x00008a0000067ab9 */ /* 0x000fe20000000800 */
[----:B----4-:R1:W-:Y:S01]  /*c9c70*/  @P6 STG.E.U8 desc[UR10][R220.64], R3 ;  /* 0x00000003dc006986 */ /* 0x0103e2000c10110a */
[----:B------:R-:W-:Y:S02]  /*c9c80*/  ISETP.LT.AND P6, PT, R6, UR4, !P0 ;  /* 0x0000000406007c0c */ /* 0x000fe4000c7c1270 */
        /* <DEDUP_REMOVED lines=8> */
[----:B------:R-:W-:-:S03]  /*c9d10*/  PRMT R3, R248, 0x7770, RZ ;  /* 0x00007770f8037816 */ /* 0x000fc600000000ff */
[----:B0-----:R-:W3:Y:S04]  /*c9d20*/  LDL.LU.64 R224, [R1+0x938] ;  /* 0x0009380001e07983 */ /* 0x001ee80000300a00 */
[----:B------:R-:W3:Y:S01]  /*c9d30*/  LDL.LU.64 R214, [R1+0x930] ;  /* 0x0009300001d67983 */ /* 0x000ee20000300a00 */
[----:B------:R-:W-:Y:S01]  /*c9d40*/  ISETP.GE.AND P5, PT, R5, UR4, PT ;  /* 0x0000000405007c0c */ /* 0x000fe2000bfa6270 */
[----:B------:R-:W-:Y:S02]  /*c9d50*/  ULDC UR4, c[0x0][0x228] ;  /* 0x00008a0000047ab9 */ /* 0x000fe40000000800 */
[----:B------:R-:W-:Y:S01]  /*c9d60*/  @P4 STG.E.U8 desc[UR10][R218.64], R4 ;  /* 0x00000004da004986 */ /* 0x000fe2000c10110a */
[----:B------:R-:W-:-:S03]  /*c9d70*/  PRMT R5, R248, 0x7771, RZ ;  /* 0x00007771f8057816 */ /* 0x000fc600000000ff */
[----:B------:R0:W-:Y:S04]  /*c9d80*/  @P6 STG.E.U8 desc[UR10][R222.64], R3 ;  /* 0x00000003de006986 */ /* 0x0001e8000c10110a */
[----:B0-----:R-:W3:Y:S04]  /*c9d90*/  LDL.LU.64 R222, [R1+0x928] ;  /* 0x0009280001de7983 */ /* 0x001ee80000300a00 */
[----:B--2---:R0:W-:Y:S04]  /*c9da0*/  @P0 STG.E.U8 desc[UR10][R226.64], R5 ;  /* 0x00000005e2000986 */ /* 0x0041e8000c10110a */
[----:B0-----:R-:W2:Y:S01]  /*c9db0*/  LDL.LU.64 R226, [R1+0x920] ;  /* 0x0009200001e27983 */ /* 0x001ea20000300a00 */
[----:B------:R-:W-:Y:S01]  /*c9dc0*/  ISETP.LT.AND P4, PT, R6, UR4, !P1 ;  /* 0x0000000406007c0c */ /* 0x000fe2000cf81270 */
[----:B------:R-:W-:Y:S01]  /*c9dd0*/  ULDC UR4, c[0x0][0x22c] ;  /* 0x00008b0000047ab9 */ /* 0x000fe20000000800 */
[----:B------:R-:W-:Y:S01]  /*c9de0*/  ISETP.LT.AND P1, PT, R7, UR6, !P1 ;  /* 0x0000000607007c0c */ /* 0x000fe2000cf21270 */
[----:B------:R-:W-:Y:S01]  /*c9df0*/  VIADD R3, R0, 0x1d6 ;  /* 0x000001d600037836 */ /* 0x000fe20000000000 */
[----:B------:R-:W-:Y:S01]  /*c9e00*/  PRMT R2, R248, 0x7772, RZ ;  /* 0x00007772f8027816 */ /* 0x000fe200000000ff */
[----:B------:R-:W2:Y:S01]  /*c9e10*/  LDL.LU R252, [R1+0x1c] ;  /* 0x00001c0001fc7983 */ /* 0x000ea20000300800 */
[----:B------:R-:W-:Y:S01]  /*c9e20*/  ISETP.LT.AND P6, PT, R6, UR8, !P5 ;  /* 0x0000000806007c0c */ /* 0x000fe2000efc1270 */
[----:B------:R-:W-:Y:S01]  /*c9e30*/  ULDC UR6, c[0x0][0x228] ;  /* 0x00008a0000067ab9 */ /* 0x000fe20000000800 */
[----:B------:R-:W-:Y:S01]  /*c9e40*/  ISETP.GE.AND P0, PT, R8, UR4, PT ;  /* 0x0000000408007c0c */ /* 0x000fe2000bf06270 */
[----:B------:R-:W-:Y:S01]  /*c9e50*/  ULDC UR4, c[0x0][0x22c] ;  /* 0x00008b0000047ab9 */ /* 0x000fe20000000800 */
[----:B------:R-:W2:Y:S04]  /*c9e60*/  LDL.LU.64 R218, [R1+0x918] ;  /* 0x0009180001da7983 */ /* 0x000ea80000300a00 */
[----:B----4-:R0:W-:Y:S01]  /*c9e70*/  @P4 STG.E.U8 desc[UR10][R220.64], R2 ;  /* 0x00000002dc004986 */ /* 0x0101e2000c10110a */
[----:B------:R-:W-:Y:S01]  /*c9e80*/  ISETP.GE.AND P4, PT, R3, UR4, PT ;  /* 0x0000000403007c0c */ /* 0x000fe2000bf86270 */
[----:B------:R-:W-:Y:S01]  /*c9e90*/  ULDC UR4, c[0x0][0x228] ;  /* 0x00008a0000047ab9 */ /* 0x000fe20000000800 */
[----:B------:R-:W-:-:S02]  /*c9ea0*/  PRMT R3, R248, 0x7773, RZ ;  /* 0x00007773f8037816 */ /* 0x000fc400000000ff */
[----:B------:R-:W-:Y:S01]  /*c9eb0*/  PRMT R4, R217, 0x7770, RZ ;  /* 0x00007770d9047816 */ /* 0x000fe200000000ff */
[----:B------:R-:W-:Y:S01]  /*c9ec0*/  VIADD R5, R0, 0x1d7 ;  /* 0x000001d700057836 */ /* 0x000fe20000000000 */
[----:B------:R-:W-:Y:S01]  /*c9ed0*/  ISETP.LT.AND P5, PT, R7, UR4, !P5 ;  /* 0x0000000407007c0c */ /* 0x000fe2000efa1270 */
[----:B------:R-:W-:Y:S01]  /*c9ee0*/  ULDC UR4, c[0x0][0x22c] ;  /* 0x00008b0000047ab9 */ /* 0x000fe20000000800 */
        /* <DEDUP_REMOVED lines=11> */
[----:B------:R-:W3:Y:S04]  /*c9fa0*/  LDL.LU R248, [R1] ;  /* 0x0000000001f87983 */ /* 0x000ee80000300800 */
        /* <DEDUP_REMOVED lines=9> */
[----:B------:R-:W-:Y:S01]  /*ca040*/  ULDC UR4, c[0x0][0x22c] ;  /* 0x00008b0000047ab9 */ /* 0x000fe20000000800 */
[----:B------:R-:W-:Y:S01]  /*ca050*/  PRMT R4, R217, 0x7773, RZ ;  /* 0x00007773d9047816 */ /* 0x000fe200000000ff */
[----:B------:R-:W-:Y:S01]  /*ca060*/  ULDC UR6, c[0x0][0x228] ;  /* 0x00008a0000067ab9 */ /* 0x000fe20000000800 */
[----:B------:R-:W-:Y:S01]  /*ca070*/  ISETP.GE.AND P6, PT, R5, UR4, PT ;  /* 0x0000000405007c0c */ /* 0x000fe2000bfc6270 */
[----:B------:R-:W-:Y:S01]  /*ca080*/  ULDC UR4, c[0x0][0x228] ;  /* 0x00008a0000047ab9 */ /* 0x000fe20000000800 */
[C---:B------:R-:W-:Y:S01]  /*ca090*/  PRMT R2, R252.reuse, 0x7770, RZ ;  /* 0x00007770fc027816 */ /* 0x040fe200000000ff */
[----:B------:R-:W2:Y:S01]  /*ca0a0*/  LDL.LU.64 R216, [R1+0x8e0] ;  /* 0x0008e00001d87983 */ /* 0x000ea20000300a00 */
[----:B------:R-:W-:-:S03]  /*ca0b0*/  PRMT R5, R252, 0x7771, RZ ;  /* 0x00007771fc057816 */ /* 0x000fc600000000ff */
[----:B------:R-:W-:Y:S01]  /*ca0c0*/  @P0 STG.E.U8 desc[UR10][R218.64], R4 ;  /* 0x00000004da000986 */ /* 0x000fe2000c10110a */
[----:B------:R-:W-:Y:S01]  /*ca0d0*/  ISETP.LT.AND P0, PT, R6, UR4, !P1 ;  /* 0x0000000406007c0c */ /* 0x000fe2000cf01270 */
[----:B------:R-:W-:Y:S01]  /*ca0e0*/  VIADD R8, R0, 0x1d9 ;  /* 0x000001d900087836 */ /* 0x000fe20000000000 */
[----:B------:R-:W-:Y:S01]  /*ca0f0*/  ISETP.LT.AND P1, PT, R7, UR6, !P1 ;  /* 0x0000000607007c0c */ /* 0x000fe2000cf21270 */
[----:B------:R-:W-:Y:S01]  /*ca100*/  ULDC UR4, c[0x0][0x22c] ;  /* 0x00008b0000047ab9 */ /* 0x000fe20000000800 */
[----:B------:R-:W-:Y:S01]  /*ca110*/  PRMT R3, R252, 0x7772, RZ ;  /* 0x00007772fc037816 */ /* 0x000fe200000000ff */
[----:B------:R-:W-:Y:S01]  /*ca120*/  ULDC UR6, c[0x0][0x228] ;  /* 0x00008a0000067ab9 */ /* 0x000fe20000000800 */
[----:B----4-:R0:W-:Y:S02]  /*ca130*/  @P5 STG.E.U8 desc[UR10][R220.64], R2 ;  /* 0x00000002dc005986 */ /* 0x0101e4000c10110a */
[----:B0-----:R-:W-:Y:S02]  /*ca140*/  VIADD R2, R0, 0x1da ;  /* 0x000001da00027836 */ /* 0x001fe40000000000 */
[----:B---3--:R0:W-:Y:S01]  /*ca150*/  @P4 STG.E.U8 desc[UR10][R224.64], R5 ;  /* 0x00000005e0004986 */ /* 0x0081e2000c10110a */
[----:B------:R-:W-:Y:S01]  /*ca160*/  ISETP.GE.AND P4, PT, R8, UR4, PT ;  /* 0x0000000408007c0c */ /* 0x000fe2000bf86270 */
[----:B------:R-:W-:-:S02]  /*ca170*/  ULDC UR4, c[0x0][0x22c] ;  /* 0x00008b0000047ab9 */ /* 0x000fc40000000800 */
[----:B0-----:R-:W3:Y:S04]  /*ca180*/  LDL.LU.64 R224, [R1+0x8d8] ;  /* 0x0008d80001e07983 */ /* 0x001ee80000300a00 */
[----:B------:R-:W4:Y:S04]  /*ca190*/  LDL.LU.64 R218, [R1+0x8d0] ;  /* 0x0008d00001da7983 */ /* 0x000f280000300a00 */
[----:B------:R-:W4:Y:S04]  /*ca1a0*/  LDL.LU R213, [R1+0x4] ;  /* 0x0000040001d57983 */ /* 0x000f280000300800 */
[----:B------:R0:W-:Y:S01]  /*ca1b0*/  @P0 STG.E.U8 desc[UR10][R222.64], R3 ;  /* 0x00000003de000986 */ /* 0x0001e2000c10110a */
[----:B------:R-:W-:Y:S01]  /*ca1c0*/  ISETP.GE.AND P0, PT, R2, UR4, PT ;  /* 0x0000000402007c0c */ /* 0x000fe2000bf06270 */
[----:B------:R-:W-:Y:S01]  /*ca1d0*/  ULDC UR4, c[0x0][0x228] ;  /* 0x00008a0000047ab9 */ /* 0x000fe20000000800 */
[----:B------:R-:W-:Y:S01]  /*ca1e0*/  PRMT R2, R252, 0x7773, RZ ;  /* 0x00007773fc027816 */ /* 0x000fe200000000ff */
[----:B------:R-:W4:Y:S04]  /*ca1f0*/  LDL.LU.64 R220, [R1+0x8c8] ;  /* 0x0008c80001dc7983 */ /* 0x000f280000300a00 */
        /* <DEDUP_REMOVED lines=10> */
[----:B------:R-:W-:Y:S01]  /*ca2a0*/  ISETP.GE.AND P1, PT, R5, UR4, PT ;  /* 0x0000000405007c0c */ /* 0x000fe2000bf26270 */
[----:B------:R-:W-:Y:S01]  /*ca2b0*/  ULDC UR4, c[0x0][0x228] ;  /* 0x00008a0000047ab9 */ /* 0x000fe20000000800 */
[----:B------:R-:W-:Y:S01]  /*ca2c0*/  PRMT R2, R248, 0x7772, RZ ;  /* 0x00007772f8027816 */ /* 0x000fe200000000ff */
[----:B------:R-:W-:Y:S02]  /*ca2d0*/  ULDC UR8, c[0x0][0x228] ;  /* 0x00008a0000087ab9 */ /* 0x000fe40000000800 */
[----:B------:R0:W-:Y:S01]  /*ca2e0*/  @P5 STG.E.U8 desc[UR10][R216.64], R4 ;  /* 0x00000004d8005986 */ /* 0x0001e2000c10110a */
[----:B------:R-:W-:Y:S01]  /*ca2f0*/  ISETP.LT.AND P5, PT, R6, UR6, !P4 ;  /* 0x0000000606007c0c */ /* 0x000fe2000e7a1270 */
[----:B------:R-:W-:-:S02]  /*ca300*/  ULDC UR6, c[0x0][0x228] ;  /* 0x00008a0000067ab9 */ /* 0x000fc40000000800 */
[C---:B------:R-:W-:Y:S01]  /*ca310*/  ISETP.LT.AND P4, PT, R7.reuse, UR6, !P4 ;  /* 0x0000000607007c0c */ /* 0x040fe2000e781270 */
[----:B------:R-:W-:Y:S01]  /*ca320*/  ULDC UR6, c[0x0][0x228] ;  /* 0x00008a0000067ab9 */ /* 0x000fe20000000800 */
[----:B------:R-:W-:Y:S01]  /*ca330*/  VIADD R5, R0, 0x1dc ;  /* 0x000001dc00057836 */ /* 0x000fe20000000000 */
[----:B0-----:R-:W-:Y:S01]  /*ca340*/  PRMT R4, R248, 0x7773, RZ ;  /* 0x00007773f8047816 */ /* 0x001fe200000000ff */
[----:B---3--:R0:W-:Y:S01]  /*ca350*/  @P6 STG.E.U8 desc[UR10][R224.64], R3 ;  /* 0x00000003e0006986 */ /* 0x0081e2000c10110a */
[----:B------:R-:W-:Y:S01]  /*ca360*/  ISETP.LT.AND P6, PT, R6, UR4, !P0 ;  /* 0x0000000406007c0c */ /* 0x000fe2000c7c1270 */
[----:B------:R-:W-:Y:S01]  /*ca370*/  ULDC UR4, c[0x0][0x22c] ;  /* 0x00008b0000047ab9 */ /* 0x000fe20000000800 */
[----:B------:R-:W-:Y:S01]  /*ca380*/  ISETP.LT.AND P0, PT, R7, UR6, !P0 ;  /* 0x0000000607007c0c */ /* 0x000fe2000c701270 */
[----:B0-----:R-:W3:Y:S01]  /*ca390*/  LDL.LU.64 R224, [R1+0x8b0] ;  /* 0x0008b00001e07983 */ /* 0x001ee20000300a00 */
[----:B----4-:R-:W-:Y:S01]  /*ca3a0*/  PRMT R3, R213, 0x7770, RZ ;  /* 0x00007770d5037816 */ /* 0x010fe200000000ff */
[----:B------:R-:W-:-:S02]  /*ca3b0*/  ULDC UR6, c[0x0][0x228] ;  /* 0x00008a0000067ab9 */ /* 0x000fc40000000800 */
[----:B------:R-:W-:Y:S01]  /*ca3c0*/  @P5 STG.E.U8 desc[UR10][R218.64], R2 ;  /* 0x00000002da005986 */ /* 0x000fe2000c10110a */
[----:B------:R-:W-:Y:S01]  /*ca3d0*/  ISETP.GE.AND P5, PT, R5, UR4, PT ;  /* 0x0000000405007c0c */ /* 0x000fe2000bfa6270 */
[----:B------:R-:W-:Y:S01]  /*ca3e0*/  ULDC UR4, c[0x0][0x228] ;  /* 0x00008a0000047ab9 */ /* 0x000fe20000000800 */
[C---:B------:R-:W-:Y:S01]  /*ca3f0*/  PRMT R5, R213.reuse, 0x7771, RZ ;  /* 0x00007771d5057816 */ /* 0x040fe200000000ff */
[----:B------:R-:W4:Y:S04]  /*ca400*/  LDL.LU R252, [R1+0x8] ;  /* 0x0000080001fc7983 */ /* 0x000f280000300800 */
[----:B------:R-:W-:Y:S04]  /*ca410*/  @P4 STG.E.U8 desc[UR10][R220.64], R4 ;  /* 0x00000004dc004986 */ /* 0x000fe8000c10110a */
[----:B------:R-:W3:Y:S04]  /*ca420*/  LDL.LU.64 R214, [R1+0x8a8] ;  /* 0x0008a80001d67983 */ /* 0x000ee80000300a00 */
[----:B------:R-:W-:Y:S04]  /*ca430*/  @P6 STG.E.U8 desc[UR10][R222.64], R3 ;  /* 0x00000003de006986 */ /* 0x000fe8000c10110a */
[----:B------:R-:W3:Y:S04]  /*ca440*/  LDL.LU.64 R216, [R1+0x8a0] ;  /* 0x0008a00001d87983 */ /* 0x000ee80000300a00 */
[----:B--2---:R0:W-:Y:S04]  /*ca450*/  @P0 STG.E.U8 desc[UR10][R226.64], R5 ;  /* 0x00000005e2000986 */ /* 0x0041e8000c10110a */
[----:B0-----:R-:W2:Y:S01]  /*ca460*/  LDL.LU.64 R226, [R1+0x898] ;  /* 0x0008980001e27983 */ /* 0x001ea20000300a00 */
[----:B------:R-:W-:Y:S01]  /*ca470*/  ISETP.LT.AND P4, PT, R6, UR4, !P1 ;  /* 0x0000000406007c0c */ /* 0x000fe2000cf81270 */
[----:B------:R-:W-:Y:S01]  /*ca480*/  ULDC UR4, c[0x0][0x22c] ;  /* 0x00008b0000047ab9 */ /* 0x000fe20000000800 */
[----:B------:R-:W-:Y:S01]  /*ca490*/  PRMT R2, R213, 0x7772, RZ ;  /* 0x00007772d5027816 */ /* 0x000fe200000000ff */
[----:B------:R-:W-:Y:S01]  /*ca4a0*/  VIADD R3, R0, 0x1de ;  /* 0x000001de00037836 */ /* 0x000fe20000000000 */
[----:B------:R-:W2:Y:S01]  /*ca4b0*/  LDL.LU.64 R220, [R1+0x890] ;  /* 0x0008900001dc7983 */ /* 0x000ea20000300a00 */
[----:B------:R-:W-:Y:S01]  /*ca4c0*/  ISETP.GE.AND P0, PT, R8, UR4, PT ;  /* 0x0000000408007c0c */ /* 0x000fe2000bf06270 */
[----:B------:R-:W-:-:S02]  /*ca4d0*/  ULDC UR4, c[0x0][0x22c] ;  /* 0x00008b0000047ab9 */ /* 0x000fc40000000800 */
[----:B------:R-:W2:Y:S01]  /*ca4e0*/  LDL.LU R248, [R1+0xc] ;  /* 0x00000c0001f87983 */ /* 0x000ea20000300800 */
[----:B------:R-:W-:Y:S02]  /*ca4f0*/  ISETP.LT.AND P1, PT, R7, UR6, !P1 ;  /* 0x0000000607007c0c */ /* 0x000fe4000cf21270 */
[----:B------:R-:W-:Y:S01]  /*ca500*/  ISETP.LT.AND P6, PT, R6, UR8, !P5 ;  /* 0x0000000806007c0c */ /* 0x000fe2000efc1270 */
[----:B------:R-:W2:Y:S01]  /*ca510*/  LDL.LU.64 R218, [R1+0x888] ;  /* 0x0008880001da7983 */ /* 0x000ea20000300a00 */
[----:B----4-:R-:W-:-:S03]  /*ca520*/  PRMT R4, R252, 0x7770, RZ ;  /* 0x00007770fc047816 */ /* 0x010fc600000000ff */
[----:B---3--:R0:W-:Y:S01]  /*ca530*/  @P4 STG.E.U8 desc[UR10][R224.64], R2 ;  /* 0x00000002e0004986 */ /* 0x0081e2000c10110a */
[----:B------:R-:W-:Y:S01]  /*ca540*/  ISETP.GE.AND P4, PT, R3, UR4, PT ;  /* 0x0000000403007c0c */ /* 0x000fe2000bf86270 */
[----:B------:R-:W-:Y:S01]  /*ca550*/  ULDC UR4, c[0x0][0x228] ;  /* 0x00008a0000047ab9 */ /* 0x000fe20000000800 */
[C---:B------:R-:W-:Y:S01]  /*ca560*/  VIADD R5, R0.reuse, 0x1df ;  /* 0x000001df00057836 */ /* 0x040fe20000000000 */
[----:B------:R-:W3:Y:S01]  /*ca570*/  LDL.LU.64 R222, [R1+0x880] ;  /* 0x0008800001de7983 */ /* 0x000ee20000300a00 */
[----:B------:R-:W-:Y:S01]  /*ca580*/  ISETP.LT.AND P5, PT, R7, UR4, !P5 ;  /* 0x0000000407007c0c */ /* 0x000fe2000efa1270 */
[----:B------:R-:W-:Y:S01]  /*ca590*/  ULDC UR6, c[0x0][0x228] ;  /* 0x00008a0000067ab9 */ /* 0x000fe20000000800 */
[----:B------:R-:W-:Y:S01]  /*ca5a0*/  PRMT R3, R213, 0x7773, RZ ;  /* 0x00007773d5037816 */ /* 0x000fe200000000ff */
[----:B------:R-:W-:Y:S01]  /*ca5b0*/  ULDC UR4, c[0x0][0x22c] ;  /* 0x00008b0000047ab9 */ /* 0x000fe20000000800 */
[----:B------:R-:W-:Y:S01]  /*ca5c0*/  VIADD R8, R0, 0x1e1 ;  /* 0x000001e100087836 */ /* 0x000fe20000000000 */
[----:B------:R-:W-:Y:S01]  /*ca5d0*/  ULDC UR8, c[0x0][0x228] ;  /* 0x00008a0000087ab9 */ /* 0x000fe20000000800 */
[----:B0-----:R-:W-:Y:S01]  /*ca5e0*/  PRMT R2, R252, 0x7771, RZ ;  /* 0x00007771fc027816 */ /* 0x001fe200000000ff */
[----:B------:R-:W4:Y:S04]  /*ca5f0*/  LDL.LU.64 R224, [R1+0x878] ;  /* 0x0008780001e07983 */ /* 0x000f280000300a00 */
[----:B------:R-:W-:Y:S04]  /*ca600*/  @P1 STG.E.U8 desc[UR10][R214.64], R3 ;  /* 0x00000003d6001986 */ /* 0x000fe8000c10110a */
[----:B------:R-:W-:Y:S04]  /*ca610*/  @P6 STG.E.U8 desc[UR10][R216.64], R4 ;  /* 0x00000004d8006986 */ /* 0x000fe8000c10110a */
[----:B--2---:R0:W-:Y:S04]  /*ca620*/  @P5 STG.E.U8 desc[UR10][R226.64], R2 ;  /* 0x00000002e2005986 */ /* 0x0041e8000c10110a */
[----:B0-----:R-:W2:Y:S01]  /*ca630*/  LDL.LU.64 R226, [R1+0x870] ;  /* 0x0008700001e27983 */ /* 0x001ea20000300a00 */
[----:B------:R-:W-:Y:S01]  /*ca640*/  ISETP.LT.AND P6, PT, R6, UR6, !P0 ;  /* 0x0000000606007c0c */ /* 0x000fe2000c7c1270 */
[----:B------:R-:W-:Y:S01]  /*ca650*/  ULDC UR6, c[0x0][0x228] ;  /* 0x00008a0000067ab9 */ /* 0x000fe20000000800 */
[----:B------:R-:W-:Y:S01]  /*ca660*/  ISETP.GE.AND P1, PT, R5, UR4, PT ;  /* 0x0000000405007c0c */ /* 0x000fe2000bf26270 */
[----:B------:R-:W-:Y:S01]  /*ca670*/  ULDC UR4, c[0x0][0x228] ;  /* 0x00008a0000047ab9 */ /* 0x000fe20000000800 */
[----:B------:R-:W-:-:S02]  /*ca680*/  ISETP.LT.AND P0, PT, R7, UR6, !P0 ;  /* 0x0000000607007c0c */ /* 0x000fc4000c701270 */
[----:B------:R-:W-:Y:S01]  /*ca690*/  PRMT R3, R252, 0x7772, RZ ;  /* 0x00007772fc037816 */ /* 0x000fe200000000ff */
[----:B------:R-:W-:Y:S01]  /*ca6a0*/  VIADD R5, R0, 0x1e0 ;  /* 0x000001e000057836 */ /* 0x000fe20000000000 */
[----:B------:R-:W-:Y:S01]  /*ca6b0*/  ISETP.LT.AND P5, PT, R6, UR4, !P4 ;  /* 0x0000000406007c0c */ /* 0x000fe2000e7a1270 */
[----:B------:R-:W2:Y:S01]  /*ca6c0*/  LDL.LU.64 R214, [R1+0x868] ;  /* 0x0008680001d67983 */ /* 0x000ea20000300a00 */
[----:B------:R-:W-:Y:S01]  /*ca6d0*/  PRMT R4, R252, 0x7773, RZ ;  /* 0x00007773fc047816 */ /* 0x000fe200000000ff */
[----:B------:R-:W-:Y:S01]  /*ca6e0*/  ULDC UR6, c[0x0][0x228] ;  /* 0x00008a0000067ab9 */ /* 0x000fe20000000800 */
[----:B------:R-:W-:Y:S01]  /*ca6f0*/  PRMT R2, R248, 0x7770, RZ ;  /* 0x00007770f8027816 */ /* 0x000fe200000000ff */
[----:B------:R0:W-:Y:S01]  /*ca700*/  @P6 STG.E.U8 desc[UR10][R220.64], R3 ;  /* 0x00000003dc006986 */ /* 0x0001e2000c10110a */
[----:B------:R-:W-:Y:S01]  /*ca710*/  ULDC UR4, c[0x0][0x22c] ;  /* 0x00008b0000047ab9 */ /* 0x000fe20000000800 */
[----:B------:R-:W-:Y:S01]  /*ca720*/  ISETP.LT.AND P4, PT, R7, UR6, !P4 ;  /* 0x0000000607007c0c */ /* 0x000fe2000e781270 */
[----:B------:R-:W-:Y:S01]  /*ca730*/  ULDC UR6, c[0x0][0x228] ;  /* 0x00008a0000067ab9 */ /* 0x000fe20000000800 */
[----:B------:R-:W-:Y:S01]  /*ca740*/  ISETP.GE.AND P6, PT, R5, UR4, PT ;  /* 0x0000000405007c0c */ /* 0x000fe2000bfc6270 */
[----:B------:R-:W-:Y:S01]  /*ca750*/  @P0 STG.E.U8 desc[UR10][R218.64], R4 ;  /* 0x00000004da000986 */ /* 0x000fe2000c10110a */
[----:B------:R-:W-:-:S03]  /*ca760*/  ULDC UR4, c[0x0][0x228] ;  /* 0x00008a0000047ab9 */ /* 0x000fc60000000800 */
[----:B0-----:R-:W2:Y:S01]  /*ca770*/  LDL.LU.64 R220, [R1+0x860] ;  /* 0x0008600001dc7983 */ /* 0x001ea20000300a00 */
[----:B------:R-:W-:Y:S01]  /*ca780*/  ISETP.LT.AND P0, PT, R6, UR4, !P1 ;  /* 0x0000000406007c0c */ /* 0x000fe2000cf01270 */
[----:B------:R-:W-:Y:S01]  /*ca790*/  ULDC UR4, c[0x0][0x22c] ;  /* 0x00008b0000047ab9 */ /* 0x000fe20000000800 */
[C---:B------:R-:W-:Y:S02]  /*ca7a0*/  PRMT R5, R248.reuse, 0x7771, RZ ;  /* 0x00007771f8057816 */ /* 0x040fe400000000ff */
[----:B------:R-:W-:Y:S01]  /*ca7b0*/  PRMT R3, R248, 0x7772, RZ ;  /* 0x00007772f8037816 */ /* 0x000fe200000000ff */
[----:B---3--:R0:W-:Y:S04]  /*ca7c0*/  @P5 STG.E.U8 desc[UR10][R222.64], R2 ;  /* 0x00000002de005986 */ /* 0x0081e8000c10110a */
[----:B0-----:R-:W3:Y:S04]  /*ca7d0*/  LDL.LU.64 R222, [R1+0x858] ;  /* 0x0008580001de7983 */ /* 0x001ee80000300a00 */
[----:B----4-:R0:W-:Y:S04]  /*ca7e0*/  @P4 STG.E.U8 desc[UR10][R224.64], R5 ;  /* 0x00000005e0004986 */ /* 0x0101e8000c10110a */
[----:B0-----:R-:W4:Y:S04]  /*ca7f0*/  LDL.LU.64 R224, [R1+0x850] ;  /* 0x0008500001e07983 */ /* 0x001f280000300a00 */
[----:B------:R-:W4:Y:S04]  /*ca800*/  LDL.LU.64 R216, [R1+0x848] ;  /* 0x0008480001d87983 */ /* 0x000f280000300a00 */
[----:B------:R-:W4:Y:S04]  /*ca810*/  LDL.LU.64 R218, [R1+0x840] ;  /* 0x0008400001da7983 */ /* 0x000f280000300a00 */
[----:B--2---:R0:W-:Y:S04]  /*ca820*/  @P0 STG.E.U8 desc[UR10][R226.64], R3 ;  /* 0x00000003e2000986 */ /* 0x0041e8000c10110a */
[----:B0-----:R-:W2:Y:S01]  /*ca830*/  LDL.LU.64 R226, [R1+0x838] ;  /* 0x0008380001e27983 */ /* 0x001ea20000300a00 */
[----:B------:R-:W-:Y:S01]  /*ca840*/  VIADD R2, R0, 0x1e2 ;  /* 0x000001e200027836 */ /* 0x000fe20000000000 */
[----:B------:R-:W-:-:S02]  /*ca850*/  ISETP.LT.AND P1, PT, R7, UR6, !P1 ;  /* 0x0000000607007c0c */ /* 0x000fc4000cf21270 */
[----:B------:R-:W-:Y:S02]  /*ca860*/  ISETP.LT.AND P5, PT, R6, UR8, !P6 ;  /* 0x0000000806007c0c */ /* 0x000fe4000f7a1270 */
[----:B------:R-:W-:Y:S01]  /*ca870*/  PRMT R4, R232, 0x7770, RZ ;  /* 0x00007770e8047816 */ /* 0x000fe200000000ff */
[----:B------:R-:W-:Y:S01]  /*ca880*/  VIADD R5, R0, 0x1e3 ;  /* 0x000001e300057836 */ /* 0x000fe20000000000 */
[----:B------:R-:W-:Y:S01]  /*ca890*/  ISETP.GE.AND P4, PT, R8, UR4, PT ;  /* 0x0000000408007c0c */ /* 0x000fe2000bf86270 */
[----:B------:R-:W-:Y:S01]  /*ca8a0*/  ULDC UR4, c[0x0][0x22c] ;  /* 0x00008b0000047ab9 */ /* 0x000fe20000000800 */
[----:B------:R-:W-:Y:S01]  /*ca8b0*/  ULDC UR6, c[0x0][0x228] ;  /* 0x00008a0000067ab9 */ /* 0x000fe20000000800 */
[----:B------:R-:W-:Y:S01]  /*ca8c0*/  ISETP.GE.AND P0, PT, R2, UR4, PT ;  /* 0x0000000402007c0c */ /* 0x000fe2000bf06270 */
[----:B------:R-:W-:Y:S01]  /*ca8d0*/  ULDC UR4, c[0x0][0x228] ;  /* 0x00008a0000047ab9 */ /* 0x000fe20000000800 */
[----:B------:R-:W-:Y:S01]  /*ca8e0*/  PRMT R3, R232, 0x7771, RZ ;  /* 0x00007771e8037816 */ /* 0x000fe200000000ff */
[----:B------:R-:W-:Y:S01]  /*ca8f0*/  ULDC UR8, c[0x0][0x228] ;  /* 0x00008a0000087ab9 */ /* 0x000fe20000000800 */
[----:B------:R-:W-:Y:S01]  /*ca900*/  ISETP.LT.AND P6, PT, R7, UR4, !P6 ;  /* 0x0000000407007c0c */ /* 0x000fe2000f7c1270 */
[----:B------:R-:W-:Y:S01]  /*ca910*/  ULDC UR4, c[0x0][0x22c] ;  /* 0x00008b0000047ab9 */ /* 0x000fe20000000800 */
[----:B------:R-:W-:-:S05]  /*ca920*/  PRMT R2, R248, 0x7773, RZ ;  /* 0x00007773f8027816 */ /* 0x000fca00000000ff */
[----:B------:R-:W-:Y:S01]  /*ca930*/  @P1 STG.E.U8 desc[UR10][R214.64], R2 ;  /* 0x00000002d6001986 */ /* 0x000fe2000c10110a */
[----:B------:R-:W-:Y:S01]  /*ca940*/  ISETP.GE.AND P1, PT, R5, UR4, PT ;  /* 0x0000000405007c0c */ /* 0x000fe2000bf26270 */
[----:B------:R-:W-:Y:S02]  /*ca950*/  ULDC UR4, c[0x0][0x228] ;  /* 0x00008a0000047ab9 */ /* 0x000fe40000000800 */
[----:B------:R0:W-:Y:S01]  /*ca960*/  @P5 STG.E.U8 desc[UR10][R220.64], R4 ;  /* 0x00000004dc005986 */ /* 0x0001e2000c10110a */
[----:B------:R-:W-:Y:S01]  /*ca970*/  ISETP.LT.AND P5, PT, R6, UR6, !P4 ;  /* 0x0000000606007c0c */ /* 0x000fe2000e7a1270 */
[----:B------:R-:W-:Y:S02]  /*ca980*/  ULDC UR6, c[0x0][0x228] ;  /* 0x00008a0000067ab9 */ /* 0x000fe40000000800 */
[----:B------:R-:W-:Y:S01]  /*ca990*/  ISETP.LT.AND P4, PT, R7, UR6, !P4 ;  /* 0x0000000607007c0c */ /* 0x000fe2000e781270 */
[----:B------:R-:W-:Y:S01]  /*ca9a0*/  ULDC UR6, c[0x0][0x228] ;  /* 0x00008a0000067ab9 */ /* 0x000fe20000000800 */
[----:B0-----:R-:W2:Y:S01]  /*ca9b0*/  LDL.LU.64 R220, [R1+0x830] ;  /* 0x0008300001dc7983 */ /* 0x001ea20000300a00 */
[----:B------:R-:W-:-:S02]  /*ca9c0*/  PRMT R2, R232, 0x7772, RZ ;  /* 0x00007772e8027816 */ /* 0x000fc400000000ff */
[----:B------:R-:W-:Y:S02]  /*ca9d0*/  PRMT R232, R232, 0x7773, RZ ;  /* 0x00007773e8e87816 */ /* 0x000fe400000000ff */
[----:B------:R-:W-:Y:S01]  /*ca9e0*/  PRMT R4, R233, 0x7771, RZ ;  /* 0x00007771e9047816 */ /* 0x000fe200000000ff */
[----:B---3--:R0:W-:Y:S01]  /*ca9f0*/  @P6 STG.E.U8 desc[UR10][R222.64], R3 ;  /* 0x00000003de006986 */ /* 0x0081e2000c10110a */
[----:B------:R-:W-:Y:S01]  /*caa00*/  ISETP.LT.AND P6, PT, R6, UR4, !P0 ;  /* 0x0000000406007c0c */ /* 0x000fe2000c7c1270 */
[----:B------:R-:W-:Y:S01]  /*caa10*/  VIADD R5, R0, 0x1e4 ;  /* 0x000001e400057836 */ /* 0x000fe20000000000 */
[----:B------:R-:W-:Y:S01]  /*caa20*/  ISETP.LT.AND P0, PT, R7, UR6, !P0 ;  /* 0x0000000607007c0c */ /* 0x000fe2000c701270 */
[----:B------:R-:W-:Y:S01]  /*caa30*/  ULDC UR4, c[0x0][0x22c] ;  /* 0x00008b0000047ab9 */ /* 0x000fe20000000800 */
[----:B------:R-:W-:Y:S01]  /*caa40*/  ULDC UR6, c[0x0][0x228] ;  /* 0x00008a0000067ab9 */ /* 0x000fe20000000800 */
[----:B0-----:R-:W3:Y:S01]  /*caa50*/  LDL.LU.64 R222, [R1+0x828] ;  /* 0x0008280001de7983 */ /* 0x001ee20000300a00 */
[----:B------:R-:W-:-:S03]  /*caa60*/  PRMT R3, R233, 0x7770, RZ ;  /* 0x00007770e9037816 */ /* 0x000fc600000000ff */
[----:B----4-:R0:W-:Y:S04]  /*caa70*/  @P5 STG.E.U8 desc[UR10][R224.64], R2 ;  /* 0x00000002e0005986 */ /* 0x0101e8000c10110a */
[----:B------:R-:W-:Y:S04]  /*caa80*/  @P4 STG.E.U8 desc[UR10][R216.64], R232 ;  /* 0x000000e8d8004986 */ /* 0x000fe8000c10110a */
[----:B------:R-:W-:Y:S04]  /*caa90*/  @P6 STG.E.U8 desc[UR10][R218.64], R3 ;  /* 0x00000003da006986 */ /* 0x000fe8000c10110a */
[----:B0-----:R-:W4:Y:S04]  /*caaa0*/  LDL.LU.64 R224, [R1+0x820] ;  /* 0x0008200001e07983 */ /* 0x001f280000300a00 */
[----:B--2---:R0:W-:Y:S04]  /*caab0*/  @P0 STG.E.U8 desc[UR10][R226.64], R4 ;  /* 0x00000004e2000986 */ /* 0x0041e8000c10110a */
[----:B0-----:R-:W2:Y:S01]  /*caac0*/  LDL.LU.64 R226, [R1+0x818] ;  /* 0x0008180001e27983 */ /* 0x001ea20000300a00 */
[----:B------:R-:W-:Y:S01]  /*caad0*/  ISETP.GE.AND P5, PT, R5, UR4, PT ;  /* 0x0000000405007c0c */ /* 0x000fe2000bfa6270 */
[----:B------:R-:W-:-:S02]  /*caae0*/  ULDC UR4, c[0x0][0x228] ;  /* 0x00008a0000047ab9 */ /* 0x000fc40000000800 */
[----:B------:R-:W-:Y:S01]  /*caaf0*/  ISETP.LT.AND P4, PT, R6, UR4, !P1 ;  /* 0x0000000406007c0c */ /* 0x000fe2000cf81270 */
[C---:B------:R-:W-:Y:S01]  /*cab00*/  VIADD R5, R0.reuse, 0x1e5 ;  /* 0x000001e500057836 */ /* 0x040fe20000000000 */
[----:B------:R-:W-:Y:S01]  /*cab10*/  PRMT R2, R233, 0x7772, RZ ;  /* 0x00007772e9027816 */ /* 0x000fe200000000ff */
[----:B------:R-:W-:Y:S01]  /*cab20*/  ULDC UR4, c[0x0][0x22c] ;  /* 0x00008b0000047ab9 */ /* 0x000fe20000000800 */
[----:B------:R-:W-:Y:S01]  /*cab30*/  VIADD R3, R0, 0x1e6 ;  /* 0x000001e600037836 */ /* 0x000fe20000000000 */
[----:B------:R-:W-:Y:S01]  /*cab40*/  ISETP.LT.AND P1, PT, R7, UR6, !P1 ;  /* 0x0000000607007c0c */ /* 0x000fe2000cf21270 */
[----:B------:R-:W2:Y:S01]  /*cab50*/  LDL.LU.64 R218, [R1+0x810] ;  /* 0x0008100001da7983 */ /* 0x000ea20000300a00 */
[----:B------:R-:W-:Y:S01]  /*cab60*/  ISETP.GE.AND P0, PT, R5, UR4, PT ;  /* 0x0000000405007c0c */ /* 0x000fe2000bf06270 */
[----:B------:R-:W-:Y:S01]  /*cab70*/  ULDC UR4, c[0x0][0x22c] ;  /* 0x00008b0000047ab9 */ /* 0x000fe20000000800 */
[----:B------:R-:W-:Y:S01]  /*cab80*/  ISETP.LT.AND P6, PT, R6, UR8, !P5 ;  /* 0x0000000806007c0c */ /* 0x000fe2000efc1270 */
[----:B------:R-:W2:Y:S01]  /*cab90*/  LDL.LU.64 R216, [R1+0x808] ;  /* 0x0008080001d87983 */ /* 0x000ea20000300a00 */
[----:B------:R-:W-:Y:S01]  /*caba0*/  PRMT R233, R233, 0x7773, RZ ;  /* 0x00007773e9e97816 */ /* 0x000fe200000000ff */
[C---:B------:R-:W-:Y:S01]  /*cabb0*/  VIADD R4, R0.reuse, 0x1e7 ;  /* 0x000001e700047836 */ /* 0x040fe20000000000 */
[----:B------:R-:W-:Y:S01]  /*cabc0*/  ULDC UR6, c[0x0][0x228] ;  /* 0x00008a0000067ab9 */ /* 0x000fe20000000800 */
[----:B------:R0:W-:Y:S01]  /*cabd0*/  @P4 STG.E.U8 desc[UR10][R220.64], R2 ;  /* 0x00000002dc004986 */ /* 0x0001e2000c10110a */
[----:B------:R-:W-:Y:S01]  /*cabe0*/  ISETP.GE.AND P4, PT, R3, UR4, PT ;  /* 0x0000000403007c0c */ /* 0x000fe2000bf86270 */
[----:B------:R-:W-:Y:S01]  /*cabf0*/  ULDC UR4, c[0x0][0x228] ;  /* 0x00008a0000047ab9 */ /* 0x000fe20000000800 */
[----:B------:R-:W-:Y:S01]  /*cac00*/  VIADD R5, R0, 0x1e9 ;  /* 0x000001e900057836 */ /* 0x000fe20000000000 */
[----:B------:R-:W-:Y:S01]  /*cac10*/  ISETP.LT.AND P5, PT, R7, UR4, !P5 ;  /* 0x0000000407007c0c */ /* 0x000fe2000efa1270 */
[----:B------:R-:W-:Y:S01]  /*cac20*/  ULDC UR4, c[0x0][0x22c] ;  /* 0x00008b0000047ab9 */ /* 0x000fe20000000800 */
[----:B------:R-:W-:Y:S01]  /*cac30*/  ULDC UR8, c[0x0][0x228] ;  /* 0x00008a0000087ab9 */ /* 0x000fe20000000800 */
[----:B0-----:R-:W2:Y:S01]  /*cac40*/  LDL.LU.64 R220, [R1+0x800] ;  /* 0x0008000001dc7983 */ /* 0x001ea20000300a00 */
[----:B------:R-:W-:-:S02]  /*cac50*/  PRMT R3, R234, 0x7770, RZ ;  /* 0x00007770ea037816 */ /* 0x000fc400000000ff */
[----:B------:R-:W-:Y:S01]  /*cac60*/  PRMT R2, R234, 0x7771, RZ ;  /* 0x00007771ea027816 */ /* 0x000fe200000000ff */
[----:B---3--:R0:W-:Y:S04]  /*cac70*/  @P1 STG.E.U8 desc[UR10][R222.64], R233 ;  /* 0x000000e9de001986 */ /* 0x0081e8000c10110a */
[----:B0-----:R-:W3:Y:S04]  /*cac80*/  LDL.LU.64 R222, [R1+0x790] ;  /* 0x0007900001de7983 */ /* 0x001ee80000300a00 */
[----:B----4-:R0:W-:Y:S04]  /*cac90*/  @P6 STG.E.U8 desc[UR10][R224.64], R3 ;  /* 0x00000003e0006986 */ /* 0x0101e8000c10110a */
[----:B0-----:R-:W4:Y:S04]  /*caca0*/  LDL.LU.64 R224, [R1+0x788] ;  /* 0x0007880001e07983 */ /* 0x001f280000300a00 */
[----:B--2---:R0:W-:Y:S04]  /*cacb0*/  @P5 STG.E.U8 desc[UR10][R226.64], R2 ;  /* 0x00000002e2005986 */ /* 0x0041e8000c10110a */
[----:B0-----:R-:W2:Y:S01]  /*cacc0*/  LDL.LU.64 R226, [R1+0x780] ;  /* 0x0007800001e27983 */ /* 0x001ea20000300a00 */
[----:B------:R-:W-:Y:S01]  /*cacd0*/  ISETP.LT.AND P6, PT, R6, UR6, !P0 ;  /* 0x0000000606007c0c */ /* 0x000fe2000c7c1270 */
[----:B------:R-:W-:Y:S01]  /*cace0*/  ULDC UR6, c[0x0][0x228] ;  /* 0x00008a0000067ab9 */ /* 0x000fe20000000800 */
[----:B------:R-:W-:Y:S01]  /*cacf0*/  ISETP.GE.AND P1, PT, R4, UR4, PT ;  /* 0x0000000404007c0c */ /* 0x000fe2000bf26270 */
[----:B------:R-:W-:Y:S01]  /*cad00*/  ULDC UR4, c[0x0][0x228] ;  /* 0x00008a0000047ab9 */ /* 0x000fe20000000800 */
[----:B------:R-:W-:Y:S01]  /*cad10*/  ISETP.LT.AND P0, PT, R7, UR6, !P0 ;  /* 0x0000000607007c0c */ /* 0x000fe2000c701270 */
[----:B------:R-:W2:Y:S01]  /*cad20*/  LDL.LU R248, [R1+0x70] ;  /* 0x0000700001f87983 */ /* 0x000ea20000300800 */
[----:B------:R-:W-:-:S02]  /*cad30*/  ISETP.LT.AND P5, PT, R6, UR4, !P4 ;  /* 0x0000000406007c0c */ /* 0x000fc4000e7a1270 */
[----:B------:R-:W-:Y:S01]  /*cad40*/  PRMT R3, R234, 0x7772, RZ ;  /* 0x00007772ea037816 */ /* 0x000fe200000000ff */
[----:B------:R-:W-:Y:S01]  /*cad50*/  VIADD R4, R0, 0x1e8 ;  /* 0x000001e800047836 */ /* 0x000fe20000000000 */
[----:B------:R-:W-:Y:S01]  /*cad60*/  ULDC UR6, c[0x0][0x228] ;  /* 0x00008a0000067ab9 */ /* 0x000fe20000000800 */
[----:B------:R-:W-:Y:S01]  /*cad70*/  PRMT R234, R234, 0x7773, RZ ;  /* 0x00007773eaea7816 */ /* 0x000fe200000000ff */
[----:B------:R-:W-:Y:S01]  /*cad80*/  ULDC UR4, c[0x0][0x22c] ;  /* 0x00008b0000047ab9 */ /* 0x000fe20000000800 */
[----:B------:R0:W-:Y:S01]  /*cad90*/  @P6 STG.E.U8 desc[UR10][R218.64], R3 ;  /* 0x00000003da006986 */ /* 0x0001e2000c10110a */
[----:B------:R-:W-:Y:S01]  /*cada0*/  ISETP.LT.AND P4, PT, R7, UR6, !P4 ;  /* 0x0000000607007c0c */ /* 0x000fe2000e781270 */
[----:B------:R-:W-:Y:S01]  /*cadb0*/  ULDC UR6, c[0x0][0x228] ;  /* 0x00008a0000067ab9 */ /* 0x000fe20000000800 */
[----:B------:R-:W-:Y:S01]  /*cadc0*/  PRMT R2, R235, 0x7770, RZ ;  /* 0x00007770eb027816 */ /* 0x000fe200000000ff */
[----:B------:R-:W-:Y:S01]  /*cadd0*/  @P0 STG.E.U8 desc[UR10][R216.64], R234 ;  /* 0x000000ead8000986 */ /* 0x000fe2000c10110a */
[----:B------:R-:W-:Y:S01]  /*cade0*/  ISETP.GE.AND P6, PT, R4, UR4, PT ;  /* 0x0000000404007c0c */ /* 0x000fe2000bfc6270 */
[----:B------:R-:W-:-:S02]  /*cadf0*/  ULDC UR4, c[0x0][0x228] ;  /* 0x00008a0000047ab9 */ /* 0x000fc40000000800 */
[----:B0-----:R-:W2:Y:S01]  /*cae00*/  LDL.LU.64 R218, [R1+0x778] ;  /* 0x0007780001da7983 */ /* 0x001ea20000300a00 */
[----:B------:R-:W-:Y:S01]  /*cae10*/  ISETP.LT.AND P0, PT, R6, UR4, !P1 ;  /* 0x0000000406007c0c */ /* 0x000fe2000cf01270 */
[----:B------:R-:W-:Y:S02]  /*cae20*/  ULDC UR4, c[0x0][0x22c] ;  /* 0x00008b0000047ab9 */ /* 0x000fe40000000800 */
[----:B------:R0:W-:Y:S01]  /*cae30*/  @P5 STG.E.U8 desc[UR10][R220.64], R2 ;  /* 0x00000002dc005986 */ /* 0x0001e2000c10110a */
[----:B------:R-:W-:Y:S01]  /*cae40*/  ISETP.LT.AND P1, PT, R7, UR6, !P1 ;  /* 0x0000000607007c0c */ /* 0x000fe2000cf21270 */
[----:B------:R-:W-:Y:S01]  /*cae50*/  ULDC UR6, c[0x0][0x228] ;  /* 0x00008a0000067ab9 */ /* 0x000fe20000000800 */
[C---:B------:R-:W-:Y:S01]  /*cae60*/  PRMT R4, R235.reuse, 0x7771, RZ ;  /* 0x00007771eb047816 */ /* 0x040fe200000000ff */
[----:B0-----:R-:W2:Y:S01]  /*cae70*/  LDL.LU.64 R220, [R1+0x770] ;  /* 0x0007700001dc7983 */ /* 0x001ea20000300a00 */
[----:B------:R-:W-:-:S03]  /*cae80*/  PRMT R3, R235, 0x7772, RZ ;  /* 0x00007772eb037816 */ /* 0x000fc600000000ff */
[----:B------:R-:W2:Y:S01]  /*cae90*/  LDL.LU.64 R212, [R1+0x768] ;  /* 0x0007680001d47983 */ /* 0x000ea20000300a00 */
[----:B------:R-:W-:-:S03]  /*caea0*/  PRMT R235, R235, 0x7773, RZ ;  /* 0x00007773ebeb7816 */ /* 0x000fc600000000ff */
[----:B---3--:R0:W-:Y:S04]  /*caeb0*/  @P4 STG.E.U8 desc[UR10][R222.64], R4 ;  /* 0x00000004de004986 */ /* 0x0081e8000c10110a */
[----:B0-----:R-:W3:Y:S04]  /*caec0*/  LDL.LU.64 R222, [R1+0x760] ;  /* 0x0007600001de7983 */ /* 0x001ee80000300a00 */
[----:B------:R-:W3:Y:S04]  /*caed0*/  LDL.LU R217, [R1+0x74] ;  /* 0x0000740001d97983 */ /* 0x000ee80000300800 */
[----:B----4-:R0:W-:Y:S04]  /*caee0*/  @P0 STG.E.U8 desc[UR10][R224.64], R3 ;  /* 0x00000003e0000986 */ /* 0x0101e8000c10110a */
[----:B0-----:R-:W4:Y:S04]  /*caef0*/  LDL.LU.64 R224, [R1+0x758] ;  /* 0x0007580001e07983 */ /* 0x001f280000300a00 */
[----:B--2---:R0:W-:Y:S04]  /*caf00*/  @P1 STG.E.U8 desc[UR10][R226.64], R235 ;  /* 0x000000ebe2001986 */ /* 0x0041e8000c10110a */
[----:B0-----:R-:W2:Y:S01]  /*caf10*/  LDL.LU.64 R226, [R1+0x750] ;  /* 0x0007500001e27983 */ /* 0x001ea20000300a00 */
[----:B------:R-:W-:Y:S01]  /*caf20*/  VIADD R2, R0, 0x1ea ;  /* 0x000001ea00027836 */ /* 0x000fe20000000000 */
[----:B------:R-:W-:Y:S01]  /*caf30*/  ISETP.LT.AND P5, PT, R6, UR8, !P6 ;  /* 0x0000000806007c0c */ /* 0x000fe2000f7a1270 */
[----:B------:R-:W-:Y:S01]  /*caf40*/  VIADD R4, R0, 0x1eb ;  /* 0x000001eb00047836 */ /* 0x000fe20000000000 */
[----:B------:R-:W-:Y:S01]  /*caf50*/  ISETP.GE.AND P4, PT, R5, UR4, PT ;  /* 0x0000000405007c0c */ /* 0x000fe2000bf86270 */
[----:B------:R-:W-:Y:S01]  /*caf60*/  ULDC UR4, c[0x0][0x22c] ;  /* 0x00008b0000047ab9 */ /* 0x000fe20000000800 */
[----:B------:R-:W-:Y:S01]  /*caf70*/  PRMT R3, R248, 0x7771, RZ ;  /* 0x00007771f8037816 */ /* 0x000fe200000000ff */
[----:B------:R-:W-:Y:S01]  /*caf80*/  ULDC UR8, c[0x0][0x228] ;  /* 0x00008a0000087ab9 */ /* 0x000fe20000000800 */
[----:B------:R-:W-:Y:S01]  /*caf90*/  ISETP.GE.AND P0, PT, R2, UR4, PT ;  /* 0x0000000402007c0c */ /* 0x000fe2000bf06270 */
[----:B------:R-:W-:Y:S01]  /*cafa0*/  ULDC UR4, c[0x0][0x228] ;  /* 0x00008a0000047ab9 */ /* 0x000fe20000000800 */
[----:B------:R-:W2:Y:S01]  /*cafb0*/  LDL.LU.64 R214, [R1+0x748] ;  /* 0x0007480001d67983 */ /* 0x000ea20000300a00 */
[----:B------:R-:W-:Y:S01]  /*cafc0*/  ISETP.LT.AND P6, PT, R7, UR4, !P6 ;  /* 0x0000000407007c0c */ /* 0x000fe2000f7c1270 */
[----:B------:R-:W-:Y:S01]  /*cafd0*/  ULDC UR4, c[0x0][0x22c] ;  /* 0x00008b0000047ab9 */ /* 0x000fe20000000800 */
[----:B------:R-:W-:-:S05]  /*cafe0*/  PRMT R2, R248, 0x7770, RZ ;  /* 0x00007770f8027816 */ /* 0x000fca00000000ff */
[----:B------:R0:W-:Y:S01]  /*caff0*/  @P5 STG.E.U8 desc[UR10][R218.64], R2 ;  /* 0x00000002da005986 */ /* 0x0001e2000c10110a */
[----:B------:R-:W-:Y:S01]  /*cb000*/  ISETP.LT.AND P5, PT, R6, UR6, !P4 ;  /* 0x0000000606007c0c */ /* 0x000fe2000e7a1270 */
[----:B------:R-:W-:Y:S01]  /*cb010*/  ULDC UR6, c[0x0][0x228] ;  /* 0x00008a0000067ab9 */ /* 0x000fe20000000800 */
[----:B------:R-:W-:Y:S01]  /*cb020*/  ISETP.GE.AND P1, PT, R4, UR4, PT ;  /* 0x0000000404007c0c */ /* 0x000fe2000bf26270 */
[----:B------:R-:W-:Y:S01]  /*cb030*/  ULDC UR4, c[0x0][0x228] ;  /* 0x00008a0000047ab9 */ /* 0x000fe20000000800 */
[----:B------:R-:W-:Y:S01]  /*cb040*/  ISETP.LT.AND P4, PT, R7, UR8, !P4 ;  /* 0x0000000807007c0c */ /* 0x000fe2000e781270 */
[----:B------:R-:W-:Y:S01]  /*cb050*/  VIADD R5, R0, 0x1ec ;  /* 0x000001ec00057836 */ /* 0x000fe20000000000 */
[----:B0-----:R-:W2:Y:S01]  /*cb060*/  LDL.LU.64 R218, [R1+0x740] ;  /* 0x0007400001da7983 */ /* 0x001ea20000300a00 */
[----:B------:R-:W-:-:S03]  /*cb070*/  PRMT R2, R248, 0x7772, RZ ;  /* 0x00007772f8027816 */ /* 0x000fc600000000ff */
[----:B------:R0:W-:Y:S01]  /*cb080*/  @P6 STG.E.U8 desc[UR10][R220.64], R3 ;  /* 0x00000003dc006986 */ /* 0x0001e2000c10110a */
[----:B------:R-:W-:Y:S01]  /*cb090*/  ISETP.LT.AND P6, PT, R6, UR4, !P0 ;  /* 0x0000000406007c0c */ /* 0x000fe2000c7c1270 */
[----:B------:R-:W-:Y:S01]  /*cb0a0*/  ULDC UR4, c[0x0][0x22c] ;  /* 0x00008b0000047ab9 */ /* 0x000fe20000000800 */
[----:B------:R-:W-:Y:S01]  /*cb0b0*/  ISETP.LT.AND P0, PT, R7, UR6, !P0 ;  /* 0x0000000607007c0c */ /* 0x000fe2000c701270 */
[----:B------:R-:W-:Y:S01]  /*cb0c0*/  @P5 STG.E.U8 desc[UR10][R212.64], R2 ;  /* 0x00000002d4005986 */ /* 0x000fe2000c10110a */
[----:B------:R-:W-:Y:S01]  /*cb0d0*/  PRMT R4, R248, 0x7773, RZ ;  /* 0x00007773f8047816 */ /* 0x000fe200000000ff */
[----:B------:R-:W-:Y:S01]  /*cb0e0*/  ULDC UR6, c[0x0][0x228] ;  /* 0x00008a0000067ab9 */ /* 0x000fe20000000800 */
[----:B------:R-:W-:Y:S01]  /*cb0f0*/  ISETP.GE.AND P5, PT, R5, UR4, PT ;  /* 0x0000000405007c0c */ /* 0x000fe2000bfa6270 */
[----:B------:R-:W-:Y:S01]  /*cb100*/  ULDC UR4, c[0x0][0x228] ;  /* 0x00008a0000047ab9 */ /* 0x000fe20000000800 */
[----:B0-----:R-:W2:Y:S04]  /*cb110*/  LDL.LU.64 R220, [R1+0x738] ;  /* 0x0007380001dc7983 */ /* 0x001ea80000300a00 */
[----:B------:R-:W2:Y:S04]  /*cb120*/  LDL.LU R252, [R1+0x78] ;  /* 0x0000780001fc7983 */ /* 0x000ea80000300800 */
[----:B---3--:R-:W-:Y:S01]  /*cb130*/  @P4 STG.E.U8 desc[UR10][R222.64], R4 ;  /* 0x00000004de004986 */ /* 0x008fe2000c10110a */
[----:B------:R-:W-:-:S02]  /*cb140*/  PRMT R3, R217, 0x7770, RZ ;  /* 0x00007770d9037816 */ /* 0x000fc400000000ff */
[----:B------:R-:W-:-:S03]  /*cb150*/  PRMT R5, R217, 0x7771, RZ ;  /* 0x00007771d9057816 */ /* 0x000fc600000000ff */
[----:B----4-:R-:W-:Y:S04]  /*cb160*/  @P6 STG.E.U8 desc[UR10][R224.64], R3 ;  /* 0x00000003e0006986 */ /* 0x010fe8000c10110a */
[----:B--2---:R0:W-:Y:S04]  /*cb170*/  @P0 STG.E.U8 desc[UR10][R226.64], R5 ;  /* 0x00000005e2000986 */ /* 0x0041e8000c10110a */
[----:B0-----:R-:W2:Y:S01]  /*cb180*/  LDL.LU.64 R226, [R1+0x730] ;  /* 0x0007300001e27983 */ /* 0x001ea20000300a00 */
[----:B------:R-:W-:Y:S01]  /*cb190*/  ISETP.LT.AND P4, PT, R6, UR4, !P1 ;  /* 0x0000000406007c0c */ /* 0x000fe2000cf81270 */
[----:B------:R-:W-:-:S02]  /*cb1a0*/  ULDC UR4, c[0x0][0x228] ;  /* 0x00008a0000047ab9 */ /* 0x000fc40000000800 */
[----:B------:R-:W-:Y:S01]  /*cb1b0*/  ISETP.LT.AND P1, PT, R7, UR4, !P1 ;  /* 0x0000000407007c0c */ /* 0x000fe2000cf21270 */
[----:B------:R-:W3:Y:S01]  /*cb1c0*/  LDL.LU.64 R222, [R1+0x728] ;  /* 0x0007280001de7983 */ /* 0x000ee20000300a00 */
[C---:B------:R-:W-:Y:S01]  /*cb1d0*/  PRMT R2, R217.reuse, 0x7772, RZ ;  /* 0x00007772d9027816 */ /* 0x040fe200000000ff */
[----:B------:R-:W-:Y:S01]  /*cb1e0*/  VIADD R4, R0, 0x1ed ;  /* 0x000001ed00047836 */ /* 0x000fe20000000000 */
[----:B------:R-:W-:Y:S01]  /*cb1f0*/  PRMT R3, R217, 0x7773, RZ ;  /* 0x00007773d9037816 */ /* 0x000fe200000000ff */
[----:B------:R-:W4:Y:S01]  /*cb200*/  LDL.LU.64 R224, [R1+0x720] ;  /* 0x0007200001e07983 */ /* 0x000f220000300a00 */
[----:B------:R-:W-:-:S03]  /*cb210*/  ULDC UR4, c[0x0][0x22c] ;  /* 0x00008b0000047ab9 */ /* 0x000fc60000000800 */
[----:B------:R-:W3:Y:S04]  /*cb220*/  LDL.LU R248, [R1+0x7c] ;  /* 0x00007c0001f87983 */ /* 0x000ee80000300800 */
[----:B------:R-:W-:Y:S01]  /*cb230*/  @P4 STG.E.U8 desc[UR10][R214.64], R2 ;  /* 0x00000002d6004986 */ /* 0x000fe2000c10110a */
[----:B------:R-:W-:Y:S01]  /*cb240*/  ISETP.GE.AND P4, PT, R4, UR4, PT ;  /* 0x0000000404007c0c */ /* 0x000fe2000bf86270 */
[----:B------:R-:W-:Y:S02]  /*cb250*/  ULDC UR4, c[0x0][0x228] ;  /* 0x00008a0000047ab9 */ /* 0x000fe40000000800 */
[----:B------:R0:W-:Y:S01]  /*cb260*/  @P1 STG.E.U8 desc[UR10][R218.64], R3 ;  /* 0x00000003da001986 */ /* 0x0001e2000c10110a */
[----:B------:R-:W-:Y:S01]  /*cb270*/  ISETP.LT.AND P6, PT, R6, UR6, !P5 ;  /* 0x0000000606007c0c */ /* 0x000fe2000efc1270 */
[----:B------:R-:W-:Y:S01]  /*cb280*/  VIADD R5, R0, 0x1ee ;  /* 0x000001ee00057836 */ /* 0x000fe20000000000 */
[----:B------:R-:W-:Y:S01]  /*cb290*/  ISETP.LT.AND P5, PT, R7, UR4, !P5 ;  /* 0x0000000407007c0c */ /* 0x000fe2000efa1270 */
[----:B------:R-:W-:Y:S01]  /*cb2a0*/  ULDC UR4, c[0x0][0x228] ;  /* 0x00008a0000047ab9 */ /* 0x000fe20000000800 */
[----:B------:R-:W-:Y:S01]  /*cb2b0*/  ULDC UR6, c[0x0][0x228] ;  /* 0x00008a0000067ab9 */ /* 0x000fe20000000800 */
[----:B0-----:R-:W4:Y:S04]  /*cb2c0*/  LDL.LU.64 R218, [R1+0x718] ;  /* 0x0007180001da7983 */ /* 0x001f280000300a00 */
[----:B------:R-:W4:Y:S01]  /*cb2d0*/  LDL.LU.64 R216, [R1+0x710] ;  /* 0x0007100001d87983 */ /* 0x000f220000300a00 */
[----:B------:R-:W-:-:S02]  /*cb2e0*/  PRMT R4, R252, 0x7770, RZ ;  /* 0x00007770fc047816 */ /* 0x000fc400000000ff */
[----:B------:R-:W-:-:S03]  /*cb2f0*/  PRMT R2, R252, 0x7771, RZ ;  /* 0x00007771fc027816 */ /* 0x000fc600000000ff */
[----:B------:R0:W-:Y:S04]  /*cb300*/  @P6 STG.E.U8 desc[UR10][R220.64], R4 ;  /* 0x00000004dc006986 */ /* 0x0001e8000c10110a */
[----:B0-----:R-:W4:Y:S04]  /*cb310*/  LDL.LU.64 R220, [R1+0x708] ;  /* 0x0007080001dc7983 */ /* 0x001f280000300a00 */
[----:B--2---:R0:W-:Y:S04]  /*cb320*/  @P5 STG.E.U8 desc[UR10][R226.64], R2 ;  /* 0x00000002e2005986 */ /* 0x0041e8000c10110a */
[----:B0-----:R-:W2:Y:S01]  /*cb330*/  LDL.LU.64 R226, [R1+0x700] ;  /* 0x0007000001e27983 */ /* 0x001ea20000300a00 */
[----:B------:R-:W-:Y:S01]  /*cb340*/  ISETP.LT.AND P1, PT, R6, UR4, !P4 ;  /* 0x0000000406007c0c */ /* 0x000fe2000e721270 */
[----:B------:R-:W-:Y:S01]  /*cb350*/  ULDC UR4, c[0x0][0x22c] ;  /* 0x00008b0000047ab9 */ /* 0x000fe20000000800 */
[----:B------:R-:W-:Y:S01]  /*cb360*/  ISETP.LT.AND P4, PT, R7, UR6, !P4 ;  /* 0x0000000607007c0c */ /* 0x000fe2000e781270 */
[----:B------:R-:W-:Y:S01]  /*cb370*/  ULDC UR6, c[0x0][0x228] ;  /* 0x00008a0000067ab9 */ /* 0x000fe20000000800 */
[----:B------:R-:W-:Y:S01]  /*cb380*/  ISETP.GE.AND P6, PT, R5, UR4, PT ;  /* 0x0000000405007c0c */ /* 0x000fe2000bfc6270 */
[----:B------:R-:W-:Y:S01]  /*cb390*/  VIADD R5, R0, 0x1ef ;  /* 0x000001ef00057836 */ /* 0x000fe20000000000 */
[----:B------:R-:W-:Y:S01]  /*cb3a0*/  PRMT R3, R252, 0x7772, RZ ;  /* 0x00007772fc037816 */ /* 0x000fe200000000ff */
[----:B------:R-:W-:Y:S01]  /*cb3b0*/  ULDC UR4, c[0x0][0x22c] ;  /* 0x00008b0000047ab9 */ /* 0x000fe20000000800 */
[----:B------:R-:W-:Y:S01]  /*cb3c0*/  ISETP.LT.AND P5, PT, R6, UR6, !P6 ;  /* 0x0000000606007c0c */ /* 0x000fe2000f7a1270 */
[----:B------:R-:W-:Y:S01]  /*cb3d0*/  ULDC UR6, c[0x0][0x228] ;  /* 0x00008a0000067ab9 */ /* 0x000fe20000000800 */
[----:B------:R-:W-:-:S02]  /*cb3e0*/  PRMT R4, R252, 0x7773, RZ ;  /* 0x00007773fc047816 */ /* 0x000fc400000000ff */
[----:B---3--:R-:W-:Y:S01]  /*cb3f0*/  PRMT R2, R248, 0x7770, RZ ;  /* 0x00007770f8027816 */ /* 0x008fe200000000ff */
[----:B------:R0:W-:Y:S01]  /*cb400*/  @P1 STG.E.U8 desc[UR10][R222.64], R3 ;  /* 0x00000003de001986 */ /* 0x0001e2000c10110a */
[----:B------:R-:W-:Y:S01]  /*cb410*/  ISETP.GE.AND P1, PT, R5, UR4, PT ;  /* 0x0000000405007c0c */ /* 0x000fe2000bf26270 */
[----:B------:R-:W-:Y:S01]  /*cb420*/  ULDC UR4, c[0x0][0x228] ;  /* 0x00008a0000047ab9 */ /* 0x000fe20000000800 */
[----:B------:R-:W-:Y:S01]  /*cb430*/  VIADD R5, R0, 0x1f0 ;  /* 0x000001f000057836 */ /* 0x000fe20000000000 */
[----:B------:R-:W-:Y:S01]  /*cb440*/  ISETP.LT.AND P6, PT, R7, UR4, !P6 ;  /* 0x0000000407007c0c */ /* 0x000fe2000f7c1270 */
[----:B----4-:R1:W-:Y:S01]  /*cb450*/  @P4 STG.E.U8 desc[UR10][R224.64], R4 ;  /* 0x00000004e0004986 */ /* 0x0103e2000c10110a */
[----:B------:R-:W-:-:S03]  /*cb460*/  ULDC UR4, c[0x0][0x22c] ;  /* 0x00008b0000047ab9 */ /* 0x000fc60000000800 */
[----:B------:R3:W-:Y:S01]  /*cb470*/  @P5 STG.E.U8 desc[UR10][R218.64], R2 ;  /* 0x00000002da005986 */ /* 0x0007e2000c10110a */
[----:B------:R-:W-:Y:S01]  /*cb480*/  ISETP.GE.AND P5, PT, R5, UR4, PT ;  /* 0x0000000405007c0c */ /* 0x000fe2000bfa6270 */
[----:B------:R-:W-:Y:S02]  /*cb490*/  ULDC UR4, c[0x0][0x228] ;  /* 0x00008a0000047ab9 */ /* 0x000fe40000000800 */
[----:B0-----:R-:W4:Y:S01]  /*cb4a0*/  LDL.LU.64 R222, [R1+0x6f8] ;  /* 0x0006f80001de7983 */ /* 0x001f220000300a00 */
[----:B------:R-:W-:Y:S01]  /*cb4b0*/  ISETP.LT.AND P4, PT, R6, UR6, !P1 ;  /* 0x0000000606007c0c */ /* 0x000fe2000cf81270 */
[----:B------:R-:W-:Y:S01]  /*cb4c0*/  VIADD R8, R0, 0x1f5 ;  /* 0x000001f500087836 */ /* 0x000fe20000000000 */
[----:B------:R-:W-:Y:S01]  /*cb4d0*/  ISETP.LT.AND P1, PT, R7, UR4, !P1 ;  /* 0x0000000407007c0c */ /* 0x000fe2000cf21270 */
[----:B-1----:R-:W4:Y:S01]  /*cb4e0*/  LDL.LU.64 R224, [R1+0x6f0] ;  /* 0x0006f00001e07983 */ /* 0x002f220000300a00 */
[C---:B------:R-:W-:Y:S01]  /*cb4f0*/  PRMT R3, R248.reuse, 0x7771, RZ ;  /* 0x00007771f8037816 */ /* 0x040fe200000000ff */
[----:B------:R-:W-:Y:S01]  /*cb500*/  ULDC UR4, c[0x0][0x228] ;  /* 0x00008a0000047ab9 */ /* 0x000fe20000000800 */
[C---:B------:R-:W-:Y:S01]  /*cb510*/  PRMT R4, R248.reuse, 0x7772, RZ ;  /* 0x00007772f8047816 */ /* 0x040fe200000000ff */
[----:B---3--:R-:W3:Y:S01]  /*cb520*/  LDL.LU.64 R218, [R1+0x6e8] ;  /* 0x0006e80001da7983 */ /* 0x008ee20000300a00 */
[----:B------:R-:W-:Y:S01]  /*cb530*/  PRMT R5, R248, 0x7773, RZ ;  /* 0x00007773f8057816 */ /* 0x000fe200000000ff */
[----:B------:R-:W-:-:S02]  /*cb540*/  ULDC UR6, c[0x0][0x228] ;  /* 0x00008a0000067ab9 */ /* 0x000fc40000000800 */
[----:B------:R-:W-:Y:S04]  /*cb550*/  @P6 STG.E.U8 desc[UR10][R216.64], R3 ;  /* 0x00000003d8006986 */ /* 0x000fe8000c10110a */
[----:B------:R0:W-:Y:S04]  /*cb560*/  @P4 STG.E.U8 desc[UR10][R220.64], R4 ;  /* 0x00000004dc004986 */ /* 0x0001e8000c10110a */
[----:B0-----:R-:W3:Y:S04]  /*cb570*/  LDL.LU.64 R220, [R1+0x6e0] ;  /* 0x0006e00001dc7983 */ /* 0x001ee80000300a00 */
[----:B--2---:R0:W-:Y:S04]  /*cb580*/  @P1 STG.E.U8 desc[UR10][R226.64], R5 ;  /* 0x00000005e2001986 */ /* 0x0041e8000c10110a */
[----:B0-----:R-:W2:Y:S01]  /*cb590*/  LDL.LU.64 R226, [R1+0x6d8] ;  /* 0x0006d80001e27983 */ /* 0x001ea20000300a00 */
[----:B------:R-:W-:Y:S01]  /*cb5a0*/  ISETP.LT.AND P4, PT, R6, UR4, !P5 ;  /* 0x0000000406007c0c */ /* 0x000fe2000ef81270 */
[----:B------:R-:W-:Y:S01]  /*cb5b0*/  ULDC UR4, c[0x0][0x22c] ;  /* 0x00008b0000047ab9 */ /* 0x000fe20000000800 */
[----:B------:R-:W-:Y:S01]  /*cb5c0*/  ISETP.GE.AND P0, PT, R8, UR27, PT ;  /* 0x0000001b08007c0c */ /* 0x000fe2000bf06270 */
[----:B------:R-:W-:Y:S01]  /*cb5d0*/  VIADD R8, R0, 0x1f1 ;  /* 0x000001f100087836 */ /* 0x000fe20000000000 */
[----:B------:R-:W-:Y:S01]  /*cb5e0*/  ISETP.LT.AND P5, PT, R7, UR6, !P5 ;  /* 0x0000000607007c0c */ /* 0x000fe2000efa1270 */
[----:B------:R-:W-:Y:S01]  /*cb5f0*/  ULDC UR6, c[0x0][0x228] ;  /* 0x00008a0000067ab9 */ /* 0x000fe20000000800 */
[----:B------:R-:W-:-:S02]  /*cb600*/  PRMT R2, R228, 0x7770, RZ ;  /* 0x00007770e4027816 */ /* 0x000fc400000000ff */
[----:B------:R-:W-:Y:S01]  /*cb610*/  ISETP.GE.AND P6, PT, R8, UR4, PT ;  /* 0x0000000408007c0c */ /* 0x000fe2000bfc6270 */
[----:B------:R-:W-:Y:S01]  /*cb620*/  VIADD R8, R0, 0x1f2 ;  /* 0x000001f200087836 */ /* 0x000fe20000000000 */
[----:B------:R-:W-:Y:S01]  /*cb630*/  ULDC UR4, c[0x0][0x22c] ;  /* 0x00008b0000047ab9 */ /* 0x000fe20000000800 */
[----:B------:R-:W-:Y:S02]  /*cb640*/  PRMT R3, R228, 0x7771, RZ ;  /* 0x00007771e4037816 */ /* 0x000fe400000000ff */
[----:B----4-:R0:W-:Y:S01]  /*cb650*/  @P4 STG.E.U8 desc[UR10][R222.64], R2 ;  /* 0x00000002de004986 */ /* 0x0101e2000c10110a */
[----:B------:R-:W-:Y:S01]  /*cb660*/  ISETP.GE.AND P4, PT, R8, UR4, PT ;  /* 0x0000000408007c0c */ /* 0x000fe2000bf86270 */
[----:B------:R-:W-:Y:S01]  /*cb670*/  ULDC UR4, c[0x0][0x228] ;  /* 0x00008a0000047ab9 */ /* 0x000fe20000000800 */
[----:B------:R-:W-:Y:S01]  /*cb680*/  ISETP.LT.AND P1, PT, R6, UR6, !P6 ;  /* 0x0000000606007c0c */ /* 0x000fe2000f721270 */
[----:B------:R-:W-:Y:S01]  /*cb690*/  ULDC UR6, c[0x0][0x228] ;  /* 0x00008a0000067ab9 */ /* 0x000fe20000000800 */
[----:B------:R1:W-:Y:S01]  /*cb6a0*/  @P5 STG.E.U8 desc[UR10][R224.64], R3 ;  /* 0x00000003e0005986 */ /* 0x0003e2000c10110a */
[----:B------:R-:W-:-:S02]  /*cb6b0*/  ISETP.LT.AND P6, PT, R7, UR4, !P6 ;  /* 0x0000000407007c0c */ /* 0x000fc4000f7c1270 */
[----:B------:R-:W-:Y:S01]  /*cb6c0*/  PRMT R4, R228, 0x7772, RZ ;  /* 0x00007772e4047816 */ /* 0x000fe200000000ff */
[----:B------:R-:W-:Y:S01]  /*cb6d0*/  VIADD R5, R0, 0x1f3 ;  /* 0x000001f300057836 */ /* 0x000fe20000000000 */
[----:B------:R-:W-:Y:S01]  /*cb6e0*/  ISETP.LT.AND P5, PT, R6, UR6, !P4 ;  /* 0x0000000606007c0c */ /* 0x000fe2000e7a1270 */
[----:B------:R-:W-:Y:S01]  /*cb6f0*/  ULDC UR4, c[0x0][0x22c] ;  /* 0x00008b0000047ab9 */ /* 0x000fe20000000800 */
[----:B------:R-:W-:Y:S01]  /*cb700*/  PRMT R228, R228, 0x7773, RZ ;  /* 0x00007773e4e47816 */ /* 0x000fe200000000ff */
[----:B0-----:R-:W4:Y:S01]  /*cb710*/  LDL.LU.64 R222, [R1+0x6d0] ;  /* 0x0006d00001de7983 */ /* 0x001f220000300a00 */
[----:B------:R-:W-:Y:S01]  /*cb720*/  PRMT R2, R229, 0x7770, RZ ;  /* 0x00007770e5027816 */ /* 0x000fe200000000ff */
[----:B------:R-:W-:Y:S02]  /*cb730*/  ULDC UR6, c[0x0][0x228] ;  /* 0x00008a0000067ab9 */ /* 0x000fe40000000800 */
[----:B-1----:R-:W4:Y:S04]  /*cb740*/  LDL.LU.64 R224, [R1+0x6c8] ;  /* 0x0006c80001e07983 */ /* 0x002f280000300a00 */
[----:B---3--:R-:W-:Y:S04]  /*cb750*/  @P1 STG.E.U8 desc[UR10][R218.64], R4 ;  /* 0x00000004da001986 */ /* 0x008fe8000c10110a */
[----:B------:R-:W3:Y:S04]  /*cb760*/  LDL.LU.64 R214, [R1+0x6c0] ;  /* 0x0006c00001d67983 */ /* 0x000ee80000300a00 */
[----:B------:R-:W3:Y:S04]  /*cb770*/  LDL.LU.64 R216, [R1+0x6b8] ;  /* 0x0006b80001d87983 */ /* 0x000ee80000300a00 */
[----:B------:R-:W-:Y:S04]  /*cb780*/  @P6 STG.E.U8 desc[UR10][R220.64], R228 ;  /* 0x000000e4dc006986 */ /* 0x000fe8000c10110a */
[----:B------:R-:W3:Y:S04]  /*cb790*/  LDL.LU R248, [R1+0x90] ;  /* 0x0000900001f87983 */ /* 0x000ee80000300800 */
[----:B--2---:R0:W-:Y:S04]  /*cb7a0*/  @P5 STG.E.U8 desc[UR10][R226.64], R2 ;  /* 0x00000002e2005986 */ /* 0x0041e8000c10110a */
[----:B0-----:R-:W2:Y:S01]  /*cb7b0*/  LDL.LU.64 R226, [R1+0x6b0] ;  /* 0x0006b00001e27983 */ /* 0x001ea20000300a00 */
[----:B------:R-:W-:Y:S01]  /*cb7c0*/  ISETP.GE.AND P1, PT, R5, UR4, PT ;  /* 0x0000000405007c0c */ /* 0x000fe2000bf26270 */
[----:B------:R-:W-:-:S02]  /*cb7d0*/  ULDC UR4, c[0x0][0x228] ;  /* 0x00008a0000047ab9 */ /* 0x000fc40000000800 */
[C---:B------:R-:W-:Y:S01]  /*cb7e0*/  ISETP.LT.AND P4, PT, R7.reuse, UR4, !P4 ;  /* 0x0000000407007c0c */ /* 0x040fe2000e781270 */
[----:B------:R-:W-:Y:S01]  /*cb7f0*/  ULDC UR4, c[0x0][0x228] ;  /* 0x00008a0000047ab9 */ /* 0x000fe20000000800 */
[C---:B------:R-:W-:Y:S01]  /*cb800*/  ISETP.LT.AND P6, PT, R6.reuse, UR6, !P1 ;  /* 0x0000000606007c0c */ /* 0x040fe2000cfc1270 */
[----:B------:R-:W2:Y:S01]  /*cb810*/  LDL.LU.64 R218, [R1+0x6a8] ;  /* 0x0006a80001da7983 */ /* 0x000ea20000300a00 */
[----:B------:R-:W-:Y:S01]  /*cb820*/  ULDC UR6, c[0x0][0x228] ;  /* 0x00008a0000067ab9 */ /* 0x000fe20000000800 */
[C---:B------:R-:W-:Y:S01]  /*cb830*/  ISETP.LT.AND P1, PT, R7.reuse, UR4, !P1 ;  /* 0x0000000407007c0c */ /* 0x040fe2000cf21270 */
[----:B------:R-:W-:Y:S01]  /*cb840*/  ULDC UR4, c[0x0][0x228] ;  /* 0x00008a0000047ab9 */ /* 0x000fe20000000800 */
[----:B------:R-:W2:Y:S01]  /*cb850*/  LDL.LU.64 R220, [R1+0x6a0] ;  /* 0x0006a00001dc7983 */ /* 0x000ea20000300a00 */
[----:B------:R-:W-:Y:S01]  /*cb860*/  ISETP.LT.AND P5, PT, R6, UR6, !P2 ;  /* 0x0000000606007c0c */ /* 0x000fe2000d7a1270 */
[----:B------:R-:W-:Y:S01]  /*cb870*/  ULDC UR6, c[0x0][0x228] ;  /* 0x00008a0000067ab9 */ /* 0x000fe20000000800 */
[----:B------:R-:W-:Y:S01]  /*cb880*/  ISETP.LT.AND P2, PT, R7, UR4, !P2 ;  /* 0x0000000407007c0c */ /* 0x000fe2000d741270 */
[----:B------:R-:W-:Y:S01]  /*cb890*/  ULDC UR4, c[0x0][0x228] ;  /* 0x00008a0000047ab9 */ /* 0x000fe20000000800 */
[----:B------:R-:W-:-:S02]  /*cb8a0*/  PRMT R3, R229, 0x7771, RZ ;  /* 0x00007771e5037816 */ /* 0x000fc400000000ff */
[C---:B------:R-:W-:Y:S02]  /*cb8b0*/  PRMT R4, R229.reuse, 0x7772, RZ ;  /* 0x00007772e5047816 */ /* 0x040fe400000000ff */
[----:B------:R-:W-:Y:S01]  /*cb8c0*/  PRMT R229, R229, 0x7773, RZ ;  /* 0x00007773e5e57816 */ /* 0x000fe200000000ff */
[----:B----4-:R0:W-:Y:S01]  /*cb8d0*/  @P4 STG.E.U8 desc[UR10][R222.64], R3 ;  /* 0x00000003de004986 */ /* 0x0101e2000c10110a */
[----:B------:R-:W-:-:S03]  /*cb8e0*/  PRMT R2, R230, 0x7770, RZ ;  /* 0x00007770e6027816 */ /* 0x000fc600000000ff */
[----:B------:R1:W-:Y:S04]  /*cb8f0*/  @P6 STG.E.U8 desc[UR10][R224.64], R4 ;  /* 0x00000004e0006986 */ /* 0x0003e8000c10110a */
[----:B---3--:R3:W-:Y:S01]  /*cb900*/  @P1 STG.E.U8 desc[UR10][R214.64], R229 ;  /* 0x000000e5d6001986 */ /* 0x0087e2000c10110a */
[----:B0-----:R-:W-:-:S03]  /*cb910*/  PRMT R3, R230, 0x7771, RZ ;  /* 0x00007771e6037816 */ /* 0x001fc600000000ff */
[----:B------:R-:W4:Y:S04]  /*cb920*/  LDL.LU.64 R222, [R1+0x698] ;  /* 0x0006980001de7983 */ /* 0x000f280000300a00 */
[----:B-1----:R-:W4:Y:S04]  /*cb930*/  LDL.LU.64 R224, [R1+0x690] ;  /* 0x0006900001e07983 */ /* 0x002f280000300a00 */
[----:B------:R-:W-:Y:S04]  /*cb940*/  @P5 STG.E.U8 desc[UR10][R216.64], R2 ;  /* 0x00000002d8005986 */ /* 0x000fe8000c10110a */
[----:B---3--:R-:W3:Y:S04]  /*cb950*/  LDL.LU.64 R214, [R1+0x688] ;  /* 0x0006880001d67983 */ /* 0x008ee80000300a00 */
[----:B--2---:R0:W-:Y:S04]  /*cb960*/  @P2 STG.E.U8 desc[UR10][R226.64], R3 ;  /* 0x00000003e2002986 */ /* 0x0041e8000c10110a */
[----:B0-----:R-:W2:Y:S01]  /*cb970*/  LDL.LU.64 R226, [R1+0x680] ;  /* 0x0006800001e27983 */ /* 0x001ea20000300a00 */
[----:B------:R-:W-:Y:S01]  /*cb980*/  ISETP.LT.AND P5, PT, R6, UR4, !P0 ;  /* 0x0000000406007c0c */ /* 0x000fe2000c7a1270 */
[C---:B------:R-:W-:Y:S01]  /*cb990*/  VIADD R5, R0.reuse, 0x1f6 ;  /* 0x000001f600057836 */ /* 0x040fe20000000000 */
[----:B------:R-:W-:Y:S01]  /*cb9a0*/  ISETP.LT.AND P0, PT, R7, UR6, !P0 ;  /* 0x0000000607007c0c */ /* 0x000fe2000c701270 */
[----:B------:R-:W-:Y:S01]  /*cb9b0*/  VIADD R8, R0, 0x1f7 ;  /* 0x000001f700087836 */ /* 0x000fe20000000000 */
[C---:B------:R-:W-:Y:S01]  /*cb9c0*/  PRMT R2, R230.reuse, 0x7772, RZ ;  /* 0x00007772e6027816 */ /* 0x040fe200000000ff */
[----:B------:R-:W-:Y:S01]  /*cb9d0*/  ULDC UR4, c[0x0][0x228] ;  /* 0x00008a0000047ab9 */ /* 0x000fe20000000800 */
[----:B------:R-:W-:Y:S01]  /*cb9e0*/  ISETP.GE.AND P4, PT, R5, UR25, PT ;  /* 0x0000001905007c0c */ /* 0x000fe2000bf86270 */
[----:B------:R-:W-:Y:S01]  /*cb9f0*/  ULDC UR6, c[0x0][0x228] ;  /* 0x00008a0000067ab9 */ /* 0x000fe20000000800 */
[----:B------:R-:W-:Y:S01]  /*cba00*/  PRMT R230, R230, 0x7773, RZ ;  /* 0x00007773e6e67816 */ /* 0x000fe200000000ff */
[----:B------:R-:W2:Y:S01]  /*cba10*/  LDL.LU.64 R216, [R1+0x678] ;  /* 0x0006780001d87983 */ /* 0x000ea20000300a00 */
[----:B------:R-:W-:-:S02]  /*cba20*/  ISETP.GE.AND P6, PT, R8, UR23, PT ;  /* 0x0000001708007c0c */ /* 0x000fc4000bfc6270 */
[----:B------:R-:W-:Y:S01]  /*cba30*/  ISETP.LT.AND P2, PT, R6, UR4, !P4 ;  /* 0x0000000406007c0c */ /* 0x000fe2000e741270 */
[----:B------:R0:W-:Y:S01]  /*cba40*/  @P5 STG.E.U8 desc[UR10][R218.64], R2 ;  /* 0x00000002da005986 */ /* 0x0001e2000c10110a */
[----:B------:R-:W-:Y:S01]  /*cba50*/  ULDC UR4, c[0x0][0x228] ;  /* 0x00008a0000047ab9 */ /* 0x000fe20000000800 */
[----:B------:R-:W-:Y:S01]  /*cba60*/  ISETP.LT.AND P4, PT, R7, UR6, !P4 ;  /* 0x0000000607007c0c */ /* 0x000fe2000e781270 */
[----:B------:R-:W-:Y:S01]  /*cba70*/  VIADD R4, R0, 0x1f9 ;  /* 0x000001f900047836 */ /* 0x000fe20000000000 */
[----:B------:R1:W-:Y:S01]  /*cba80*/  @P0 STG.E.U8 desc[UR10][R220.64], R230 ;  /* 0x000000e6dc000986 */ /* 0x0003e2000c10110a */
[----:B------:R-:W-:Y:S01]  /*cba90*/  ISETP.LT.AND P0, PT, R6, UR4, !P6 ;  /* 0x0000000406007c0c */ /* 0x000fe2000f701270 */
[----:B------:R-:W-:Y:S01]  /*cbaa0*/  ULDC UR4, c[0x0][0x228] ;  /* 0x00008a0000047ab9 */ /* 0x000fe20000000800 */
[----:B------:R-:W-:Y:S01]  /*cbab0*/  PRMT R3, R231, 0x7770, RZ ;  /* 0x00007770e7037816 */ /* 0x000fe200000000ff */
[----:B------:R-:W2:Y:S01]  /*cbac0*/  LDS.128 R8, [R248] ;  /* 0x00000000f8087984 */ /* 0x000ea20000000c00 */
[----:B------:R-:W-:Y:S01]  /*cbad0*/  ISETP.LT.AND P6, PT, R7, UR4, !P6 ;  /* 0x0000000407007c0c */ /* 0x000fe2000f7c1270 */
[----:B------:R-:W-:Y:S01]  /*cbae0*/  VIADD R5, R0, 0x1f8 ;  /* 0x000001f800057836 */ /* 0x000fe20000000000 */
[----:B------:R-:W-:Y:S01]  /*cbaf0*/  ISETP.GE.AND P5, PT, R4, UR19, PT ;  /* 0x0000001304007c0c */ /* 0x000fe2000bfa6270 */
[----:B0-----:R-:W2:Y:S01]  /*cbb00*/  LDL.LU.64 R218, [R1+0x670] ;  /* 0x0006700001da7983 */ /* 0x001ea20000300a00 */
[C---:B------:R-:W-:Y:S01]  /*cbb10*/  PRMT R4, R231.reuse, 0x7771, RZ ;  /* 0x00007771e7047816 */ /* 0x040fe200000000ff */
[----:B------:R-:W-:Y:S01]  /*cbb20*/  ULDC UR6, c[0x0][0x228] ;  /* 0x00008a0000067ab9 */ /* 0x000fe20000000800 */
[C---:B------:R-:W-:Y:S01]  /*cbb30*/  PRMT R2, R231.reuse, 0x7772, RZ ;  /* 0x00007772e7027816 */ /* 0x040fe200000000ff */
[----:B----4-:R0:W-:Y:S01]  /*cbb40*/  @P2 STG.E.U8 desc[UR10][R222.64], R3 ;  /* 0x00000003de002986 */ /* 0x0101e2000c10110a */
[----:B------:R-:W-:Y:S01]  /*cbb50*/  PRMT R231, R231, 0x7773, RZ ;  /* 0x00007773e7e77816 */ /* 0x000fe200000000ff */
[----:B------:R-:W-:-:S02]  /*cbb60*/  ULDC UR4, c[0x0][0x228] ;  /* 0x00008a0000047ab9 */ /* 0x000fc40000000800 */
[----:B------:R4:W-:Y:S04]  /*cbb70*/  @P4 STG.E.U8 desc[UR10][R224.64], R4 ;  /* 0x00000004e0004986 */ /* 0x0009e8000c10110a */
[----:B-1----:R-:W2:Y:S04]  /*cbb80*/  LDL.LU.64 R220, [R1+0x668] ;  /* 0x0006680001dc7983 */ /* 0x002ea80000300a00 */
[----:B0-----:R-:W2:Y:S04]  /*cbb90*/  LDL.LU.64 R222, [R1+0x660] ;  /* 0x0006600001de7983 */ /* 0x001ea80000300a00 */
[----:B---3--:R-:W-:Y:S04]  /*cbba0*/  @P0 STG.E.U8 desc[UR10][R214.64], R2 ;  /* 0x00000002d6000986 */ /* 0x008fe8000c10110a */
[----:B----4-:R-:W3:Y:S04]  /*cbbb0*/  LDL.LU.64 R224, [R1+0x658] ;  /* 0x0006580001e07983 */ /* 0x010ee80000300a00 */
[----:B--2---:R0:W-:Y:S04]  /*cbbc0*/  @P6 STG.E.U8 desc[UR10][R226.64], R231 ;  /* 0x000000e7e2006986 */ /* 0x0041e8000c10110a */
[----:B0-----:R-:W2:Y:S01]  /*cbbd0*/  LDL.LU.64 R226, [R1+0x650] ;  /* 0x0006500001e27983 */ /* 0x001ea20000300a00 */
[----:B------:R-:W-:-:S02]  /*cbbe0*/  ISETP.GE.AND P1, PT, R5, UR21, PT ;  /* 0x0000001505007c0c */ /* 0x000fc4000bf26270 */
[----:B------:R-:W-:Y:S01]  /*cbbf0*/  PRMT R3, R8, 0x7770, RZ ;  /* 0x0000777008037816 */ /* 0x000fe200000000ff */
[----:B------:R-:W4:Y:S01]  /*cbc00*/  LDL.LU.64 R18, [R1+0x648] ;  /* 0x0006480001127983 */ /* 0x000f220000300a00 */
[----:B------:R-:W-:Y:S01]  /*cbc10*/  ISETP.LT.AND P4, PT, R6, UR6, !P1 ;  /* 0x0000000606007c0c */ /* 0x000fe2000cf81270 */
[----:B------:R-:W-:Y:S01]  /*cbc20*/  VIADD R5, R0, 0x1fa ;  /* 0x000001fa00057836 */ /* 0x000fe20000000000 */
[----:B------:R-:W-:Y:S01]  /*cbc30*/  ULDC UR6, c[0x0][0x228] ;  /* 0x00008a0000067ab9 */ /* 0x000fe20000000800 */
[----:B------:R-:W-:Y:S01]  /*cbc40*/  ISETP.LT.AND P1, PT, R7, UR4, !P1 ;  /* 0x0000000407007c0c */ /* 0x000fe2000cf21270 */
[----:B------:R-:W-:Y:S01]  /*cbc50*/  ULDC UR4, c[0x0][0x228] ;  /* 0x00008a0000047ab9 */ /* 0x000fe20000000800 */
[----:B------:R-:W4:Y:S01]  /*cbc60*/  LDL.LU.64 R212, [R1+0x640] ;  /* 0x0006400001d47983 */ /* 0x000f220000300a00 */
[----:B------:R-:W-:Y:S02]  /*cbc70*/  ISETP.GE.AND P2, PT, R5, UR15, PT ;  /* 0x0000000f05007c0c */ /* 0x000fe4000bf46270 */
[C---:B------:R-:W-:Y:S01]  /*cbc80*/  ISETP.LT.AND P6, PT, R6.reuse, UR6, !P5 ;  /* 0x0000000606007c0c */ /* 0x040fe2000efc1270 */
[----:B------:R-:W4:Y:S01]  /*cbc90*/  LDL.LU.64 R214, [R1+0x638] ;  /* 0x0006380001d67983 */ /* 0x000f220000300a00 */
[----:B------:R-:W-:Y:S01]  /*cbca0*/  ULDC UR6, c[0x0][0x228] ;  /* 0x00008a0000067ab9 */ /* 0x000fe20000000800 */
[----:B------:R-:W-:Y:S01]  /*cbcb0*/  ISETP.LT.AND P5, PT, R7, UR4, !P5 ;  /* 0x0000000407007c0c */ /* 0x000fe2000efa1270 */
[----:B------:R-:W-:Y:S01]  /*cbcc0*/  ULDC UR4, c[0x0][0x228] ;  /* 0x00008a0000047ab9 */ /* 0x000fe20000000800 */
[----:B------:R0:W-:Y:S01]  /*cbcd0*/  @P4 STG.E.U8 desc[UR10][R216.64], R3 ;  /* 0x00000003d8004986 */ /* 0x0001e2000c10110a */
[----:B------:R-:W-:-:S02]  /*cbce0*/  ISETP.LT.AND P4, PT, R6, UR6, !P2 ;  /* 0x0000000606007c0c */ /* 0x000fc4000d781270 */
[C---:B------:R-:W-:Y:S02]  /*cbcf0*/  PRMT R2, R8.reuse, 0x7771, RZ ;  /* 0x0000777108027816 */ /* 0x040fe400000000ff */
[----:B------:R-:W-:Y:S01]  /*cbd00*/  PRMT R4, R8, 0x7772, RZ ;  /* 0x0000777208047816 */ /* 0x000fe200000000ff */
[----:B------:R-:W-:Y:S01]  /*cbd10*/  VIADD R12, R0, 0x1fb ;  /* 0x000001fb000c7836 */ /* 0x000fe20000000000 */
[----:B------:R-:W-:Y:S01]  /*cbd20*/  ISETP.LT.AND P2, PT, R7, UR4, !P2 ;  /* 0x0000000407007c0c */ /* 0x000fe2000d741270 */
[----:B------:R1:W-:Y:S01]  /*cbd30*/  @P1 STG.E.U8 desc[UR10][R218.64], R2 ;  /* 0x00000002da001986 */ /* 0x0003e2000c10110a */
[----:B------:R-:W-:Y:S01]  /*cbd40*/  PRMT R8, R8, 0x7773, RZ ;  /* 0x0000777308087816 */ /* 0x000fe200000000ff */
[----:B------:R-:W-:Y:S01]  /*cbd50*/  VIADD R5, R0, 0x1fc ;  /* 0x000001fc00057836 */ /* 0x000fe20000000000 */
[C---:B0-----:R-:W-:Y:S01]  /*cbd60*/  PRMT R3, R9.reuse, 0x7770, RZ ;  /* 0x0000777009037816 */ /* 0x041fe200000000ff */
[----:B------:R-:W4:Y:S01]  /*cbd70*/  LDL.LU.64 R216, [R1+0x630] ;  /* 0x0006300001d87983 */ /* 0x000f220000300a00 */
[----:B------:R-:W-:Y:S01]  /*cbd80*/  ISETP.GE.AND P0, PT, R12, UR13, PT ;  /* 0x0000000d0c007c0c */ /* 0x000fe2000bf06270 */
[----:B------:R-:W-:Y:S01]  /*cbd90*/  ULDC UR4, c[0x0][0x228] ;  /* 0x00008a0000047ab9 */ /* 0x000fe20000000800 */
[----:B------:R-:W-:Y:S01]  /*cbda0*/  ULDC UR6, c[0x0][0x228] ;  /* 0x00008a0000067ab9 */ /* 0x000fe20000000800 */
[----:B------:R0:W-:Y:S01]  /*cbdb0*/  @P6 STG.E.U8 desc[UR10][R220.64], R4 ;  /* 0x00000004dc006986 */ /* 0x0001e2000c10110a */
[----:B-1----:R-:W-:-:S03]  /*cbdc0*/  PRMT R2, R9, 0x7771, RZ ;  /* 0x0000777109027816 */ /* 0x002fc600000000ff */
[----:B------:R-:W4:Y:S04]  /*cbdd0*/  LDL.LU.64 R218, [R1+0x628] ;  /* 0x0006280001da7983 */ /* 0x000f280000300a00 */
[----:B------:R1:W-:Y:S04]  /*cbde0*/  @P5 STG.E.U8 desc[UR10][R222.64], R8 ;  /* 0x00000008de005986 */ /* 0x0003e8000c10110a */
[----:B0-----:R-:W4:Y:S04]  /*cbdf0*/  LDL.LU.64 R220, [R1+0x620] ;  /* 0x0006200001dc7983 */ /* 0x001f280000300a00 */
[----:B---3--:R0:W-:Y:S04]  /*cbe00*/  @P4 STG.E.U8 desc[UR10][R224.64], R3 ;  /* 0x00000003e0004986 */ /* 0x0081e8000c10110a */
[----:B-1----:R-:W3:Y:S04]  /*cbe10*/  LDL.LU.64 R222, [R1+0x610] ;  /* 0x0006100001de7983 */ /* 0x002ee80000300a00 */
[----:B0-----:R-:W3:Y:S04]  /*cbe20*/  LDL.LU.64 R224, [R1+0x600] ;  /* 0x0006000001e07983 */ /* 0x001ee80000300a00 */
[----:B--2---:R0:W-:Y:S04]  /*cbe30*/  @P2 STG.E.U8 desc[UR10][R226.64], R2 ;  /* 0x00000002e2002986 */ /* 0x0041e8000c10110a */
[----:B0-----:R-:W2:Y:S01]  /*cbe40*/  LDL.LU.64 R226, [R1+0x618] ;  /* 0x0006180001e27983 */ /* 0x001ea20000300a00 */
[----:B------:R-:W-:-:S02]  /*cbe50*/  ISETP.GE.AND P1, PT, R5, UR9, PT ;  /* 0x0000000905007c0c */ /* 0x000fc4000bf26270 */
[C---:B------:R-:W-:Y:S01]  /*cbe60*/  ISETP.LT.AND P5, PT, R6.reuse, UR4, !P0 ;  /* 0x0000000406007c0c */ /* 0x040fe2000c7a1270 */
[----:B------:R-:W-:Y:S01]  /*cbe70*/  ULDC UR4, c[0x0][0x228] ;  /* 0x00008a0000047ab9 */ /* 0x000fe20000000800 */
[----:B------:R-:W-:Y:S01]  /*cbe80*/  ISETP.LT.AND P6, PT, R6, UR6, !P1 ;  /* 0x0000000606007c0c */ /* 0x000fe2000cfc1270 */
[C---:B------:R-:W-:Y:S01]  /*cbe90*/  VIADD R5, R0.reuse, 0x1fd ;  /* 0x000001fd00057836 */ /* 0x040fe20000000000 */
[----:B------:R-:W-:Y:S01]  /*cbea0*/  ISETP.LT.AND P4, PT, R7, UR4, !P0 ;  /* 0x0000000407007c0c */ /* 0x000fe2000c781270 */
[----:B------:R-:W-:Y:S01]  /*cbeb0*/  VIADD R4, R0, 0x1fe ;  /* 0x000001fe00047836 */ /* 0x000fe20000000000 */
[C---:B------:R-:W-:Y:S01]  /*cbec0*/  PRMT R0, R9.reuse, 0x7772, RZ ;  /* 0x0000777209007816 */ /* 0x040fe200000000ff */
[----:B------:R-:W-:Y:S01]  /*cbed0*/  ULDC UR4, c[0x0][0x228] ;  /* 0x00008a0000047ab9 */ /* 0x000fe20000000800 */
[----:B------:R-:W-:Y:S01]  /*cbee0*/  PRMT R9, R9, 0x7773, RZ ;  /* 0x0000777309097816 */ /* 0x000fe200000000ff */
[----:B------:R-:W-:Y:S01]  /*cbef0*/  ULDC UR6, c[0x0][0x228] ;  /* 0x00008a0000067ab9 */ /* 0x000fe20000000800 */
[----:B------:R-:W-:-:S02]  /*cbf00*/  PRMT R3, R10, 0x7770, RZ ;  /* 0x000077700a037816 */ /* 0x000fc400000000ff */
[----:B------:R-:W-:Y:S01]  /*cbf10*/  ISETP.GE.AND P0, PT, R5, UR7, PT ;  /* 0x0000000705007c0c */ /* 0x000fe2000bf06270 */
[----:B----4-:R0:W-:Y:S01]  /*cbf20*/  @P5 STG.E.U8 desc[UR10][R18.64], R0 ;  /* 0x0000000012005986 */ /* 0x0101e2000c10110a */
[----:B------:R-:W-:Y:S01]  /*cbf30*/  ISETP.GE.AND P2, PT, R4, UR5, PT ;  /* 0x0000000504007c0c */ /* 0x000fe2000bf46270 */
[----:B------:R-:W-:Y:S01]  /*cbf40*/  ULDC UR5, c[0x0][0x228] ;  /* 0x00008a0000057ab9 */ /* 0x000fe20000000800 */
[C---:B------:R-:W-:Y:S01]  /*cbf50*/  ISETP.LT.AND P1, PT, R7.reuse, UR4, !P1 ;  /* 0x0000000407007c0c */ /* 0x040fe2000cf21270 */
[----:B------:R-:W-:Y:S01]  /*cbf60*/  @P4 STG.E.U8 desc[UR10][R212.64], R9 ;  /* 0x00000009d4004986 */ /* 0x000fe2000c10110a */
[----:B------:R-:W-:Y:S01]  /*cbf70*/  ULDC UR4, c[0x0][0x228] ;  /* 0x00008a0000047ab9 */ /* 0x000fe20000000800 */
[----:B------:R-:W-:Y:S02]  /*cbf80*/  ULDC UR7, c[0x0][0x228] ;  /* 0x00008a0000077ab9 */ /* 0x000fe40000000800 */
[----:B------:R1:W-:Y:S01]  /*cbf90*/  @P6 STG.E.U8 desc[UR10][R214.64], R3 ;  /* 0x00000003d6006986 */ /* 0x0003e2000c10110a */
[----:B------:R-:W-:Y:S01]  /*cbfa0*/  ISETP.LT.AND P6, PT, R6, UR5, !P0 ;  /* 0x0000000506007c0c */ /* 0x000fe2000c7c1270 */
[----:B------:R-:W-:Y:S01]  /*cbfb0*/  ULDC UR5, c[0x0][0x228] ;  /* 0x00008a0000057ab9 */ /* 0x000fe20000000800 */
[----:B------:R-:W-:-:S02]  /*cbfc0*/  ISETP.LT.AND P0, PT, R7, UR4, !P0 ;  /* 0x0000000407007c0c */ /* 0x000fc4000c701270 */
[C---:B------:R-:W-:Y:S02]  /*cbfd0*/  ISETP.LT.AND P5, PT, R6.reuse, UR6, !P2 ;  /* 0x0000000606007c0c */ /* 0x040fe4000d7a1270 */
[----:B------:R-:W-:Y:S02]  /*cbfe0*/  ISETP.LT.AND P2, PT, R7, UR5, !P2 ;  /* 0x0000000507007c0c */ /* 0x000fe4000d741270 */
[----:B------:R-:W-:Y:S02]  /*cbff0*/  ISETP.LT.AND P4, PT, R6, UR7, !P3 ;  /* 0x0000000706007c0c */ /* 0x000fe4000df81270 */
[C---:B0-----:R-:W-:Y:S02]  /*cc000*/  PRMT R0, R10.reuse, 0x7771, RZ ;  /* 0x000077710a007816 */ /* 0x041fe400000000ff */
[C---:B------:R-:W-:Y:S02]  /*cc010*/  PRMT R2, R10.reuse, 0x7772, RZ ;  /* 0x000077720a027816 */ /* 0x040fe400000000ff */
[----:B------:R-:W-:-:S02]  /*cc020*/  PRMT R10, R10, 0x7773, RZ ;  /* 0x000077730a0a7816 */ /* 0x000fc400000000ff */
[C---:B-1----:R-:W-:Y:S01]  /*cc030*/  PRMT R3, R11.reuse, 0x7770, RZ ;  /* 0x000077700b037816 */ /* 0x042fe200000000ff */
[----:B------:R0:W-:Y:S01]  /*cc040*/  @P1 STG.E.U8 desc[UR10][R216.64], R0 ;  /* 0x00000000d8001986 */ /* 0x0001e2000c10110a */
[C---:B------:R-:W-:Y:S02]  /*cc050*/  PRMT R4, R11.reuse, 0x7771, RZ ;  /* 0x000077710b047816 */ /* 0x040fe400000000ff */
[----:B------:R-:W-:Y:S01]  /*cc060*/  PRMT R5, R11, 0x7772, RZ ;  /* 0x000077720b057816 */ /* 0x000fe200000000ff */
[----:B------:R0:W-:Y:S04]  /*cc070*/  @P6 STG.E.U8 desc[UR10][R218.64], R2 ;  /* 0x00000002da006986 */ /* 0x0001e8000c10110a */
[----:B------:R0:W-:Y:S04]  /*cc080*/  @P0 STG.E.U8 desc[UR10][R220.64], R10 ;  /* 0x0000000adc000986 */ /* 0x0001e8000c10110a */
[----:B---3--:R0:W-:Y:S04]  /*cc090*/  @P5 STG.E.U8 desc[UR10][R222.64], R3 ;  /* 0x00000003de005986 */ /* 0x0081e8000c10110a */
[----:B------:R0:W-:Y:S01]  /*cc0a0*/  @P2 STG.E.U8 desc[UR10][R224.64], R4 ;  /* 0x00000004e0002986 */ /* 0x0001e2000c10110a */
[----:B------:R-:W-:-:S02]  /*cc0b0*/  ISETP.LT.AND P3, PT, R7, UR7, !P3 ;  /* 0x0000000707007c0c */ /* 0x000fc4000df61270 */
[----:B------:R-:W-:Y:S01]  /*cc0c0*/  PRMT R11, R11, 0x7773, RZ ;  /* 0x000077730b0b7816 */ /* 0x000fe200000000ff */
[----:B--2---:R0:W-:Y:S10]  /*cc0d0*/  @P4 STG.E.U8 desc[UR10][R226.64], R5 ;  /* 0x00000005e2004986 */ /* 0x0041f4000c10110a */
[----:B------:R-:W-:Y:S05]  /*cc0e0*/  @!P3 EXIT ;  /* 0x000000000000b94d */ /* 0x000fea0003800000 */
[----:B0-----:R-:W2:Y:S04]  /*cc0f0*/  LDL.LU.64 R226, [R1+0x608] ;  /* 0x0006080001e27983 */ /* 0x001ea80000300a00 */
[----:B--2---:R-:W-:Y:S01]  /*cc100*/  STG.E.U8 desc[UR10][R226.64], R11 ;  /* 0x0000000be2007986 */ /* 0x004fe2000c10110a */
[----:B------:R-:W-:Y:S05]  /*cc110*/  EXIT ;  /* 0x000000000000794d */ /* 0x000fea0003800000 */
.L_x_3:
[----:B------:R-:W-:-:S00]  /*cc120*/  BRA `(.L_x_3) ;  /* 0xfffffffc00fc7947 */ /* 0x000fc0000383ffff */
[----:B------:R-:W-:-:S00]  /*cc130*/  NOP ;  /* 0x0000000000007918 */ /* 0x000fc00000000000 */
        /* <DEDUP_REMOVED lines=12> */
.L_x_4:


//--------------------- .nv.shared.matmul_kernel  --------------------------
	.section	.nv.shared.matmul_kernel,"aw",@nobits
	.sectionflags	@""
	.align	16
	.zero		1024


//--------------------- .nv.shared.reserved.0     --------------------------
	.section	.nv.shared.reserved.0,"aw",@nobits
	.weak		__nv_reservedSMEM_offset_0_alias
	.size		__nv_reservedSMEM_offset_0_alias, 0, 0
	.other		__nv_reservedSMEM_offset_0_alias,@"STO_CUDA_RESERVED_SHARED STV_DEFAULT"
__nv_reservedSMEM_offset_0_alias:
	.zero		0


//--------------------- .nv.constant0.matmul_kernel --------------------------
	.section	.nv.constant0.matmul_kernel,"a",@progbits
	.sectionflags	@""
	.align	4
.nv.constant0.matmul_kernel:
	.zero		608


//--------------------- SYMBOLS --------------------------

	.type		.nv.reservedSmem.offset0,@object
	.size		.nv.reservedSmem.offset0,0x4
